def attn_fwd(
    Q,
    K,
    V,
    Out,
    Lse,
    sm_scale,
    stride_qz,
    stride_qh,
    stride_qm,
    stride_qk,
    stride_kz,
    stride_kh,
    stride_kn,
    stride_kk,
    stride_vz,
    stride_vh,
    stride_vn,
    stride_vk,
    stride_oz,
    stride_oh,
    stride_om,
    stride_ok,
    seqlen_q,
    seqlen_k,
    BLOCK_M: tl.constexpr,
    BLOCK_N: tl.constexpr,
    HEAD_DIM: tl.constexpr,
    CAUSAL: tl.constexpr,
):
    start_m = tl.program_id(0)
    off_hz = tl.program_id(1)
    q_off = off_hz * stride_qh
    k_off = off_hz * stride_kh
    v_off = off_hz * stride_vh
    offs_m = start_m * BLOCK_M + tl.arange(0, BLOCK_M)
    offs_d = tl.arange(0, HEAD_DIM)
    offs_n = tl.arange(0, BLOCK_N)
    q_ptrs = Q + q_off + offs_m[:, None] * stride_qm + offs_d[None, :] * stride_qk
    k_ptrs = K + k_off + offs_d[:, None] * stride_kk + offs_n[None, :] * stride_kn
    v_ptrs = V + v_off + offs_n[:, None] * stride_vn + offs_d[None, :] * stride_vk
    m_i = tl.full([BLOCK_M], float("-inf"), dtype=tl.float32)
    l_i = tl.zeros([BLOCK_M], dtype=tl.float32) + 1.0
    acc = tl.zeros([BLOCK_M, HEAD_DIM], dtype=tl.float32)
    q = tl.load(q_ptrs)
    acc, l_i, m_i = _attn_fwd_inner(
        acc,
        l_i,
        m_i,
        q,
        k_ptrs,
        v_ptrs,
        sm_scale,
        stride_kn,
        stride_vn,
        start_m,
        seqlen_k,
        BLOCK_M,
        BLOCK_N,
        HEAD_DIM,
        CAUSAL,
    )
    acc = acc / l_i[:, None]
    lse = m_i + tl.math.log2(l_i) / 1.4426950408889634
    o_ptrs = (
        Out
        + off_hz * stride_oh
        + offs_m[:, None] * stride_om
        + offs_d[None, :] * stride_ok
    )
    tl.store(o_ptrs, acc.to(Out.dtype.element_ty))
    tl.store(Lse + off_hz * seqlen_q + offs_m, lse)

# config = {"BLOCK_M": 128, "BLOCK_N": 64, "HEAD_DIM": 128, "arch": "sm_100", "causal": true, "dtype": "fp16", "num_stages": 4, "num_warps": 4}
# arch = sm_100


// ===== COMPILED SASS (sm_100a) =====

	.target	sm_100a

	.elftype	@"ET_EXEC"


//--------------------- .note.nv.tkinfo           --------------------------
	.section	.note.nv.tkinfo,"",@"SHT_NOTE"
	.sectionflags	@"SHF_NOTE_NV_TKINFO"
	.tkinfo
        /*0018*/ 	.word	0x00000081
        /*0030*/ 	.string	""
        /*0030*/ 	.string	"ptxas-blackwell"
        /*0030*/ 	.string	"Cuda compilation tools, release 12.9, V12.9.86"
        /*0030*/ 	.string	"Build cuda_12.9.r12.9/compiler.36037853_0"
        /*0030*/ 	.string	"-v  -suppress-debug-info  -lineinfo  -arch sm_100a "



//--------------------- .note.nv.cuver            --------------------------
	.section	.note.nv.cuver,"",@"SHT_NOTE"
	.sectionflags	@"SHF_NOTE_NV_CUVER"
        /*0018*/ 	.short	0x0001
        /*001a*/ 	.short	0x0064
        /*001c*/ 	.short	0x0001
        /*001e*/ 	.short	0x0000
        /*0020*/ 	.short	0x0001
        /*0022*/ 	.short	0x0000


//--------------------- .nv.info                  --------------------------
	.section	.nv.info,"",@"SHT_CUDA_INFO"
	.align	4


	//----- nvinfo : EIATTR_REGCOUNT
	.align		4
        /*0000*/ 	.byte	0x04, 0x2f
        /*0002*/ 	.short	(.L_5 - .L_4)
	.align		4
.L_4:
        /*0004*/ 	.word	index@(attn_fwd)
        /*0008*/ 	.word	0x000000ff


	//----- nvinfo : EIATTR_FRAME_SIZE
	.align		4
.L_5:
        /*000c*/ 	.byte	0x04, 0x11
        /*000e*/ 	.short	(.L_7 - .L_6)
	.align		4
.L_6:
        /*0010*/ 	.word	index@($__internal_2_$__cuda_sm10x_tcgen05_guardrail_trap_unallocated_columns_being_dealloced)
        /*0014*/ 	.word	0x000002a8


	//----- nvinfo : EIATTR_FRAME_SIZE
	.align		4
.L_7:
        /*0018*/ 	.byte	0x04, 0x11
        /*001a*/ 	.short	(.L_9 - .L_8)
	.align		4
.L_8:
        /*001c*/ 	.word	index@($__internal_1_$__cuda_sm10x_tcgen05_guardrail_trap_phase_invalid_during_alloc)
        /*0020*/ 	.word	0x000002a8


	//----- nvinfo : EIATTR_FRAME_SIZE
	.align		4
.L_9:
        /*0024*/ 	.byte	0x04, 0x11
        /*0026*/ 	.short	(.L_11 - .L_10)
	.align		4
.L_10:
        /*0028*/ 	.word	index@($__internal_0_$__cuda_sm10x_tcgen05_guardrail_trap_col_being_dealloced_not_returned_by_alloc)
        /*002c*/ 	.word	0x000002a8


	//----- nvinfo : EIATTR_FRAME_SIZE
	.align		4
.L_11:
        /*0030*/ 	.byte	0x04, 0x11
        /*0032*/ 	.short	(.L_13 - .L_12)
	.align		4
.L_12:
        /*0034*/ 	.word	index@(attn_fwd)
        /*0038*/ 	.word	0x000002a8


	//----- nvinfo : EIATTR_MIN_STACK_SIZE
	.align		4
.L_13:
        /*003c*/ 	.byte	0x04, 0x12
        /*003e*/ 	.short	(.L_15 - .L_14)
	.align		4
.L_14:
        /*0040*/ 	.word	index@(attn_fwd)
        /*0044*/ 	.word	0x000002a8
.L_15:


//--------------------- .nv.info.attn_fwd         --------------------------
	.section	.nv.info.attn_fwd,"",@"SHT_CUDA_INFO"
	.sectionflags	@""
	.align	4


	//----- nvinfo : EIATTR_CUDA_API_VERSION
	.align		4
        /*0000*/ 	.byte	0x04, 0x37
        /*0002*/ 	.short	(.L_17 - .L_16)
.L_16:
        /*0004*/ 	.word	0x00000081


	//----- nvinfo : EIATTR_KPARAM_INFO
	.align		4
.L_17:
        /*0008*/ 	.byte	0x04, 0x17
        /*000a*/ 	.short	(.L_19 - .L_18)
.L_18:
        /*000c*/ 	.word	0x00000000
        /*0010*/ 	.short	0x0019
        /*0012*/ 	.short	0x0080
        /*0014*/ 	.byte	0x00, 0xf4, 0x21, 0x00


	//----- nvinfo : EIATTR_KPARAM_INFO
	.align		4
.L_19:
        /*0018*/ 	.byte	0x04, 0x17
        /*001a*/ 	.short	(.L_21 - .L_20)
.L_20:
        /*001c*/ 	.word	0x00000000
        /*0020*/ 	.short	0x0018
        /*0022*/ 	.short	0x0078
        /*0024*/ 	.byte	0x00, 0xf4, 0x21, 0x00


	//----- nvinfo : EIATTR_KPARAM_INFO
	.align		4
.L_21:
        /*0028*/ 	.byte	0x04, 0x17
        /*002a*/ 	.short	(.L_23 - .L_22)
.L_22:
        /*002c*/ 	.word	0x00000000
        /*0030*/ 	.short	0x0017
        /*0032*/ 	.short	0x0070
        /*0034*/ 	.byte	0x00, 0xf0, 0x11, 0x00


	//----- nvinfo : EIATTR_KPARAM_INFO
	.align		4
.L_23:
        /*0038*/ 	.byte	0x04, 0x17
        /*003a*/ 	.short	(.L_25 - .L_24)
.L_24:
        /*003c*/ 	.word	0x00000000
        /*0040*/ 	.short	0x0016
        /*0042*/ 	.short	0x006c
        /*0044*/ 	.byte	0x00, 0xf0, 0x11, 0x00


	//----- nvinfo : EIATTR_KPARAM_INFO
	.align		4
.L_25:
        /*0048*/ 	.byte	0x04, 0x17
        /*004a*/ 	.short	(.L_27 - .L_26)
.L_26:
        /*004c*/ 	.word	0x00000000
        /*0050*/ 	.short	0x0015
        /*0052*/ 	.short	0x0068
        /*0054*/ 	.byte	0x00, 0xf0, 0x11, 0x00


	//----- nvinfo : EIATTR_KPARAM_INFO
	.align		4
.L_27:
        /*0058*/ 	.byte	0x04, 0x17
        /*005a*/ 	.short	(.L_29 - .L_28)
.L_28:
        /*005c*/ 	.word	0x00000000
        /*0060*/ 	.short	0x0014
        /*0062*/ 	.short	0x0064
        /*0064*/ 	.byte	0x00, 0xf0, 0x11, 0x00


	//----- nvinfo : EIATTR_KPARAM_INFO
	.align		4
.L_29:
        /*0068*/ 	.byte	0x04, 0x17
        /*006a*/ 	.short	(.L_31 - .L_30)
.L_30:
        /*006c*/ 	.word	0x00000000
        /*0070*/ 	.short	0x0013
        /*0072*/ 	.short	0x0060
        /*0074*/ 	.byte	0x00, 0xf0, 0x11, 0x00


	//----- nvinfo : EIATTR_KPARAM_INFO
	.align		4
.L_31:
        /*0078*/ 	.byte	0x04, 0x17
        /*007a*/ 	.short	(.L_33 - .L_32)
.L_32:
        /*007c*/ 	.word	0x00000000
        /*0080*/ 	.short	0x0012
        /*0082*/ 	.short	0x005c
        /*0084*/ 	.byte	0x00, 0xf0, 0x11, 0x00


	//----- nvinfo : EIATTR_KPARAM_INFO
	.align		4
.L_33:
        /*0088*/ 	.byte	0x04, 0x17
        /*008a*/ 	.short	(.L_35 - .L_34)
.L_34:
        /*008c*/ 	.word	0x00000000
        /*0090*/ 	.short	0x0011
        /*0092*/ 	.short	0x0058
        /*0094*/ 	.byte	0x00, 0xf0, 0x11, 0x00


	//----- nvinfo : EIATTR_KPARAM_INFO
	.align		4
.L_35:
        /*0098*/ 	.byte	0x04, 0x17
        /*009a*/ 	.short	(.L_37 - .L_36)
.L_36:
        /*009c*/ 	.word	0x00000000
        /*00a0*/ 	.short	0x0010
        /*00a2*/ 	.short	0x0054
        /*00a4*/ 	.byte	0x00, 0xf0, 0x11, 0x00


	//----- nvinfo : EIATTR_KPARAM_INFO
	.align		4
.L_37:
        /*00a8*/ 	.byte	0x04, 0x17
        /*00aa*/ 	.short	(.L_39 - .L_38)
.L_38:
        /*00ac*/ 	.word	0x00000000
        /*00b0*/ 	.short	0x000f
        /*00b2*/ 	.short	0x0050
        /*00b4*/ 	.byte	0x00, 0xf0, 0x11, 0x00


	//----- nvinfo : EIATTR_KPARAM_INFO
	.align		4
.L_39:
        /*00b8*/ 	.byte	0x04, 0x17
        /*00ba*/ 	.short	(.L_41 - .L_40)
.L_40:
        /*00bc*/ 	.word	0x00000000
        /*00c0*/ 	.short	0x000e
        /*00c2*/ 	.short	0x004c
        /*00c4*/ 	.byte	0x00, 0xf0, 0x11, 0x00


	//----- nvinfo : EIATTR_KPARAM_INFO
	.align		4
.L_41:
        /*00c8*/ 	.byte	0x04, 0x17
        /*00ca*/ 	.short	(.L_43 - .L_42)
.L_42:
        /*00cc*/ 	.word	0x00000000
        /*00d0*/ 	.short	0x000d
        /*00d2*/ 	.short	0x0048
        /*00d4*/ 	.byte	0x00, 0xf0, 0x11, 0x00


	//----- nvinfo : EIATTR_KPARAM_INFO
	.align		4
.L_43:
        /*00d8*/ 	.byte	0x04, 0x17
        /*00da*/ 	.short	(.L_45 - .L_44)
.L_44:
        /*00dc*/ 	.word	0x00000000
        /*00e0*/ 	.short	0x000c
        /*00e2*/ 	.short	0x0044
        /*00e4*/ 	.byte	0x00, 0xf0, 0x11, 0x00


	//----- nvinfo : EIATTR_KPARAM_INFO
	.align		4
.L_45:
        /*00e8*/ 	.byte	0x04, 0x17
        /*00ea*/ 	.short	(.L_47 - .L_46)
.L_46:
        /*00ec*/ 	.word	0x00000000
        /*00f0*/ 	.short	0x000b
        /*00f2*/ 	.short	0x0040
        /*00f4*/ 	.byte	0x00, 0xf0, 0x11, 0x00


	//----- nvinfo : EIATTR_KPARAM_INFO
	.align		4
.L_47:
        /*00f8*/ 	.byte	0x04, 0x17
        /*00fa*/ 	.short	(.L_49 - .L_48)
.L_48:
        /*00fc*/ 	.word	0x00000000
        /*0100*/ 	.short	0x000a
        /*0102*/ 	.short	0x003c
        /*0104*/ 	.byte	0x00, 0xf0, 0x11, 0x00


	//----- nvinfo : EIATTR_KPARAM_INFO
	.align		4
.L_49:
        /*0108*/ 	.byte	0x04, 0x17
        /*010a*/ 	.short	(.L_51 - .L_50)
.L_50:
        /*010c*/ 	.word	0x00000000
        /*0110*/ 	.short	0x0009
        /*0112*/ 	.short	0x0038
        /*0114*/ 	.byte	0x00, 0xf0, 0x11, 0x00


	//----- nvinfo : EIATTR_KPARAM_INFO
	.align		4
.L_51:
        /*0118*/ 	.byte	0x04, 0x17
        /*011a*/ 	.short	(.L_53 - .L_52)
.L_52:
        /*011c*/ 	.word	0x00000000
        /*0120*/ 	.short	0x0008
        /*0122*/ 	.short	0x0034
        /*0124*/ 	.byte	0x00, 0xf0, 0x11, 0x00


	//----- nvinfo : EIATTR_KPARAM_INFO
	.align		4
.L_53:
        /*0128*/ 	.byte	0x04, 0x17
        /*012a*/ 	.short	(.L_55 - .L_54)
.L_54:
        /*012c*/ 	.word	0x00000000
        /*0130*/ 	.short	0x0007
        /*0132*/ 	.short	0x0030
        /*0134*/ 	.byte	0x00, 0xf0, 0x11, 0x00


	//----- nvinfo : EIATTR_KPARAM_INFO
	.align		4
.L_55:
        /*0138*/ 	.byte	0x04, 0x17
        /*013a*/ 	.short	(.L_57 - .L_56)
.L_56:
        /*013c*/ 	.word	0x00000000
        /*0140*/ 	.short	0x0006
        /*0142*/ 	.short	0x002c
        /*0144*/ 	.byte	0x00, 0xf0, 0x11, 0x00


	//----- nvinfo : EIATTR_KPARAM_INFO
	.align		4
.L_57:
        /*0148*/ 	.byte	0x04, 0x17
        /*014a*/ 	.short	(.L_59 - .L_58)
.L_58:
        /*014c*/ 	.word	0x00000000
        /*0150*/ 	.short	0x0005
        /*0152*/ 	.short	0x0028
        /*0154*/ 	.byte	0x00, 0xf0, 0x11, 0x00


	//----- nvinfo : EIATTR_KPARAM_INFO
	.align		4
.L_59:
        /*0158*/ 	.byte	0x04, 0x17
        /*015a*/ 	.short	(.L_61 - .L_60)
.L_60:
        /*015c*/ 	.word	0x00000000
        /*0160*/ 	.short	0x0004
        /*0162*/ 	.short	0x0020
        /*0164*/ 	.byte	0x00, 0xf4, 0x21, 0x00


	//----- nvinfo : EIATTR_KPARAM_INFO
	.align		4
.L_61:
        /*0168*/ 	.byte	0x04, 0x17
        /*016a*/ 	.short	(.L_63 - .L_62)
.L_62:
        /*016c*/ 	.word	0x00000000
        /*0170*/ 	.short	0x0003
        /*0172*/ 	.short	0x0018
        /*0174*/ 	.byte	0x00, 0xf4, 0x21, 0x00


	//----- nvinfo : EIATTR_KPARAM_INFO
	.align		4
.L_63:
        /*0178*/ 	.byte	0x04, 0x17
        /*017a*/ 	.short	(.L_65 - .L_64)
.L_64:
        /*017c*/ 	.word	0x00000000
        /*0180*/ 	.short	0x0002
        /*0182*/ 	.short	0x0010
        /*0184*/ 	.byte	0x00, 0xf4, 0x21, 0x00


	//----- nvinfo : EIATTR_KPARAM_INFO
	.align		4
.L_65:
        /*0188*/ 	.byte	0x04, 0x17
        /*018a*/ 	.short	(.L_67 - .L_66)
.L_66:
        /*018c*/ 	.word	0x00000000
        /*0190*/ 	.short	0x0001
        /*0192*/ 	.short	0x0008
        /*0194*/ 	.byte	0x00, 0xf4, 0x21, 0x00


	//----- nvinfo : EIATTR_KPARAM_INFO
	.align		4
.L_67:
        /*0198*/ 	.byte	0x04, 0x17
        /*019a*/ 	.short	(.L_69 - .L_68)
.L_68:
        /*019c*/ 	.word	0x00000000
        /*01a0*/ 	.short	0x0000
        /*01a2*/ 	.short	0x0000
        /*01a4*/ 	.byte	0x00, 0xf4, 0x21, 0x00


	//----- nvinfo : EIATTR_AT_ENTRY_FRAGMENTS
	.align		4
.L_69:
        /*01a8*/ 	.byte	0x04, 0x4f
        /*01aa*/ 	.short	(.L_71 - .L_70)


	//   ....[0]....
.L_70:
        /*01ac*/ 	.word	0x00000004


	//----- nvinfo : EIATTR_RESERVED_SMEM_USED
	.align		4
.L_71:
        /*01b0*/ 	.byte	0x01, 0x41
	.zero		2


	//----- nvinfo : EIATTR_SPARSE_MMA_MASK
	.align		4
        /*01b4*/ 	.byte	0x03, 0x50
        /*01b6*/ 	.short	0x0000


	//----- nvinfo : EIATTR_TCGEN05_1CTA_USED
	.align		4
        /*01b8*/ 	.byte	0x01, 0x51
	.zero		2


	//----- nvinfo : EIATTR_MAXREG_COUNT
	.align		4
        /*01bc*/ 	.byte	0x03, 0x1b
        /*01be*/ 	.short	0x00ff


	//----- nvinfo : EIATTR_NUM_BARRIERS
	.align		4
        /*01c0*/ 	.byte	0x02, 0x4c
        /*01c2*/ 	.byte	0x01
	.zero		1


	//----- nvinfo : EIATTR_ANNOTATIONS
	.align		4
        /*01c4*/ 	.byte	0x04, 0x55
        /*01c6*/ 	.short	(.L_73 - .L_72)


	//   ....[0]....
.L_72:
        /*01c8*/ 	.word	0x00000001
        /*01cc*/ 	.byte	0x40, 0x10, 0x00, 0x00, 0x01, 0x00, 0x00, 0x00, 0x70, 0x10, 0x00, 0x00, 0x01, 0x00, 0x00, 0x00
        /* <DEDUP_REMOVED lines=101> */
        /*082c*/ 	.byte	0x00, 0xf6, 0x00, 0x00


	//----- nvinfo : EIATTR_INT_WARP_WIDE_INSTR_OFFSETS
	.align		4
.L_73:
        /*0830*/ 	.byte	0x04, 0x31
        /*0832*/ 	.short	(.L_75 - .L_74)


	//   ....[0]....
.L_74:
        /*0834*/ 	.word	0x00002c80


	//   ....[1]....
        /*0838*/ 	.word	0x00002c90


	//   ....[2]....
        /*083c*/ 	.word	0x000045d0


	//   ....[3]....
        /*0840*/ 	.word	0x00006170


	//   ....[4]....
        /*0844*/ 	.word	0x0000c3d0


	//   ....[5]....
        /*0848*/ 	.word	0x000169d0


	//   ....[6]....
        /*084c*/ 	.word	0x00016a20


	//----- nvinfo : EIATTR_COOP_GROUP_MASK_REGIDS
	.align		4
.L_75:
        /*0850*/ 	.byte	0x04, 0x29
        /*0852*/ 	.short	(.L_77 - .L_76)


	//   ....[0]....
.L_76:
        /*0854*/ 	.word	0xffffffff


	//   ....[1]....
        /*0858*/ 	.word	0xffffffff


	//   ....[2]....
        /*085c*/ 	.word	0xffffffff


	//   ....[3]....
        /*0860*/ 	.word	0xffffffff


	//----- nvinfo : EIATTR_COOP_GROUP_INSTR_OFFSETS
	.align		4
.L_77:
        /*0864*/ 	.byte	0x04, 0x28
        /*0866*/ 	.short	(.L_79 - .L_78)


	//   ....[0]....
.L_78:
        /*0868*/ 	.word	0x00000070


	//   ....[1]....
        /*086c*/ 	.word	0x00000330


	//   ....[2]....
        /*0870*/ 	.word	0x00016860


	//   ....[3]....
        /*0874*/ 	.word	0x00016ad0


	//----- nvinfo : EIATTR_VRC_CTA_INIT_COUNT
	.align		4
.L_79:
        /*0878*/ 	.byte	0x02, 0x4a
        /*087a*/ 	.byte	0x80
	.zero		1


	//----- nvinfo : EIATTR_MBARRIER_INSTR_OFFSETS
	.align		4
        /*087c*/ 	.byte	0x04, 0x39
        /*087e*/ 	.short	(.L_81 - .L_80)


	//   ....[0]....
.L_80:
        /*0880*/ 	.word	0x00004510
        /*0884*/ 	.word	0x000000ff
        /*0888*/ 	.word	0x00014000
        /*088c*/ 	.short	0x0100
        /*088e*/ 	.byte	0x08
	.zero		1


	//   ....[1]....
        /*0890*/ 	.word	0x00004600
        /*0894*/ 	.word	0x000000ff
        /*0898*/ 	.word	0x00014008
        /*089c*/ 	.short	0x0100
        /*089e*/ 	.byte	0x08
	.zero		1


	//   ....[2]....
        /*08a0*/ 	.word	0x00006960
        /*08a4*/ 	.word	0x000000ff
        /*08a8*/ 	.word	0x0000c000
        /*08ac*/ 	.short	0x0100
        /*08ae*/ 	.byte	0x08
	.zero		1


	//   ....[3]....
        /*08b0*/ 	.word	0x00006e40
        /*08b4*/ 	.word	0x000000ff
        /*08b8*/ 	.word	0x0000c000
        /*08bc*/ 	.short	0x010a
        /*08be*/ 	.byte	0x08
	.zero		1


	//   ....[4]....
        /*08c0*/ 	.word	0x00007510
        /*08c4*/ 	.word	0x000000ff
        /*08c8*/ 	.word	0x0000c000
        /*08cc*/ 	.short	0x0108
        /*08ce*/ 	.byte	0x08
	.zero		1


	//   ....[5]....
        /*08d0*/ 	.word	0x0000c530
        /*08d4*/ 	.word	0x000000ff
        /*08d8*/ 	.word	0x00014010
        /*08dc*/ 	.short	0x0100
        /*08de*/ 	.byte	0x08
	.zero		1


	//   ....[6]....
        /*08e0*/ 	.word	0x0000c9d0
        /*08e4*/ 	.word	0x000000ff
        /*08e8*/ 	.word	0x00014010
        /*08ec*/ 	.short	0x010a
        /*08ee*/ 	.byte	0x08
	.zero		1


	//   ....[7]....
        /*08f0*/ 	.word	0x0000f1f0
        /*08f4*/ 	.word	0x000000ff
        /*08f8*/ 	.word	0x00014010
        /*08fc*/ 	.short	0x0108
        /*08fe*/ 	.byte	0x08
	.zero		1


	//   ....[8]....
        /*0900*/ 	.word	0x0000f290
        /*0904*/ 	.word	0x000000ff
        /*0908*/ 	.word	0x00000000
        /*090c*/ 	.short	0x010a
        /*090e*/ 	.byte	0x10
	.zero		1


	//   ....[9]....
        /*0910*/ 	.word	0x00012020
        /*0914*/ 	.word	0x000000ff
        /*0918*/ 	.word	0x00000000
        /*091c*/ 	.short	0x010a
        /*091e*/ 	.byte	0x10
	.zero		1


	//   ....[10]....
        /*0920*/ 	.word	0x000122b0
        /*0924*/ 	.word	0x000000ff
        /*0928*/ 	.word	0x00014000
        /*092c*/ 	.short	0x0108
        /*092e*/ 	.byte	0x08
	.zero		1


	//   ....[11]....
        /*0930*/ 	.word	0x00012e30
        /*0934*/ 	.word	0x000000ff
        /*0938*/ 	.word	0x00014008
        /*093c*/ 	.short	0x0108
        /*093e*/ 	.byte	0x08
	.zero		1


	//   ....[12]....
        /*0940*/ 	.word	0x00016af0
        /*0944*/ 	.word	0x000000ff
        /*0948*/ 	.word	0x0000c000
        /*094c*/ 	.short	0x010a
        /*094e*/ 	.byte	0x08
	.zero		1


	//   ....[13]....
        /*0950*/ 	.word	0x00016b20
        /*0954*/ 	.word	0x000000ff
        /*0958*/ 	.word	0x00014010
        /*095c*/ 	.short	0x010a
        /*095e*/ 	.byte	0x08
	.zero		1


	//   ....[14]....
        /*0960*/ 	.word	0x00016b50
        /*0964*/ 	.word	0x000000ff
        /*0968*/ 	.word	0x00000000
        /*096c*/ 	.short	0x010a
        /*096e*/ 	.byte	0x10
	.zero		1


	//   ....[15]....
        /*0970*/ 	.word	0x00016b80
        /*0974*/ 	.word	0x000000ff
        /*0978*/ 	.word	0x00000000
        /*097c*/ 	.short	0x010a
        /*097e*/ 	.byte	0x10
	.zero		1


	//----- nvinfo : EIATTR_NUM_MBARRIERS
	.align		4
.L_81:
        /*0980*/ 	.byte	0x03, 0x38
        /*0982*/ 	.short	0xffff


	//----- nvinfo : EIATTR_EXIT_INSTR_OFFSETS
	.align		4
        /*0984*/ 	.byte	0x04, 0x1c
        /*0986*/ 	.short	(.L_83 - .L_82)


	//   ....[0]....
.L_82:
        /*0988*/ 	.word	0x00016ae0


	//----- nvinfo : EIATTR_REQNTID
	.align		4
.L_83:
        /*098c*/ 	.byte	0x04, 0x10
        /*098e*/ 	.short	(.L_85 - .L_84)
.L_84:
        /*0990*/ 	.word	0x00000080
        /*0994*/ 	.word	0x00000001
        /*0998*/ 	.word	0x00000001


	//----- nvinfo : EIATTR_CRS_STACK_SIZE
	.align		4
.L_85:
        /*099c*/ 	.byte	0x04, 0x1e
        /*099e*/ 	.short	(.L_87 - .L_86)
.L_86:
        /*09a0*/ 	.word	0x00000000


	//----- nvinfo : EIATTR_CBANK_PARAM_SIZE
	.align		4
.L_87:
        /*09a4*/ 	.byte	0x03, 0x19
        /*09a6*/ 	.short	0x0088


	//----- nvinfo : EIATTR_PARAM_CBANK
	.align		4
        /*09a8*/ 	.byte	0x04, 0x0a
        /*09aa*/ 	.short	(.L_89 - .L_88)
	.align		4
.L_88:
        /*09ac*/ 	.word	index@(.nv.constant0.attn_fwd)
        /*09b0*/ 	.short	0x0380
        /*09b2*/ 	.short	0x0088


	//----- nvinfo : EIATTR_SW_WAR
	.align		4
.L_89:
        /*09b4*/ 	.byte	0x04, 0x36
        /*09b6*/ 	.short	(.L_91 - .L_90)
.L_90:
        /*09b8*/ 	.word	0x00000008
.L_91:


//--------------------- .nv.compat                --------------------------
	.section	.nv.compat,"",@"SHT_CUDA_COMPAT_INFO"
	.align	4
        /*0000*/ 	.byte	0x02, 0x02, 0x02, 0x00, 0x02, 0x05, 0x05, 0x00, 0x02, 0x03, 0x00, 0x00, 0x02, 0x06, 0x01, 0x00


//--------------------- .nv.callgraph             --------------------------
	.section	.nv.callgraph,"",@"SHT_CUDA_CALLGRAPH"
	.align	4
	.sectionentsize	8
	.align		4
        /*0000*/ 	.word	0x00000000
	.align		4
        /*0004*/ 	.word	0xffffffff
	.align		4
        /*0008*/ 	.word	0x00000000
	.align		4
        /*000c*/ 	.word	0xfffffffe
	.align		4
        /*0010*/ 	.word	0x00000000
	.align		4
        /*0014*/ 	.word	0xfffffffd
	.align		4
        /*0018*/ 	.word	0x00000000
	.align		4
        /*001c*/ 	.word	0xfffffffc


//--------------------- .nv.constant4             --------------------------
	.section	.nv.constant4,"a",@progbits
	.align	8
	.align		8
.nv.constant4:
        /*0000*/ 	.dword	_$_str


//--------------------- .text.attn_fwd            --------------------------
	.section	.text.attn_fwd,"ax",@progbits
	.align	128
        .global         attn_fwd
        .type           attn_fwd,@function
        .size           attn_fwd,(.L_x_31 - attn_fwd)
        .other          attn_fwd,@"STO_CUDA_ENTRY STV_DEFAULT"
attn_fwd:
.text.attn_fwd:
[----:B------:R-:W0:Y:S01]  /*0000*/  LDC R1, c[0x0][0x37c] ;  /* 0x0000df00ff017b82 */ /* 0x000e220000000800 */
[----:B------:R-:W1:Y:S01]  /*0010*/  S2R R0, SR_TID.X ;  /* 0x0000000000007919 */ /* 0x000e620000002100 */
[----:B0-----:R-:W-:Y:S01]  /*0020*/  VIADD R1, R1, 0xfffffd58 ;  /* 0xfffffd5801017836 */ /* 0x001fe20000000000 */
[----:B-1----:R-:W-:-:S13]  /*0030*/  ISETP.GE.U32.AND P0, PT, R0, 0x20, PT ;  /* 0x000000200000780c */ /* 0x002fda0003f06070 */
[----:B------:R-:W-:Y:S02]  /*0040*/  VOTEU.ANY UP0, P0 ;  /* 0x0000000000ff7886 */ /* 0x000fe40000000100 */
[----:B------:R-:W-:Y:S05]  /*0050*/  BRA.U UP0, `(.L_x_0) ;  /* 0x0000000100b87547 */ /* 0x000fea000b800000 */
[----:B------:R-:W0:Y:S01]  /*0060*/  S2UR UR6, SR_CgaCtaId ;  /* 0x00000000000679c3 */ /* 0x000e220000008800 */
[----:B------:R-:W-:Y:S01]  /*0070*/  NOP ;  /* 0x0000000000007918 */ /* 0x000fe20000000000 */
[----:B------:R-:W-:Y:S02]  /*0080*/  UMOV UR4, 0x40 ;  /* 0x0000004000047882 */ /* 0x000fe40000000000 */
[----:B0-----:R-:W-:-:S09]  /*0090*/  ULEA UR4, UR6, UR4, 0x18 ;  /* 0x0000000406047291 */ /* 0x001fd2000f8ec0ff */
[----:B------:R-:W0:Y:S01]  /*00a0*/  LDS.U8 R0, [UR4] ;  /* 0x00000004ff007984 */ /* 0x000e220008000000 */
[----:B------:R-:W-:Y:S02]  /*00b0*/  UMOV UR4, 0x400 ;  /* 0x0000040000047882 */ /* 0x000fe40000000000 */
[----:B------:R-:W-:Y:S01]  /*00c0*/  ULEA UR4, UR6, UR4, 0x18 ;  /* 0x0000000406047291 */ /* 0x000fe2000f8ec0ff */
[----:B0-----:R-:W-:-:S13]  /*00d0*/  ISETP.NE.AND P0, PT, R0, RZ, PT ;  /* 0x000000ff0000720c */ /* 0x001fda0003f05270 */
[----:B------:R-:W-:Y:S05]  /*00e0*/  @P0 BRA `(.L_x_1) ;  /* 0x00000000007c0947 */ /* 0x000fea0003800000 */
[----:B------:R-:W-:-:S13]  /*00f0*/  ELECT P0, URZ, PT ;  /* 0x0000000000ff782f */ /* 0x000fda0003800000 */
[----:B------:R-:W-:Y:S05]  /*0100*/  @!P0 BRA `(.L_x_2) ;  /* 0x0000000000848947 */ /* 0x000fea0003800000 */
[----:B------:R-:W-:Y:S01]  /*0110*/  UMOV UR5, 0x8 ;  /* 0x0000000800057882 */ /* 0x000fe20000000000 */
[----:B------:R-:W-:Y:S02]  /*0120*/  IMAD.MOV.U32 R4, RZ, RZ, 0x1 ;  /* 0x00000001ff047424 */ /* 0x000fe400078e00ff */
[----:B------:R-:W-:Y:S02]  /*0130*/  IMAD.MOV.U32 R5, RZ, RZ, 0xff ;  /* 0x000000ffff057424 */ /* 0x000fe400078e00ff */
[----:B------:R-:W-:Y:S04]  /*0140*/  DEPBAR.LE SB0, 0x36 ;  /* 0x00008d800000791a */ /* 0x000fe80000000000 */
[----:B------:R-:W0:Y:S02]  /*0150*/  UTCATOMSWS.FIND_AND_SET.ALIGN UP1, UR5, UR5 ;  /* 0x00000005000575e3 */ /* 0x000e240008020800 */
[----:B0-----:R-:W-:-:S04]  /*0160*/  PLOP3.LUT P0, PT, PT, PT, UP1, 0x80, 0x8 ;  /* 0x000000000008781c */ /* 0x001fc80003f0f018 */
[----:B------:R-:W-:-:S04]  /*0170*/  SEL R0, RZ, 0xffffffff, !P0 ;  /* 0xffffffffff007807 */ /* 0x000fc80004000000 */
[----:B------:R-:W-:Y:S01]  /*0180*/  ISETP.NE.AND P0, PT, R0, RZ, PT ;  /* 0x000000ff0000720c */ /* 0x000fe20003f05270 */
[----:B------:R-:W-:-:S12]  /*0190*/  IMAD.U32 R0, RZ, RZ, UR5 ;  /* 0x00000005ff007e24 */ /* 0x000fd8000f8e00ff */
[----:B------:R-:W-:Y:S05]  /*01a0*/  @P0 BRA `(.L_x_3) ;  /* 0x0000000000240947 */ /* 0x000fea0003800000 */
.L_x_4:
[----:B------:R-:W-:Y:S05]  /*01b0*/  NANOSLEEP 0x64 ;  /* 0x000000640000795d */ /* 0x000fea0003800000 */
[----:B------:R-:W-:-:S05]  /*01c0*/  UMOV UR5, 0x8 ;  /* 0x0000000800057882 */ /* 0x000fca0000000000 */
[----:B------:R-:W-:Y:S04]  /*01d0*/  DEPBAR.LE SB0, 0x36 ;  /* 0x00008d800000791a */ /* 0x000fe80000000000 */
[----:B------:R-:W0:Y:S02]  /*01e0*/  UTCATOMSWS.FIND_AND_SET.ALIGN UP1, UR5, UR5 ;  /* 0x00000005000575e3 */ /* 0x000e240008020800 */
[----:B0-----:R-:W-:-:S04]  /*01f0*/  PLOP3.LUT P0, PT, PT, PT, UP1, 0x80, 0x8 ;  /* 0x000000000008781c */ /* 0x001fc80003f0f018 */
[----:B------:R-:W-:-:S04]  /*0200*/  SEL R0, RZ, 0xffffffff, !P0 ;  /* 0xffffffffff007807 */ /* 0x000fc80004000000 */
[----:B------:R-:W-:Y:S02]  /*0210*/  ISETP.NE.AND P0, PT, R0, RZ, PT ;  /* 0x000000ff0000720c */ /* 0x000fe40003f05270 */
[----:B------:R-:W-:-:S11]  /*0220*/  MOV R0, UR5 ;  /* 0x0000000500007c02 */ /* 0x000fd60008000f00 */
[----:B------:R-:W-:Y:S05]  /*0230*/  @!P0 BRA `(.L_x_4) ;  /* 0xfffffffc00dc8947 */ /* 0x000fea000383ffff */
.L_x_3:
[C---:B------:R-:W-:Y:S01]  /*0240*/  VIADD R3, R0.reuse, 0x10 ;  /* 0x0000001000037836 */ /* 0x040fe20000000000 */
[----:B------:R-:W-:Y:S01]  /*0250*/  UMOV UR5, 0x50 ;  /* 0x0000005000057882 */ /* 0x000fe20000000000 */
[----:B------:R-:W-:Y:S01]  /*0260*/  SHF.L.U32 R2, R5, R0, RZ ;  /* 0x0000000005027219 */ /* 0x000fe200000006ff */
[----:B------:R-:W-:Y:S01]  /*0270*/  ULEA UR5, UR6, UR5, 0x18 ;  /* 0x0000000506057291 */ /* 0x000fe2000f8ec0ff */
[----:B------:R-:W-:Y:S01]  /*0280*/  IMAD.SHL.U32 R0, R0, 0x20, RZ ;  /* 0x0000002000007824 */ /* 0x000fe200078e00ff */
[----:B------:R-:W-:-:S04]  /*0290*/  SHF.L.U32 R3, R4, R3, RZ ;  /* 0x0000000304037219 */ /* 0x000fc800000006ff */
[----:B------:R-:W-:-:S05]  /*02a0*/  LOP3.LUT R2, R3, R2, RZ, 0xfc, !PT ;  /* 0x0000000203027212 */ /* 0x000fca00078efcff */
[----:B------:R0:W-:Y:S04]  /*02b0*/  ATOMS.OR RZ, [UR5], R2 ;  /* 0x00000002ffff798c */ /* 0x0001e8000b000005 */
[----:B------:R0:W-:Y:S01]  /*02c0*/  STS [UR4], R0 ;  /* 0x00000000ff007988 */ /* 0x0001e20008000804 */
[----:B------:R-:W-:Y:S05]  /*02d0*/  BRA `(.L_x_2) ;  /* 0x0000000000107947 */ /* 0x000fea0003800000 */
.L_x_1:
[----:B------:R-:W-:Y:S01]  /*02e0*/  IMAD.MOV.U32 R0, RZ, RZ, -0x1 ;  /* 0xffffffffff007424 */ /* 0x000fe200078e00ff */
[----:B------:R-:W-:-:S04]  /*02f0*/  MOV R2, 0x320 ;  /* 0x0000032000027802 */ /* 0x000fc80000000f00 */
[----:B------:R0:W-:Y:S03]  /*0300*/  STS [UR4], R0 ;  /* 0x00000000ff007988 */ /* 0x0001e60008000804 */
[----:B0-----:R-:W-:Y:S05]  /*0310*/  CALL.REL.NOINC `($__internal_1_$__cuda_sm10x_tcgen05_guardrail_trap_phase_invalid_during_alloc) ;  /* 0x0000016800307944 */ /* 0x001fea0003c00000 */
.L_x_2:
[----:B------:R-:W-:Y:S05]  /*0320*/  WARPSYNC.ALL ;  /* 0x0000000000007948 */ /* 0x000fea0003800000 */
[----:B------:R-:W-:Y:S01]  /*0330*/  NOP ;  /* 0x0000000000007918 */ /* 0x000fe20000000000 */
.L_x_0:
[----:B------:R-:W1:Y:S01]  /*0340*/  S2UR UR7, SR_CTAID.X ;  /* 0x00000000000779c3 */ /* 0x000e620000002500 */
[----:B0-----:R-:W0:Y:S01]  /*0350*/  S2R R0, SR_TID.X ;  /* 0x0000000000007919 */ /* 0x001e220000002100 */
[----:B------:R-:W2:Y:S01]  /*0360*/  LDCU.64 UR8, c[0x0][0x3b0] ;  /* 0x00007600ff0877ac */ /* 0x000ea20008000a00 */
[----:B------:R-:W3:Y:S05]  /*0370*/  LDCU.64 UR4, c[0x0][0x3b0] ;  /* 0x00007600ff0477ac */ /* 0x000eea0008000a00 */
[----:B------:R-:W2:Y:S01]  /*0380*/  S2UR UR12, SR_CTAID.Y ;  /* 0x00000000000c79c3 */ /* 0x000ea20000002600 */
[----:B------:R-:W4:Y:S07]  /*0390*/  LDCU.64 UR20, c[0x0][0x358] ;  /* 0x00006b00ff1477ac */ /* 0x000f2e0008000a00 */
[----:B------:R-:W0:Y:S01]  /*03a0*/  S2UR UR6, SR_CgaCtaId ;  /* 0x00000000000679c3 */ /* 0x000e220000008800 */
[----:B-1----:R-:W-:-:S07]  /*03b0*/  USHF.L.U32 UR7, UR7, 0x7, URZ ;  /* 0x0000000707077899 */ /* 0x002fce00080006ff */
[----:B------:R-:W1:Y:S01]  /*03c0*/  LDC.64 R6, c[0x0][0x380] ;  /* 0x0000e000ff067b82 */ /* 0x000e620000000a00 */
[----:B------:R-:W-:Y:S01]  /*03d0*/  IMAD.U32 R135, RZ, RZ, UR7 ;  /* 0x00000007ff877e24 */ /* 0x000fe2000f8e00ff */
[----:B--2---:R-:W-:-:S06]  /*03e0*/  UIMAD UR10, UR12, UR8, URZ ;  /* 0x000000080c0a72a4 */ /* 0x004fcc000f8e02ff */
[----:B------:R-:W2:Y:S01]  /*03f0*/  LDC.64 R250, c[0x0][0x380] ;  /* 0x0000e000fffa7b82 */ /* 0x000ea20000000a00 */
[----:B---3--:R-:W-:Y:S01]  /*0400*/  UIMAD UR4, UR12, UR4, URZ ;  /* 0x000000040c0472a4 */ /* 0x008fe2000f8e02ff */
[----:B0-----:R-:W-:Y:S01]  /*0410*/  LOP3.LUT R135, R135, 0x7f, R0, 0xf8, !PT ;  /* 0x0000007f87877812 */ /* 0x001fe200078ef800 */
[----:B------:R-:W-:Y:S01]  /*0420*/  UMOV UR8, 0x400 ;  /* 0x0000040000087882 */ /* 0x000fe20000000000 */
[----:B------:R-:W-:Y:S02]  /*0430*/  USHF.L.U32 UR11, UR10, 0x1, URZ ;  /* 0x000000010a0b7899 */ /* 0x000fe400080006ff */
[----:B------:R-:W-:Y:S02]  /*0440*/  ULEA UR8, UR6, UR8, 0x18 ;  /* 0x0000000806087291 */ /* 0x000fe4000f8ec0ff */
[----:B------:R-:W-:Y:S01]  /*0450*/  BAR.SYNC.DEFER_BLOCKING 0x0 ;  /* 0x0000000000007b1d */ /* 0x000fe20000010000 */
[C---:B------:R-:W-:Y:S01]  /*0460*/  IMAD R4, R135.reuse, UR9, RZ ;  /* 0x0000000987047c24 */ /* 0x040fe2000f8e02ff */
[----:B------:R-:W-:Y:S01]  /*0470*/  USHF.L.U32 UR9, UR4, 0x1, URZ ;  /* 0x0000000104097899 */ /* 0x000fe200080006ff */
[----:B------:R-:W-:Y:S01]  /*0480*/  IMAD R0, R135, UR5, RZ ;  /* 0x0000000587007c24 */ /* 0x000fe2000f8e02ff */
[----:B------:R-:W-:-:S02]  /*0490*/  UIMAD.WIDE UR4, UR4, 0x2, URZ ;  /* 0x00000002040478a5 */ /* 0x000fc4000f8e02ff */
[C---:B------:R-:W-:Y:S01]  /*04a0*/  SHF.L.U32 R3, R4.reuse, 0x1, RZ ;  /* 0x0000000104037819 */ /* 0x040fe200000006ff */
[----:B------:R-:W-:Y:S01]  /*04b0*/  IMAD.HI R4, R4, 0x2, RZ ;  /* 0x0000000204047827 */ /* 0x000fe200078e02ff */
[----:B------:R-:W0:Y:S02]  /*04c0*/  LDC R134, c[0x0][0x3b8] ;  /* 0x0000ee00ff867b82 */ /* 0x000e240000000800 */
[----:B-1----:R-:W-:Y:S01]  /*04d0*/  IADD3 R2, P3, P2, R3, UR11, R6 ;  /* 0x0000000b03027c10 */ /* 0x002fe2000fa7e006 */
[----:B------:R-:W-:Y:S01]  /*04e0*/  UIMAD.WIDE UR10, UR10, 0x2, URZ ;  /* 0x000000020a0a78a5 */ /* 0x000fe2000f8e02ff */
[C---:B------:R-:W-:Y:S02]  /*04f0*/  IMAD.SHL.U32 R3, R0.reuse, 0x2, RZ ;  /* 0x0000000200037824 */ /* 0x040fe400078e00ff */
[----:B------:R-:W-:Y:S01]  /*0500*/  IMAD.HI R0, R0, 0x2, RZ ;  /* 0x0000000200007827 */ /* 0x000fe200078e02ff */
[----:B------:R-:W1:Y:S02]  /*0510*/  LDCU UR4, c[0x0][0x3c8] ;  /* 0x00007900ff0477ac */ /* 0x000e640008000800 */
[----:B--2---:R-:W-:-:S02]  /*0520*/  IADD3 R250, P0, P1, R3, UR9, R250 ;  /* 0x0000000903fa7c10 */ /* 0x004fc4000f91e0fa */
[----:B------:R-:W-:Y:S02]  /*0530*/  IADD3.X R3, PT, PT, R4, UR11, R7, P3, P2 ;  /* 0x0000000b04037c10 */ /* 0x000fe40009fe4407 */
[----:B------:R-:W-:Y:S01]  /*0540*/  IADD3.X R0, PT, PT, R0, UR5, R251, P0, P1 ;  /* 0x0000000500007c10 */ /* 0x000fe200087e24fb */
[----:B------:R-:W2:Y:S01]  /*0550*/  LDS R252, [UR8] ;  /* 0x00000008fffc7984 */ /* 0x000ea20008000800 */
[----:B------:R-:W-:Y:S01]  /*0560*/  BAR.SYNC.DEFER_BLOCKING 0x0 ;  /* 0x0000000000007b1d */ /* 0x000fe20000010000 */
[C---:B0-----:R-:W-:Y:S02]  /*0570*/  IMAD.SHL.U32 R15, R134.reuse, 0x20, RZ ;  /* 0x00000020860f7824 */ /* 0x041fe400078e00ff */
[C---:B------:R-:W-:Y:S02]  /*0580*/  IMAD R9, R134.reuse, 0x90, RZ ;  /* 0x0000009086097824 */ /* 0x040fe400078e02ff */
[C---:B------:R-:W-:Y:S01]  /*0590*/  IMAD.SHL.U32 R7, R134.reuse, 0x8, RZ ;  /* 0x0000000886077824 */ /* 0x040fe200078e00ff */
[----:B----4-:R0:W3:Y:S01]  /*05a0*/  LDG.E.U16 R2, desc[UR20][R2.64] ;  /* 0x0000001402027981 */ /* 0x0100e2000c1e1500 */
[C---:B------:R-:W-:Y:S01]  /*05b0*/  IMAD R11, R134.reuse, 0xa, RZ ;  /* 0x0000000a860b7824 */ /* 0x040fe200078e02ff */
[CC--:B------:R-:W-:Y:S01]  /*05c0*/  LEA R14, P3, R134.reuse, R250.reuse, 0x6 ;  /* 0x000000fa860e7211 */ /* 0x0c0fe200078630ff */
[C---:B------:R-:W-:Y:S01]  /*05d0*/  IMAD R21, R134.reuse, 0xb0, RZ ;  /* 0x000000b086157824 */ /* 0x040fe200078e02ff */
[C---:B------:R-:W-:Y:S01]  /*05e0*/  LEA R8, P2, R134.reuse, R250, 0x4 ;  /* 0x000000fa86087211 */ /* 0x040fe200078420ff */
[C---:B------:R-:W-:Y:S01]  /*05f0*/  IMAD R5, R134.reuse, 0x5, RZ ;  /* 0x0000000586057824 */ /* 0x040fe200078e02ff */
[----:B------:R-:W-:Y:S01]  /*0600*/  LEA.HI.X.SX32 R15, R15, R0, 0x1, P3 ;  /* 0x000000000f0f7211 */ /* 0x000fe200018f0eff */
[C---:B------:R-:W-:Y:S01]  /*0610*/  IMAD R33, R134.reuse, 0x50, RZ ;  /* 0x0000005086217824 */ /* 0x040fe200078e02ff */
[-C--:B------:R-:W-:Y:S01]  /*0620*/  IADD3 R20, P3, PT, R11, R250.reuse, RZ ;  /* 0x000000fa0b147210 */ /* 0x080fe20007f7e0ff */
[C---:B------:R-:W-:Y:S01]  /*0630*/  IMAD R19, R134.reuse, 0x14, RZ ;  /* 0x0000001486137824 */ /* 0x040fe200078e02ff */
[C---:B------:R-:W-:Y:S01]  /*0640*/  SHF.L.U32 R17, R134.reuse, 0x6, RZ ;  /* 0x0000000686117819 */ /* 0x040fe200000006ff */
[C---:B0-----:R-:W-:Y:S01]  /*0650*/  IMAD R3, R134.reuse, 0xa0, RZ ;  /* 0x000000a086037824 */ /* 0x041fe200078e02ff */
[----:B------:R-:W-:Y:S01]  /*0660*/  IADD3 R6, P4, PT, R21, R250, RZ ;  /* 0x000000fa15067210 */ /* 0x000fe20007f9e0ff */
[C---:B------:R-:W-:Y:S01]  /*0670*/  IMAD R45, R134.reuse, 0x48, RZ ;  /* 0x00000048862d7824 */ /* 0x040fe200078e02ff */
[----:B------:R-:W-:Y:S01]  /*0680*/  LEA.HI.X.SX32 R21, R5, R0, 0x1, P3 ;  /* 0x0000000005157211 */ /* 0x000fe200018f0eff */
[C---:B------:R-:W-:Y:S01]  /*0690*/  IMAD R23, R134.reuse, 0xc0, RZ ;  /* 0x000000c086177824 */ /* 0x040fe200078e02ff */
[-C--:B------:R-:W-:Y:S01]  /*06a0*/  IADD3 R4, P0, PT, R3, R250.reuse, RZ ;  /* 0x000000fa03047210 */ /* 0x080fe20007f1e0ff */
[C---:B------:R-:W-:Y:S01]  /*06b0*/  IMAD R27, R134.reuse, 0x28, RZ ;  /* 0x00000028861b7824 */ /* 0x040fe200078e02ff */
[-C--:B------:R-:W-:Y:S01]  /*06c0*/  IADD3 R26, P3, PT, R33, R250.reuse, RZ ;  /* 0x000000fa211a7210 */ /* 0x080fe20007f7e0ff */
[C---:B------:R-:W-:Y:S01]  /*06d0*/  IMAD R41, R134.reuse, 0x60, RZ ;  /* 0x0000006086297824 */ /* 0x040fe200078e02ff */
[CC--:B------:R-:W-:Y:S01]  /*06e0*/  LEA R12, P6, R134.reuse, R250.reuse, 0x5 ;  /* 0x000000fa860c7211 */ /* 0x0c0fe200078c28ff */
[C---:B------:R-:W-:Y:S01]  /*06f0*/  IMAD.SHL.U32 R13, R134.reuse, 0x10, RZ ;  /* 0x00000010860d7824 */ /* 0x040fe200078e00ff */
[----:B------:R-:W-:Y:S01]  /*0700*/  IADD3 R10, P5, PT, R23, R250, RZ ;  /* 0x000000fa170a7210 */ /* 0x000fe20007fbe0ff */
[C---:B------:R-:W-:Y:S01]  /*0710*/  IMAD R124, R134.reuse, 0x58, RZ ;  /* 0x00000058867c7824 */ /* 0x040fe200078e02ff */
[----:B------:R-:W-:Y:S01]  /*0720*/  LEA.HI.X.SX32 R5, R33, R0, 0x1, P0 ;  /* 0x0000000021057211 */ /* 0x000fe200000f0eff */
[C---:B------:R-:W-:Y:S01]  /*0730*/  IMAD R29, R134.reuse, 0x30, RZ ;  /* 0x00000030861d7824 */ /* 0x040fe200078e02ff */
[----:B------:R-:W-:Y:S01]  /*0740*/  IADD3 R34, P0, PT, R41, R250, RZ ;  /* 0x000000fa29227210 */ /* 0x000fe20007f1e0ff */
[C---:B------:R-:W-:Y:S01]  /*0750*/  IMAD R25, R134.reuse, 0xd0, RZ ;  /* 0x000000d086197824 */ /* 0x040fe200078e02ff */
[----:B------:R-:W-:Y:S01]  /*0760*/  LEA.HI.X.SX32 R13, R13, R0, 0x1, P6 ;  /* 0x000000000d0d7211 */ /* 0x000fe200030f0eff */
[C---:B------:R-:W-:Y:S01]  /*0770*/  IMAD R35, R134.reuse, 0x82, RZ ;  /* 0x0000008286237824 */ /* 0x040fe200078e02ff */
[----:B------:R-:W5:Y:S01]  /*0780*/  LDG.E.U16 R4, desc[UR20][R4.64] ;  /* 0x0000001404047981 */ /* 0x000f62000c1e1500 */
[C---:B------:R-:W-:Y:S01]  /*0790*/  IMAD R50, R134.reuse, 0x70, RZ ;  /* 0x0000007086327824 */ /* 0x040fe200078e02ff */
[----:B------:R-:W-:Y:S01]  /*07a0*/  IADD3 R18, P6, PT, R25, R250, RZ ;  /* 0x000000fa19127210 */ /* 0x000fe20007fde0ff */
[C---:B------:R-:W-:Y:S01]  /*07b0*/  IMAD R28, R134.reuse, 0xe0, RZ ;  /* 0x000000e0861c7824 */ /* 0x040fe200078e02ff */
[----:B------:R-:W5:Y:S01]  /*07c0*/  LDG.E.U16 R20, desc[UR20][R20.64] ;  /* 0x0000001414147981 */ /* 0x000f62000c1e1500 */
[----:B------:R-:W-:-:S02]  /*07d0*/  IMAD R31, R134, 0x38, RZ ;  /* 0x00000038861f7824 */ /* 0x000fc400078e02ff */
[C---:B------:R-:W-:Y:S01]  /*07e0*/  IMAD R30, R134.reuse, 0xf0, RZ ;  /* 0x000000f0861e7824 */ /* 0x040fe200078e02ff */
[----:B------:R-:W5:Y:S01]  /*07f0*/  LDG.E.U16 R14, desc[UR20][R14.64] ;  /* 0x000000140e0e7981 */ /* 0x000f62000c1e1500 */
[C---:B------:R-:W-:Y:S02]  /*0800*/  IMAD R122, R134.reuse, 0x18, RZ ;  /* 0x00000018867a7824 */ /* 0x040fe400078e02ff */
[C---:B------:R-:W-:Y:S01]  /*0810*/  IMAD R43, R134.reuse, 0x92, RZ ;  /* 0x00000092862b7824 */ /* 0x040fe200078e02ff */
[----:B------:R-:W5:Y:S01]  /*0820*/  LDG.E.U16 R12, desc[UR20][R12.64] ;  /* 0x000000140c0c7981 */ /* 0x000f62000c1e1500 */
[C---:B------:R-:W-:Y:S02]  /*0830*/  IMAD R58, R134.reuse, 0x68, RZ ;  /* 0x00000068863a7824 */ /* 0x040fe400078e02ff */
[C---:B------:R-:W-:Y:S02]  /*0840*/  IMAD R155, R134.reuse, 0x1c, RZ ;  /* 0x0000001c869b7824 */ /* 0x040fe400078e02ff */
[----:B------:R-:W-:-:S02]  /*0850*/  IMAD R126, R134, 0x78, RZ ;  /* 0x00000078867e7824 */ /* 0x000fc400078e02ff */
[C---:B------:R-:W-:Y:S02]  /*0860*/  IMAD R44, R134.reuse, 0xa2, RZ ;  /* 0x000000a2862c7824 */ /* 0x040fe400078e02ff */
[C---:B------:R-:W-:Y:S02]  /*0870*/  IMAD R52, R134.reuse, 0xd2, RZ ;  /* 0x000000d286347824 */ /* 0x040fe400078e02ff */
[C---:B------:R-:W-:Y:S02]  /*0880*/  IMAD R37, R134.reuse, 0x41, RZ ;  /* 0x0000004186257824 */ /* 0x040fe400078e02ff */
        /* <DEDUP_REMOVED lines=13> */
[C---:B------:R-:W-:Y:S02]  /*0960*/  IMAD.SHL.U32 R92, R134.reuse, 0x2, RZ ;  /* 0x00000002865c7824 */ /* 0x040fe400078e00ff */
        /* <DEDUP_REMOVED lines=76> */
[C---:B------:R-:W-:Y:S02]  /*0e30*/  IMAD.SHL.U32 R157, R134.reuse, 0x4, RZ ;  /* 0x00000004869d7824 */ /* 0x040fe400078e00ff */
        /* <DEDUP_REMOVED lines=31> */
[C---:B------:R-:W-:Y:S01]  /*1030*/  IMAD R207, R134.reuse, 0x17, RZ ;  /* 0x0000001786cf7824 */ /* 0x040fe200078e02ff */
[----:B---3--:R0:W-:Y:S01]  /*1040*/  STL [R1+0x18], R2 ;  /* 0x0000180201007387 */ /* 0x0081e20000100800 */
[----:B------:R-:W-:-:S02]  /*1050*/  IMAD R227, R134, 0x6e, RZ ;  /* 0x0000006e86e37824 */ /* 0x000fc400078e02ff */
[C---:B------:R-:W-:Y:S01]  /*1060*/  IMAD R211, R134.reuse, 0x1f, RZ ;  /* 0x0000001f86d37824 */ /* 0x040fe200078e02ff */
[----:B------:R3:W-:Y:S01]  /*1070*/  STL [R1+0x260], R83 ;  /* 0x0002605301007387 */ /* 0x0007e20000100800 */
[C---:B------:R-:W-:Y:S02]  /*1080*/  IMAD R200, R134.reuse, 0xba, RZ ;  /* 0x000000ba86c87824 */ /* 0x040fe400078e02ff */
[C---:B------:R-:W-:Y:S02]  /*1090*/  IMAD R202, R134.reuse, 0xca, RZ ;  /* 0x000000ca86ca7824 */ /* 0x040fe400078e02ff */
[C---:B------:R-:W-:Y:S01]  /*10a0*/  IMAD R204, R134.reuse, 0xda, RZ ;  /* 0x000000da86cc7824 */ /* 0x040fe200078e02ff */
[----:B0-----:R-:W-:Y:S01]  /*10b0*/  IADD3 R2, P1, PT, R9, R250, RZ ;  /* 0x000000fa09027210 */ /* 0x001fe20007f3e0ff */
[C---:B------:R-:W-:Y:S01]  /*10c0*/  IMAD R212, R134.reuse, 0xfa, RZ ;  /* 0x000000fa86d47824 */ /* 0x040fe200078e02ff */
[----:B------:R-:W-:Y:S01]  /*10d0*/  LEA.HI.X.SX32 R9, R7, R0, 0x1, P2 ;  /* 0x0000000007097211 */ /* 0x000fe200010f0eff */
[C---:B------:R-:W-:Y:S01]  /*10e0*/  IMAD R214, R134.reuse, 0x8c, RZ ;  /* 0x0000008c86d67824 */ /* 0x040fe200078e02ff */
[C---:B------:R-:W-:Y:S01]  /*10f0*/  LEA R16, P2, R134.reuse, R250, 0x7 ;  /* 0x000000fa86107211 */ /* 0x040fe200078438ff */
[C---:B------:R-:W-:Y:S01]  /*1100*/  IMAD R216, R134.reuse, 0x9c, RZ ;  /* 0x0000009c86d87824 */ /* 0x040fe200078e02ff */
[-C--:B------:R-:W-:Y:S01]  /*1110*/  LEA.HI.X.SX32 R3, R45, R0.reuse, 0x1, P1 ;  /* 0x000000002d037211 */ /* 0x080fe200008f0eff */
[C---:B------:R-:W-:Y:S01]  /*1120*/  IMAD R235, R134.reuse, 0x37, RZ ;  /* 0x0000003786eb7824 */ /* 0x040fe200078e02ff */
[----:B------:R-:W-:Y:S01]  /*1130*/  LEA.HI.X.SX32 R17, R17, R0, 0x1, P2 ;  /* 0x0000000011117211 */ /* 0x000fe200010f0eff */
[C---:B------:R-:W-:Y:S01]  /*1140*/  IMAD R201, R134.reuse, 0x5d, RZ ;  /* 0x0000005d86c97824 */ /* 0x040fe200078e02ff */
[-C--:B------:R-:W-:Y:S01]  /*1150*/  IADD3 R22, P2, PT, R19, R250.reuse, RZ ;  /* 0x000000fa13167210 */ /* 0x080fe20007f5e0ff */
[----:B------:R-:W5:Y:S01]  /*1160*/  LDG.E.U16 R2, desc[UR20][R2.64] ;  /* 0x0000001402027981 */ /* 0x000f62000c1e1500 */
[C---:B------:R-:W-:Y:S01]  /*1170*/  IADD3 R24, P1, PT, R27.reuse, R250, RZ ;  /* 0x000000fa1b187210 */ /* 0x040fe20007f3e0ff */
[C---:B------:R-:W-:Y:S01]  /*1180*/  IMAD R203, R134.reuse, 0x65, RZ ;  /* 0x0000006586cb7824 */ /* 0x040fe200078e02ff */
[-C--:B------:R-:W-:Y:S01]  /*1190*/  LEA.HI.X.SX32 R27, R27, R0.reuse, 0x1, P3 ;  /* 0x000000001b1b7211 */ /* 0x080fe200018f0eff */
[C---:B------:R-:W-:Y:S01]  /*11a0*/  IMAD R205, R134.reuse, 0x6d, RZ ;  /* 0x0000006d86cd7824 */ /* 0x040fe200078e02ff */
[----:B------:R-:W-:Y:S01]  /*11b0*/  LEA.HI.X.SX32 R23, R11, R0, 0x1, P2 ;  /* 0x000000000b177211 */ /* 0x000fe200010f0eff */
[C---:B------:R-:W-:Y:S01]  /*11c0*/  IMAD R213, R134.reuse, 0x7d, RZ ;  /* 0x0000007d86d57824 */ /* 0x040fe200078e02ff */
[----:B------:R-:W-:Y:S01]  /*11d0*/  IADD3 R32, P3, PT, R29, R250, RZ ;  /* 0x000000fa1d207210 */ /* 0x000fe20007f7e0ff */
[----:B------:R-:W-:Y:S01]  /*11e0*/  IMAD R233, R134, 0x7e, RZ ;  /* 0x0000007e86e97824 */ /* 0x000fe200078e02ff */
[----:B------:R-:W-:Y:S01]  /*11f0*/  LEA.HI.X.SX32 R7, R124, R0, 0x1, P4 ;  /* 0x000000007c077211 */ /* 0x000fe200020f0eff */
[C---:B------:R-:W-:Y:S01]  /*1200*/  IMAD R218, R134.reuse, 0xac, RZ ;  /* 0x000000ac86da7824 */ /* 0x040fe200078e02ff */
[----:B------:R-:W-:Y:S01]  /*1210*/  IADD3 R36, P4, PT, R35, R250, RZ ;  /* 0x000000fa23247210 */ /* 0x000fe20007f9e0ff */
[----:B------:R-:W-:Y:S01]  /*1220*/  IMAD R220, R134, 0xbc, RZ ;  /* 0x000000bc86dc7824 */ /* 0x000fe200078e02ff */
[----:B------:R-:W-:Y:S01]  /*1230*/  LEA.HI.X.SX32 R11, R41, R0, 0x1, P5 ;  /* 0x00000000290b7211 */ /* 0x000fe200028f0eff */
[----:B------:R-:W5:Y:S01]  /*1240*/  LDG.E.U16 R6, desc[UR20][R6.64] ;  /* 0x0000001406067981 */ /* 0x000f62000c1e1500 */
[----:B------:R-:W-:Y:S01]  /*1250*/  IADD3 R28, P2, PT, R28, R250, RZ ;  /* 0x000000fa1c1c7210 */ /* 0x000fe20007f5e0ff */
[C---:B------:R-:W-:Y:S01]  /*1260*/  IMAD R222, R134.reuse, 0xcc, RZ ;  /* 0x000000cc86de7824 */ /* 0x040fe200078e02ff */
[-C--:B------:R-:W-:Y:S01]  /*1270*/  LEA.HI.X.SX32 R25, R19, R0.reuse, 0x1, P1 ;  /* 0x0000000013197211 */ /* 0x080fe200008f0eff */
[C---:B------:R-:W-:Y:S01]  /*1280*/  IMAD R226, R134.reuse, 0xdc, RZ ;  /* 0x000000dc86e27824 */ /* 0x040fe200078e02ff */
[----:B------:R-:W-:Y:S01]  /*1290*/  LEA.HI.X.SX32 R35, R29, R0, 0x1, P0 ;  /* 0x000000001d237211 */ /* 0x000fe200000f0eff */
[----:B------:R-:W-:Y:S01]  /*12a0*/  IMAD R228, R134, 0xec, RZ ;  /* 0x000000ec86e47824 */ /* 0x000fe200078e02ff */
[-C--:B------:R-:W-:Y:S01]  /*12b0*/  IADD3 R42, P5, PT, R50, R250.reuse, RZ ;  /* 0x000000fa322a7210 */ /* 0x080fe20007fbe0ff */
[----:B------:R-:W-:Y:S01]  /*12c0*/  IMAD R232, R134, 0xfc, RZ ;  /* 0x000000fc86e87824 */ /* 0x000fe200078e02ff */
[-C--:B------:R-:W-:Y:S01]  /*12d0*/  IADD3 R30, P1, PT, R30, R250.reuse, RZ ;  /* 0x000000fa1e1e7210 */ /* 0x080fe20007f3e0ff */
[C---:B------:R-:W-:Y:S01]  /*12e0*/  IMAD R239, R134.reuse, 0x3f, RZ ;  /* 0x0000003f86ef7824 */ /* 0x040fe200078e02ff */
[----:B------:R-:W-:Y:S01]  /*12f0*/  IADD3 R40, P0, PT, R31, R250, RZ ;  /* 0x000000fa1f287210 */ /* 0x000fe20007f1e0ff */
[----:B------:R-:W-:Y:S01]  /*1300*/  IMAD R234, R134, 0x8e, RZ ;  /* 0x0000008e86ea7824 */ /* 0x000fe200078e02ff */
[----:B------:R-:W-:Y:S01]  /*1310*/  LEA.HI.X.SX32 R33, R122, R0, 0x1, P3 ;  /* 0x000000007a217211 */ /* 0x000fe200018f0eff */
[C---:B------:R-:W-:Y:S01]  /*1320*/  IMAD R238, R134.reuse, 0x9e, RZ ;  /* 0x0000009e86ee7824 */ /* 0x040fe200078e02ff */
[----:B------:R-:W-:Y:S01]  /*1330*/  IADD3 R38, P3, PT, R43, R250, RZ ;  /* 0x000000fa2b267210 */ /* 0x000fe20007f7e0ff */
[----:B------:R-:W-:Y:S01]  /*1340*/  IMAD R240, R134, 0xae, RZ ;  /* 0x000000ae86f07824 */ /* 0x000fe200078e02ff */
[-C--:B------:R-:W-:Y:S01]  /*1350*/  LEA.HI.X.SX32 R19, R58, R0.reuse, 0x1, P6 ;  /* 0x000000003a137211 */ /* 0x080fe200030f0eff */
[C---:B------:R-:W-:Y:S01]  /*1360*/  IMAD R244, R134.reuse, 0xbe, RZ ;  /* 0x000000be86f47824 */ /* 0x040fe200078e02ff */
[-C--:B------:R-:W-:Y:S01]  /*1370*/  LEA.HI.X.SX32 R43, R31, R0.reuse, 0x1, P5 ;  /* 0x000000001f2b7211 */ /* 0x080fe200028f0eff */
[----:B------:R-:W-:Y:S01]  /*1380*/  IMAD R246, R134, 0xce, RZ ;  /* 0x000000ce86f67824 */ /* 0x000fe200078e02ff */
[----:B------:R-:W-:Y:S01]  /*1390*/  LEA.HI.X.SX32 R29, R50, R0, 0x1, P2 ;  /* 0x00000000321d7211 */ /* 0x000fe200010f0eff */
[----:B------:R-:W-:Y:S01]  /*13a0*/  IMAD R248, R134, 0xde, RZ ;  /* 0x000000de86f87824 */ /* 0x000fe200078e02ff */
[----:B------:R-:W-:Y:S01]  /*13b0*/  IADD3 R44, P6, PT, R44, R250, RZ ;  /* 0x000000fa2c2c7210 */ /* 0x000fe20007fde0ff */
[----:B------:R-:W-:Y:S01]  /*13c0*/  IMAD R251, R134, 0xee, RZ ;  /* 0x000000ee86fb7824 */ /* 0x000fe200078e02ff */
[----:B------:R-:W-:Y:S01]  /*13d0*/  LEA.HI.X.SX32 R41, R155, R0, 0x1, P0 ;  /* 0x000000009b297211 */ /* 0x000fe200000f0eff */
[----:B------:R-:W5:Y:S01]  /*13e0*/  LDG.E.U16 R22, desc[UR20][R22.64] ;  /* 0x0000001416167981 */ /* 0x000f62000c1e1500 */
[----:B------:R-:W-:-:S02]  /*13f0*/  IADD3 R50, P2, PT, R52, R250, RZ ;  /* 0x000000fa34327210 */ /* 0x000fc40007f5e0ff */
[----:B------:R-:W-:Y:S01]  /*1400*/  LEA.HI.X.SX32 R31, R126, R0, 0x1, P1 ;  /* 0x000000007e1f7211 */ /* 0x000fe200008f0eff */
[----:B------:R-:W5:Y:S01]  /*1410*/  LDG.E.U16 R24, desc[UR20][R24.64] ;  /* 0x0000001418187981 */ /* 0x000f62000c1e1500 */
[-C--:B------:R-:W-:Y:S02]  /*1420*/  IADD3 R46, P0, PT, R46, R250.reuse, RZ ;  /* 0x000000fa2e2e7210 */ /* 0x080fe40007f1e0ff */
[----:B------:R-:W-:Y:S01]  /*1430*/  IADD3 R52, P1, PT, R54, R250, RZ ;  /* 0x000000fa36347210 */ /* 0x000fe20007f3e0ff */
[----:B------:R-:W5:Y:S01]  /*1440*/  LDG.E.U16 R26, desc[UR20][R26.64] ;  /* 0x000000141a1a7981 */ /* 0x000f62000c1e1500 */
[----:B------:R-:W-:Y:S02]  /*1450*/  LEA.HI.X.SX32 R37, R37, R0, 0x1, P4 ;  /* 0x0000000025257211 */ /* 0x000fe400020f0eff */
[-C--:B------:R-:W-:Y:S01]  /*1460*/  IADD3 R48, P5, PT, R48, R250.reuse, RZ ;  /* 0x000000fa30307210 */ /* 0x080fe20007fbe0ff */
[----:B------:R-:W5:Y:S01]  /*1470*/  LDG.E.U16 R32, desc[UR20][R32.64] ;  /* 0x0000001420207981 */ /* 0x000f62000c1e1500 */
[----:B------:R-:W-:-:S02]  /*1480*/  IADD3 R54, P4, PT, R56, R250, RZ ;  /* 0x000000fa38367210 */ /* 0x000fc40007f9e0ff */
[----:B------:R-:W-:Y:S01]  /*1490*/  LEA.HI.X.SX32 R39, R39, R0, 0x1, P3 ;  /* 0x0000000027277211 */ /* 0x000fe200018f0eff */
[----:B------:R-:W5:Y:S01]  /*14a0*/  LDG.E.U16 R34, desc[UR20][R34.64] ;  /* 0x0000001422227981 */ /* 0x000f62000c1e1500 */
[----:B------:R-:W-:Y:S02]  /*14b0*/  IADD3 R56, P3, PT, R45, R250, RZ ;  /* 0x000000fa2d387210 */ /* 0x000fe40007f7e0ff */
[-C--:B------:R-:W-:Y:S01]  /*14c0*/  LEA.HI.X.SX32 R45, R47, R0.reuse, 0x1, P6 ;  /* 0x000000002f2d7211 */ /* 0x080fe200030f0eff */
[----:B------:R-:W5:Y:S01]  /*14d0*/  LDG.E.U16 R18, desc[UR20][R18.64] ;  /* 0x0000001412127981 */ /* 0x000f62000c1e1500 */
[-C--:B------:R-:W-:Y:S02]  /*14e0*/  LEA.HI.X.SX32 R47, R49, R0.reuse, 0x1, P0 ;  /* 0x00000000312f7211 */ /* 0x080fe400000f0eff */
[-C--:B------:R-:W-:Y:S01]  /*14f0*/  LEA.HI.X.SX32 R49, R51, R0.reuse, 0x1, P5 ;  /* 0x0000000033317211 */ /* 0x080fe200028f0eff */
[----:B------:R-:W5:Y:S01]  /*1500*/  LDG.E.U16 R40, desc[UR20][R40.64] ;  /* 0x0000001428287981 */ /* 0x000f62000c1e1500 */
[----:B------:R-:W-:-:S02]  /*1510*/  LEA.HI.X.SX32 R51, R64, R0, 0x1, P2 ;  /* 0x0000000040337211 */ /* 0x000fc400010f0eff */
[-C--:B------:R-:W-:Y:S01]  /*1520*/  IADD3 R64, P2, PT, R103, R250.reuse, RZ ;  /* 0x000000fa67407210 */ /* 0x080fe20007f5e0ff */
[----:B------:R-:W5:Y:S01]  /*1530*/  LDG.E.U16 R42, desc[UR20][R42.64] ;  /* 0x000000142a2a7981 */ /* 0x000f62000c1e1500 */
[----:B------:R-:W-:Y:S02]  /*1540*/  IADD3 R62, P5, PT, R79, R250, RZ ;  /* 0x000000fa4f3e7210 */ /* 0x000fe40007fbe0ff */
[----:B------:R-:W-:Y:S01]  /*1550*/  LEA.HI.X.SX32 R65, R65, R0, 0x1, P2 ;  /* 0x0000000041417211 */ /* 0x000fe200010f0eff */
[----:B------:R-:W5:Y:S01]  /*1560*/  LDG.E.U16 R28, desc[UR20][R28.64] ;  /* 0x000000141c1c7981 */ /* 0x000f62000c1e1500 */
[----:B------:R-:W-:Y:S02]  /*1570*/  IADD3 R70, P2, PT, R81, R250, RZ ;  /* 0x000000fa51467210 */ /* 0x000fe40007f5e0ff */
[-C--:B------:R-:W-:Y:S01]  /*1580*/  LEA.HI.X.SX32 R63, R63, R0.reuse, 0x1, P5 ;  /* 0x000000003f3f7211 */ /* 0x080fe200028f0eff */
[----:B------:R-:W5:Y:S01]  /*1590*/  LDG.E.U16 R30, desc[UR20][R30.64] ;  /* 0x000000141e1e7981 */ /* 0x000f62000c1e1500 */
[----:B------:R-:W-:-:S02]  /*15a0*/  LEA.HI.X.SX32 R71, R71, R0, 0x1, P2 ;  /* 0x0000000047477211 */ /* 0x000fc400010f0eff */
[-C--:B------:R-:W-:Y:S01]  /*15b0*/  IADD3 R82, P2, PT, R92, R250.reuse, RZ ;  /* 0x000000fa5c527210 */ /* 0x080fe20007f5e0ff */
[----:B------:R-:W5:Y:S01]  /*15c0*/  LDG.E.U16 R36, desc[UR20][R36.64] ;  /* 0x0000001424247981 */ /* 0x000f62000c1e1500 */
[----:B------:R-:W-:Y:S02]  /*15d0*/  IADD3 R68, P5, PT, R61, R250, RZ ;  /* 0x000000fa3d447210 */ /* 0x000fe40007fbe0ff */
[-C--:B---3--:R-:W-:Y:S01]  /*15e0*/  LEA.HI.X.SX32 R83, R134, R0.reuse, 0x1, P2 ;  /* 0x0000000086537211 */ /* 0x088fe200010f0eff */
[----:B------:R-:W5:Y:S01]  /*15f0*/  LDG.E.U16 R38, desc[UR20][R38.64] ;  /* 0x0000001426267981 */ /* 0x000f62000c1e1500 */
[----:B------:R-:W-:Y:S02]  /*1600*/  LEA.HI.X.SX32 R69, R69, R0, 0x1, P5 ;  /* 0x0000000045457211 */ /* 0x000fe400028f0eff */
[----:B------:R-:W-:Y:S01]  /*1610*/  IADD3 R74, P5, PT, R93, R250, RZ ;  /* 0x000000fa5d4a7210 */ /* 0x000fe20007fbe0ff */
[----:B------:R0:W-:Y:S01]  /*1620*/  STL.64 [R1+0x10], R82 ;  /* 0x0000105201007387 */ /* 0x0001e20000100a00 */
[----:B------:R-:W-:-:S02]  /*1630*/  LEA.HI.X.SX32 R53, R53, R0, 0x1, P1 ;  /* 0x0000000035357211 */ /* 0x000fc400008f0eff */
[----:B------:R-:W-:Y:S01]  /*1640*/  LEA.HI.X.SX32 R75, R75, R0, 0x1, P5 ;  /* 0x000000004b4b7211 */ /* 0x000fe200028f0eff */
[----:B------:R-:W5:Y:S01]  /*1650*/  LDG.E.U16 R44, desc[UR20][R44.64] ;  /* 0x000000142c2c7981 */ /* 0x000f62000c1e1500 */
[----:B------:R-:W-:Y:S02]  /*1660*/  IADD3 R78, P5, PT, R57, R250, RZ ;  /* 0x000000fa394e7210 */ /* 0x000fe40007fbe0ff */
[----:B------:R-:W-:Y:S01]  /*1670*/  LEA.HI.X.SX32 R55, R55, R0, 0x1, P4 ;  /* 0x0000000037377211 */ /* 0x000fe200020f0eff */
[----:B------:R-:W5:Y:S01]  /*1680*/  LDG.E.U16 R46, desc[UR20][R46.64] ;  /* 0x000000142e2e7981 */ /* 0x000f62000c1e1500 */
[-C--:B------:R-:W-:Y:S02]  /*1690*/  IADD3 R60, P0, PT, R60, R250.reuse, RZ ;  /* 0x000000fa3c3c7210 */ /* 0x080fe40007f1e0ff */
[----:B------:R-:W-:Y:S01]  /*16a0*/  IADD3 R58, P6, PT, R58, R250, RZ ;  /* 0x000000fa3a3a7210 */ /* 0x000fe20007fde0ff */
[----:B0-----:R-:W3:Y:S01]  /*16b0*/  LDL.LU R83, [R1+0x260] ;  /* 0x0002600001537983 */ /* 0x001ee20000300800 */
[----:B------:R-:W-:-:S02]  /*16c0*/  LEA.HI.X.SX32 R79, R79, R0, 0x1, P5 ;  /* 0x000000004f4f7211 */ /* 0x000fc400028f0eff */
[-C--:B------:R-:W-:Y:S01]  /*16d0*/  IADD3 R84, P5, PT, R59, R250.reuse, RZ ;  /* 0x000000fa3b547210 */ /* 0x080fe20007fbe0ff */
[----:B------:R-:W5:Y:S01]  /*16e0*/  LDG.E.U16 R48, desc[UR20][R48.64] ;  /* 0x0000001430307981 */ /* 0x000f62000c1e1500 */
[-C--:B------:R-:W-:Y:S02]  /*16f0*/  IADD3 R66, P1, PT, R109, R250.reuse, RZ ;  /* 0x000000fa6d427210 */ /* 0x080fe40007f3e0ff */
[C---:B------:R-:W-:Y:S01]  /*1700*/  IADD3 R82, P4, PT, R85.reuse, R250, RZ ;  /* 0x000000fa55527210 */ /* 0x040fe20007f9e0ff */
[----:B------:R0:W-:Y:S01]  /*1710*/  STL.64 [R1+0x258], R54 ;  /* 0x0002583601007387 */ /* 0x0001e20000100a00 */
[----:B------:R-:W-:Y:S02]  /*1720*/  LEA.HI.X.SX32 R85, R85, R0, 0x1, P5 ;  /* 0x0000000055557211 */ /* 0x000fe400028f0eff */
[----:B------:R-:W-:Y:S01]  /*1730*/  IADD3 R88, P5, PT, R88, R250, RZ ;  /* 0x000000fa58587210 */ /* 0x000fe20007fbe0ff */
[----:B------:R-:W5:Y:S01]  /*1740*/  LDG.E.U16 R50, desc[UR20][R50.64] ;  /* 0x0000001432327981 */ /* 0x000f62000c1e1500 */
[----:B------:R-:W-:-:S02]  /*1750*/  LEA.HI.X.SX32 R67, R67, R0, 0x1, P1 ;  /* 0x0000000043437211 */ /* 0x000fc400008f0eff */
[C---:B------:R-:W-:Y:S01]  /*1760*/  IADD3 R72, P1, PT, R89.reuse, R250, RZ ;  /* 0x000000fa59487210 */ /* 0x040fe20007f3e0ff */
[----:B------:R-:W5:Y:S01]  /*1770*/  LDG.E.U16 R52, desc[UR20][R52.64] ;  /* 0x0000001434347981 */ /* 0x000f62000c1e1500 */
[----:B------:R-:W-:Y:S02]  /*1780*/  LEA.HI.X.SX32 R89, R89, R0, 0x1, P5 ;  /* 0x0000000059597211 */ /* 0x000fe400028f0eff */
[----:B------:R-:W-:Y:S01]  /*1790*/  IADD3 R102, P5, PT, R145, R250, RZ ;  /* 0x000000fa91667210 */ /* 0x000fe20007fbe0ff */
[----:B------:R-:W5:Y:S01]  /*17a0*/  LDG.E.U16 R62, desc[UR20][R62.64] ;  /* 0x000000143e3e7981 */ /* 0x000f62000c1e1500 */
[-C--:B------:R-:W-:Y:S02]  /*17b0*/  LEA.HI.X.SX32 R61, R61, R0.reuse, 0x1, P0 ;  /* 0x000000003d3d7211 */ /* 0x080fe400000f0eff */
[----:B------:R-:W-:Y:S01]  /*17c0*/  LEA.HI.X.SX32 R103, R103, R0, 0x1, P5 ;  /* 0x0000000067677211 */ /* 0x000fe200028f0eff */
[----:B------:R-:W5:Y:S01]  /*17d0*/  LDG.E.U16 R64, desc[UR20][R64.64] ;  /* 0x0000001440407981 */ /* 0x000f62000c1e1500 */
[----:B------:R-:W-:-:S02]  /*17e0*/  IADD3 R108, P5, PT, R159, R250, RZ ;  /* 0x000000fa9f6c7210 */ /* 0x000fc40007fbe0ff */
[----:B------:R-:W-:Y:S01]  /*17f0*/  IADD3 R80, P2, PT, R80, R250, RZ ;  /* 0x000000fa50507210 */ /* 0x000fe20007f5e0ff */
[----:B------:R-:W-:Y:S01]  /*1800*/  STL.64 [R1+0x250], R60 ;  /* 0x0002503c01007387 */ /* 0x000fe20000100a00 */
[----:B------:R-:W-:Y:S02]  /*1810*/  LEA.HI.X.SX32 R109, R109, R0, 0x1, P5 ;  /* 0x000000006d6d7211 */ /* 0x000fe400028f0eff */
[----:B------:R-:W-:Y:S01]  /*1820*/  IADD3 R114, P5, PT, R111, R250, RZ ;  /* 0x000000fa6f727210 */ /* 0x000fe20007fbe0ff */
[----:B------:R-:W5:Y:S01]  /*1830*/  LDG.E.U16 R66, desc[UR20][R66.64] ;  /* 0x0000001442427981 */ /* 0x000f62000c1e1500 */
[-C--:B------:R-:W-:Y:S02]  /*1840*/  LEA.HI.X.SX32 R57, R57, R0.reuse, 0x1, P3 ;  /* 0x0000000039397211 */ /* 0x080fe400018f0eff */
[-C--:B------:R-:W-:Y:S01]  /*1850*/  LEA.HI.X.SX32 R115, R115, R0.reuse, 0x1, P5 ;  /* 0x0000000073737211 */ /* 0x080fe200028f0eff */
[----:B------:R-:W5:Y:S04]  /*1860*/  LDG.E.U16 R68, desc[UR20][R68.64] ;  /* 0x0000001444447981 */ /* 0x000f68000c1e1500 */
[----:B------:R-:W5:Y:S04]  /*1870*/  LDG.E.U16 R70, desc[UR20][R70.64] ;  /* 0x0000001446467981 */ /* 0x000f68000c1e1500 */
[----:B------:R-:W5:Y:S04]  /*1880*/  LDG.E.U16 R74, desc[UR20][R74.64] ;  /* 0x000000144a4a7981 */ /* 0x000f68000c1e1500 */
[----:B------:R-:W5:Y:S04]  /*1890*/  LDG.E.U16 R78, desc[UR20][R78.64] ;  /* 0x000000144e4e7981 */ /* 0x000f68000c1e1500 */
[----:B------:R-:W5:Y:S04]  /*18a0*/  LDG.E.U16 R8, desc[UR20][R8.64] ;  /* 0x0000001408087981 */ /* 0x000f68000c1e1500 */
[----:B------:R-:W5:Y:S04]  /*18b0*/  LDG.E.U16 R10, desc[UR20][R10.64] ;  /* 0x000000140a0a7981 */ /* 0x000f68000c1e1500 */
[----:B------:R-:W5:Y:S01]  /*18c0*/  LDG.E.U16 R16, desc[UR20][R16.64] ;  /* 0x0000001410107981 */ /* 0x000f62000c1e1500 */
[----:B---3--:R-:W-:-:S03]  /*18d0*/  LEA.HI.X.SX32 R83, R83, R0, 0x1, P4 ;  /* 0x0000000053537211 */ /* 0x008fc600020f0eff */
[----:B------:R-:W5:Y:S01]  /*18e0*/  LDG.E.U16 R56, desc[UR20][R56.64] ;  /* 0x0000001438387981 */ /* 0x000f62000c1e1500 */
[-C--:B0-----:R-:W-:Y:S02]  /*18f0*/  LEA R54, P4, R134, R250.reuse, 0x2 ;  /* 0x000000fa86367211 */ /* 0x081fe400078810ff */
[----:B------:R-:W-:Y:S01]  /*1900*/  IADD3 R86, P3, PT, R86, R250, RZ ;  /* 0x000000fa56567210 */ /* 0x000fe20007f7e0ff */
[----:B------:R-:W5:Y:S01]  /*1910*/  LDG.E.U16 R82, desc[UR20][R82.64] ;  /* 0x0000001452527981 */ /* 0x000f62000c1e1500 */
[-C--:B------:R-:W-:Y:S02]  /*1920*/  LEA.HI.X.SX32 R55, R92, R0.reuse, 0x1, P4 ;  /* 0x000000005c377211 */ /* 0x080fe400020f0eff */
[-C--:B------:R-:W-:Y:S01]  /*1930*/  LEA.HI.X.SX32 R59, R59, R0.reuse, 0x1, P6 ;  /* 0x000000003b3b7211 */ /* 0x080fe200030f0eff */
[----:B------:R-:W5:Y:S01]  /*1940*/  LDG.E.U16 R84, desc[UR20][R84.64] ;  /* 0x0000001454547981 */ /* 0x000f62000c1e1500 */
[----:B------:R-:W-:-:S03]  /*1950*/  LEA.HI.X.SX32 R73, R73, R0, 0x1, P1 ;  /* 0x0000000049497211 */ /* 0x000fc600008f0eff */
[----:B------:R0:W-:Y:S01]  /*1960*/  STL.64 [R1+0x8], R54 ;  /* 0x0000083601007387 */ /* 0x0001e20000100a00 */
[----:B------:R-:W-:Y:S02]  /*1970*/  IADD3 R90, P6, PT, R90, R250, RZ ;  /* 0x000000fa5a5a7210 */ /* 0x000fe40007fde0ff */
[----:B------:R-:W-:Y:S01]  /*1980*/  LEA.HI.X.SX32 R81, R81, R0, 0x1, P2 ;  /* 0x0000000051517211 */ /* 0x000fe200010f0eff */
[----:B------:R-:W5:Y:S01]  /*1990*/  LDG.E.U16 R72, desc[UR20][R72.64] ;  /* 0x0000001448487981 */ /* 0x000f62000c1e1500 */
[-C--:B------:R-:W-:Y:S02]  /*19a0*/  IADD3 R76, P1, PT, R76, R250.reuse, RZ ;  /* 0x000000fa4c4c7210 */ /* 0x080fe40007f3e0ff */
[-C--:B------:R-:W-:Y:S01]  /*19b0*/  IADD3 R92, P4, PT, R94, R250.reuse, RZ ;  /* 0x000000fa5e5c7210 */ /* 0x080fe20007f9e0ff */
[----:B------:R-:W5:Y:S01]  /*19c0*/  LDG.E.U16 R58, desc[UR20][R58.64] ;  /* 0x000000143a3a7981 */ /* 0x000f62000c1e1500 */
[----:B0-----:R-:W-:-:S03]  /*19d0*/  IADD3 R54, P5, PT, R147, R250, RZ ;  /* 0x000000fa93367210 */ /* 0x001fc60007fbe0ff */
[----:B------:R-:W5:Y:S01]  /*19e0*/  LDG.E.U16 R80, desc[UR20][R80.64] ;  /* 0x0000001450507981 */ /* 0x000f62000c1e1500 */
[----:B------:R-:W-:-:S03]  /*19f0*/  LEA.HI.X.SX32 R55, R132, R0, 0x1, P5 ;  /* 0x0000000084377211 */ /* 0x000fc600028f0eff */
[----:B------:R-:W5:Y:S04]  /*1a00*/  LDG.E.U16 R88, desc[UR20][R88.64] ;  /* 0x0000001458587981 */ /* 0x000f68000c1e1500 */
[----:B------:R0:W-:Y:S04]  /*1a10*/  STL.64 [R1], R54 ;  /* 0x0000003601007387 */ /* 0x0001e80000100a00 */
[----:B------:R-:W5:Y:S04]  /*1a20*/  LDG.E.U16 R102, desc[UR20][R102.64] ;  /* 0x0000001466667981 */ /* 0x000f68000c1e1500 */
[----:B------:R-:W5:Y:S04]  /*1a30*/  LDG.E.U16 R108, desc[UR20][R108.64] ;  /* 0x000000146c6c7981 */ /* 0x000f68000c1e1500 */
[----:B0-----:R-:W3:Y:S04]  /*1a40*/  LDL.LU.64 R54, [R1+0x10] ;  /* 0x0000100001367983 */ /* 0x001ee80000300a00 */
[----:B------:R-:W4:Y:S01]  /*1a50*/  LDL.LU.64 R60, [R1+0x8] ;  /* 0x00000800013c7983 */ /* 0x000f220000300a00 */
[----:B------:R-:W-:-:S02]  /*1a60*/  IADD3 R98, P2, PT, R87, R250, RZ ;  /* 0x000000fa57627210 */ /* 0x000fc40007f5e0ff */
[----:B------:R-:W-:Y:S01]  /*1a70*/  LEA.HI.X.SX32 R87, R237, R0, 0x1, P3 ;  /* 0x00000000ed577211 */ /* 0x000fe200018f0eff */
[----:B------:R-:W5:Y:S01]  /*1a80*/  LDG.E.U16 R114, desc[UR20][R114.64] ;  /* 0x0000001472727981 */ /* 0x000f62000c1e1500 */
[----:B------:R-:W-:Y:S02]  /*1a90*/  IADD3 R100, P3, PT, R91, R250, RZ ;  /* 0x000000fa5b647210 */ /* 0x000fe40007f7e0ff */
[----:B------:R-:W-:Y:S01]  /*1aa0*/  LEA.HI.X.SX32 R91, R167, R0, 0x1, P6 ;  /* 0x00000000a75b7211 */ /* 0x000fe200030f0eff */
[----:B------:R-:W5:Y:S01]  /*1ab0*/  LDG.E.U16 R86, desc[UR20][R86.64] ;  /* 0x0000001456567981 */ /* 0x000f62000c1e1500 */
[-C--:B------:R-:W-:Y:S02]  /*1ac0*/  IADD3 R132, P5, PT, R171, R250.reuse, RZ ;  /* 0x000000faab847210 */ /* 0x080fe40007fbe0ff */
[----:B------:R-:W-:Y:S01]  /*1ad0*/  IADD3 R104, P6, PT, R107, R250, RZ ;  /* 0x000000fa6b687210 */ /* 0x000fe20007fde0ff */
[----:B------:R-:W5:Y:S01]  /*1ae0*/  LDG.E.U16 R90, desc[UR20][R90.64] ;  /* 0x000000145a5a7981 */ /* 0x000f62000c1e1500 */
[----:B------:R-:W-:-:S02]  /*1af0*/  LEA.HI.X.SX32 R133, R133, R0, 0x1, P5 ;  /* 0x0000000085857211 */ /* 0x000fc400028f0eff */
[----:B------:R-:W-:Y:S02]  /*1b00*/  LEA.HI.X.SX32 R105, R105, R0, 0x1, P6 ;  /* 0x0000000069697211 */ /* 0x000fe400030f0eff */
[-C--:B------:R-:W-:Y:S01]  /*1b10*/  IADD3 R140, P5, PT, R223, R250.reuse, RZ ;  /* 0x000000fadf8c7210 */ /* 0x080fe20007fbe0ff */
[----:B------:R-:W5:Y:S01]  /*1b20*/  LDG.E.U16 R132, desc[UR20][R132.64] ;  /* 0x0000001484847981 */ /* 0x000f62000c1e1500 */
[-C--:B------:R-:W-:Y:S02]  /*1b30*/  IADD3 R110, P6, PT, R165, R250.reuse, RZ ;  /* 0x000000faa56e7210 */ /* 0x080fe40007fde0ff */
[----:B------:R-:W-:Y:S01]  /*1b40*/  IADD3 R94, P0, PT, R77, R250, RZ ;  /* 0x000000fa4d5e7210 */ /* 0x000fe20007f1e0ff */
[----:B------:R-:W5:Y:S01]  /*1b50*/  LDG.E.U16 R104, desc[UR20][R104.64] ;  /* 0x0000001468687981 */ /* 0x000f62000c1e1500 */
[-C--:B------:R-:W-:Y:S02]  /*1b60*/  LEA.HI.X.SX32 R141, R141, R0.reuse, 0x1, P5 ;  /* 0x000000008d8d7211 */ /* 0x080fe400028f0eff */
[----:B------:R-:W-:-:S02]  /*1b70*/  LEA.HI.X.SX32 R111, R243, R0, 0x1, P6 ;  /* 0x00000000f36f7211 */ /* 0x000fc400030f0eff */
[----:B------:R-:W-:Y:S01]  /*1b80*/  IADD3 R146, P5, PT, R123, R250, RZ ;  /* 0x000000fa7b927210 */ /* 0x000fe20007fbe0ff */
[----:B------:R-:W5:Y:S01]  /*1b90*/  LDG.E.U16 R140, desc[UR20][R140.64] ;  /* 0x000000148c8c7981 */ /* 0x000f62000c1e1500 */
[----:B------:R-:W-:Y:S02]  /*1ba0*/  LEA.HI.X.SX32 R77, R241, R0, 0x1, P1 ;  /* 0x00000000f14d7211 */ /* 0x000fe400008f0eff */
[-C--:B------:R-:W-:Y:S01]  /*1bb0*/  IADD3 R116, P6, PT, R95, R250.reuse, RZ ;  /* 0x000000fa5f747210 */ /* 0x080fe20007fde0ff */
[----:B------:R-:W5:Y:S01]  /*1bc0*/  LDG.E.U16 R110, desc[UR20][R110.64] ;  /* 0x000000146e6e7981 */ /* 0x000f62000c1e1500 */
[----:B------:R-:W-:Y:S02]  /*1bd0*/  IADD3 R96, P1, PT, R96, R250, RZ ;  /* 0x000000fa60607210 */ /* 0x000fe40007f3e0ff */
[----:B------:R-:W-:Y:S01]  /*1be0*/  LEA.HI.X.SX32 R95, R182, R0, 0x1, P0 ;  /* 0x00000000b65f7211 */ /* 0x000fe200000f0eff */
[----:B------:R-:W5:Y:S01]  /*1bf0*/  LDG.E.U16 R76, desc[UR20][R76.64] ;  /* 0x000000144c4c7981 */ /* 0x000f62000c1e1500 */
[----:B------:R-:W-:-:S02]  /*1c00*/  IADD3 R118, P0, PT, R118, R250, RZ ;  /* 0x000000fa76767210 */ /* 0x000fc40007f1e0ff */
[-C--:B------:R-:W-:Y:S01]  /*1c10*/  LEA.HI.X.SX32 R147, R147, R0.reuse, 0x1, P5 ;  /* 0x0000000093937211 */ /* 0x080fe200028f0eff */
[----:B------:R-:W5:Y:S01]  /*1c20*/  LDG.E.U16 R94, desc[UR20][R94.64] ;  /* 0x000000145e5e7981 */ /* 0x000f62000c1e1500 */
[-C--:B------:R-:W-:Y:S02]  /*1c30*/  LEA.HI.X.SX32 R93, R93, R0.reuse, 0x1, P4 ;  /* 0x000000005d5d7211 */ /* 0x080fe400020f0eff */
[----:B------:R-:W-:Y:S01]  /*1c40*/  LEA.HI.X.SX32 R117, R117, R0, 0x1, P6 ;  /* 0x0000000075757211 */ /* 0x000fe200030f0eff */
[----:B------:R-:W5:Y:S01]  /*1c50*/  LDG.E.U16 R146, desc[UR20][R146.64] ;  /* 0x0000001492927981 */ /* 0x000f62000c1e1500 */
[-C--:B------:R-:W-:Y:S02]  /*1c60*/  IADD3 R152, P5, PT, R152, R250.reuse, RZ ;  /* 0x000000fa98987210 */ /* 0x080fe40007fbe0ff */
[----:B------:R-:W-:Y:S01]  /*1c70*/  IADD3 R106, P4, PT, R153, R250, RZ ;  /* 0x000000fa996a7210 */ /* 0x000fe20007f9e0ff */
[----:B------:R-:W5:Y:S01]  /*1c80*/  LDG.E.U16 R92, desc[UR20][R92.64] ;  /* 0x000000145c5c7981 */ /* 0x000f62000c1e1500 */
[----:B------:R-:W-:-:S03]  /*1c90*/  LEA.HI.X.SX32 R97, R97, R0, 0x1, P1 ;  /* 0x0000000061617211 */ /* 0x000fc600008f0eff */
[----:B---3--:R-:W5:Y:S04]  /*1ca0*/  LDG.E.U16 R3, desc[UR20][R54.64] ;  /* 0x0000001436037981 */ /* 0x008f68000c1e1500 */
[----:B----4-:R-:W5:Y:S01]  /*1cb0*/  LDG.E.U16 R5, desc[UR20][R60.64] ;  /* 0x000000143c057981 */ /* 0x010f62000c1e1500 */
[-C--:B------:R-:W-:Y:S02]  /*1cc0*/  IADD3 R128, P6, PT, R151, R250.reuse, RZ ;  /* 0x000000fa97807210 */ /* 0x080fe40007fde0ff */
[----:B------:R-:W-:Y:S01]  /*1cd0*/  IADD3 R120, P1, PT, R120, R250, RZ ;  /* 0x000000fa78787210 */ /* 0x000fe20007f3e0ff */
[----:B------:R-:W5:Y:S04]  /*1ce0*/  LDG.E.U16 R96, desc[UR20][R96.64] ;  /* 0x0000001460607981 */ /* 0x000f68000c1e1500 */
[----:B------:R-:W3:Y:S04]  /*1cf0*/  LDL.LU.64 R54, [R1+0x258] ;  /* 0x0002580001367983 */ /* 0x000ee80000300a00 */
[----:B------:R-:W4:Y:S01]  /*1d00*/  LDL.LU.64 R60, [R1+0x250] ;  /* 0x00025000013c7983 */ /* 0x000f220000300a00 */
[----:B------:R-:W-:-:S02]  /*1d10*/  LEA.HI.X.SX32 R119, R119, R0, 0x1, P0 ;  /* 0x0000000077777211 */ /* 0x000fc400000f0eff */
[----:B------:R-:W-:Y:S01]  /*1d20*/  IADD3 R130, P0, PT, R161, R250, RZ ;  /* 0x000000faa1827210 */ /* 0x000fe20007f1e0ff */
[----:B------:R-:W5:Y:S01]  /*1d30*/  LDG.E.U16 R116, desc[UR20][R116.64] ;  /* 0x0000001474747981 */ /* 0x000f62000c1e1500 */
[-C--:B------:R-:W-:Y:S02]  /*1d40*/  LEA.HI.X.SX32 R153, R153, R0.reuse, 0x1, P5 ;  /* 0x0000000099997211 */ /* 0x080fe400028f0eff */
[-C--:B------:R-:W-:Y:S01]  /*1d50*/  LEA.HI.X.SX32 R107, R107, R0.reuse, 0x1, P4 ;  /* 0x000000006b6b7211 */ /* 0x080fe200020f0eff */
[----:B------:R-:W5:Y:S01]  /*1d60*/  LDG.E.U16 R7, desc[UR20][R118.64] ;  /* 0x0000001476077981 */ /* 0x000f62000c1e1500 */
[----:B------:R-:W-:Y:S02]  /*1d70*/  LEA.HI.X.SX32 R129, R129, R0, 0x1, P6 ;  /* 0x0000000081817211 */ /* 0x000fe400030f0eff */
[-C--:B------:R-:W-:Y:S01]  /*1d80*/  IADD3 R170, P5, PT, R163, R250.reuse, RZ ;  /* 0x000000faa3aa7210 */ /* 0x080fe20007fbe0ff */
[----:B------:R-:W5:Y:S01]  /*1d90*/  LDG.E.U16 R106, desc[UR20][R106.64] ;  /* 0x000000146a6a7981 */ /* 0x000f62000c1e1500 */
[----:B------:R-:W-:-:S02]  /*1da0*/  IADD3 R112, P4, PT, R112, R250, RZ ;  /* 0x000000fa70707210 */ /* 0x000fc40007f9e0ff */
[----:B------:R-:W-:Y:S01]  /*1db0*/  IADD3 R136, P6, PT, R215, R250, RZ ;  /* 0x000000fad7887210 */ /* 0x000fe20007fde0ff */
[----:B------:R-:W5:Y:S01]  /*1dc0*/  LDG.E.U16 R128, desc[UR20][R128.64] ;  /* 0x0000001480807981 */ /* 0x000f62000c1e1500 */
[----:B------:R-:W-:Y:S02]  /*1dd0*/  LEA.HI.X.SX32 R121, R121, R0, 0x1, P1 ;  /* 0x0000000079797211 */ /* 0x000fe400008f0eff */
[----:B------:R-:W-:Y:S01]  /*1de0*/  IADD3 R150, P1, PT, R125, R250, RZ ;  /* 0x000000fa7d967210 */ /* 0x000fe20007f3e0ff */
[----:B------:R-:W2:Y:S01]  /*1df0*/  LDL.LU.64 R118, [R1] ;  /* 0x0000000001767983 */ /* 0x000ea20000300a00 */
[-C--:B------:R-:W-:Y:S02]  /*1e00*/  LEA.HI.X.SX32 R101, R101, R0.reuse, 0x1, P3 ;  /* 0x0000000065657211 */ /* 0x080fe400018f0eff */
[----:B------:R-:W-:Y:S01]  /*1e10*/  LEA.HI.X.SX32 R131, R131, R0, 0x1, P0 ;  /* 0x0000000083837211 */ /* 0x000fe200000f0eff */
[----:B------:R-:W5:Y:S01]  /*1e20*/  LDG.E.U16 R120, desc[UR20][R120.64] ;  /* 0x0000001478787981 */ /* 0x000f62000c1e1500 */
[----:B------:R-:W-:-:S02]  /*1e30*/  IADD3 R124, P3, PT, R124, R250, RZ ;  /* 0x000000fa7c7c7210 */ /* 0x000fc40007f7e0ff */
        /* <DEDUP_REMOVED lines=12> */
[----:B------:R-:W-:Y:S01]  /*1f00*/  LEA R156, P1, R134, R250, 0x3 ;  /* 0x000000fa869c7211 */ /* 0x000fe200078218ff */
[----:B------:R-:W5:Y:S01]  /*1f10*/  LDG.E.U16 R170, desc[UR20][R170.64] ;  /* 0x00000014aaaa7981 */ /* 0x000f62000c1e1500 */
        /* <DEDUP_REMOVED lines=8> */
[----:B------:R0:W5:Y:S01]  /*1fa0*/  LDG.E.U16 R11, desc[UR20][R138.64] ;  /* 0x000000148a0b7981 */ /* 0x000162000c1e1500 */
[-C--:B------:R-:W-:Y:S02]  /*1fb0*/  LEA.HI.X.SX32 R143, R143, R0.reuse, 0x1, P6 ;  /* 0x000000008f8f7211 */ /* 0x080fe400030f0eff */
[----:B------:R-:W-:Y:S01]  /*1fc0*/  LEA.HI.X.SX32 R127, R186, R0, 0x1, P4 ;  /* 0x00000000ba7f7211 */ /* 0x000fe200020f0eff */
[----:B------:R-:W5:Y:S01]  /*1fd0*/  LDG.E.U16 R98, desc[UR20][R98.64] ;  /* 0x0000001462627981 */ /* 0x000f62000c1e1500 */
[----:B------:R-:W-:-:S02]  /*1fe0*/  IADD3 R192, P5, PT, R192, R250, RZ ;  /* 0x000000fac0c07210 */ /* 0x000fc40007fbe0ff */
[-C--:B------:R-:W-:Y:S01]  /*1ff0*/  IADD3 R122, P2, PT, R122, R250.reuse, RZ ;  /* 0x000000fa7a7a7210 */ /* 0x080fe20007f5e0ff */
[----:B------:R-:W5:Y:S01]  /*2000*/  LDG.E.U16 R142, desc[UR20][R142.64] ;  /* 0x000000148e8e7981 */ /* 0x000f62000c1e1500 */
[-C--:B------:R-:W-:Y:S01]  /*2010*/  IADD3 R148, P6, PT, R148, R250.reuse, RZ ;  /* 0x000000fa94947210 */ /* 0x080fe20007fde0ff */
[----:B0-----:R-:W0:Y:S01]  /*2020*/  LDC.64 R138, c[0x0][0x388] ;  /* 0x0000e200ff8a7b82 */ /* 0x001e220000000a00 */
[----:B------:R-:W-:Y:S01]  /*2030*/  IADD3 R160, P4, PT, R149, R250, RZ ;  /* 0x000000fa95a07210 */ /* 0x000fe20007f9e0ff */
[----:B------:R-:W5:Y:S01]  /*2040*/  LDG.E.U16 R126, desc[UR20][R126.64] ;  /* 0x000000147e7e7981 */ /* 0x000f62000c1e1500 */
[----:B------:R-:W-:Y:S02]  /*2050*/  LEA.HI.X.SX32 R157, R157, R0, 0x1, P1 ;  /* 0x000000009d9d7211 */ /* 0x000fe400008f0eff */
[----:B------:R-:W-:Y:S01]  /*2060*/  IADD3 R162, P1, PT, R249, R250, RZ ;  /* 0x000000faf9a27210 */ /* 0x000fe20007f3e0ff */
[----:B------:R-:W5:Y:S01]  /*2070*/  LDG.E.U16 R176, desc[UR20][R176.64] ;  /* 0x00000014b0b07981 */ /* 0x000f62000c1e1500 */
[----:B------:R-:W-:-:S02]  /*2080*/  LEA.HI.X.SX32 R145, R145, R0, 0x1, P0 ;  /* 0x0000000091917211 */ /* 0x000fc400000f0eff */
[----:B------:R-:W-:Y:S01]  /*2090*/  IADD3 R164, P0, PT, R247, R250, RZ ;  /* 0x000000faf7a47210 */ /* 0x000fe20007f1e0ff */
[----:B------:R-:W5:Y:S01]  /*20a0*/  LDG.E.U16 R156, desc[UR20][R156.64] ;  /* 0x000000149c9c7981 */ /* 0x000f62000c1e1500 */
[-C--:B------:R-:W-:Y:S02]  /*20b0*/  LEA.HI.X.SX32 R159, R159, R0.reuse, 0x1, P3 ;  /* 0x000000009f9f7211 */ /* 0x080fe400018f0eff */
[-C--:B------:R-:W-:Y:S01]  /*20c0*/  LEA.HI.X.SX32 R193, R193, R0.reuse, 0x1, P5 ;  /* 0x00000000c1c17211 */ /* 0x080fe200028f0eff */
[----:B------:R-:W5:Y:S01]  /*20d0*/  LDG.E.U16 R137, desc[UR20][R136.64] ;  /* 0x0000001488897981 */ /* 0x000f62000c1e1500 */
[-C--:B------:R-:W-:Y:S02]  /*20e0*/  LEA.HI.X.SX32 R123, R123, R0.reuse, 0x1, P2 ;  /* 0x000000007b7b7211 */ /* 0x080fe400010f0eff */
[-C--:B------:R-:W-:Y:S02]  /*20f0*/  LEA.HI.X.SX32 R161, R161, R0.reuse, 0x1, P4 ;  /* 0x00000000a1a17211 */ /* 0x080fe400020f0eff */
[----:B------:R-:W-:-:S02]  /*2100*/  LEA.HI.X.SX32 R149, R149, R0, 0x1, P6 ;  /* 0x0000000095957211 */ /* 0x000fc400030f0eff */
[----:B------:R-:W-:Y:S01]  /*2110*/  LEA.HI.X.SX32 R163, R163, R0, 0x1, P1 ;  /* 0x00000000a3a37211 */ /* 0x000fe200008f0eff */
[C---:B------:R-:W-:Y:S01]  /*2120*/  IMAD R247, R134.reuse, 0x67, RZ ;  /* 0x0000006786f77824 */ /* 0x040fe200078e02ff */
[-C--:B------:R-:W-:Y:S01]  /*2130*/  IADD3 R174, P3, PT, R241, R250.reuse, RZ ;  /* 0x000000faf1ae7210 */ /* 0x080fe20007f7e0ff */
[----:B------:R-:W-:Y:S01]  /*2140*/  IMAD R249, R134, 0x6f, RZ ;  /* 0x0000006f86f97824 */ /* 0x000fe200078e02ff */
[-C--:B------:R-:W-:Y:S01]  /*2150*/  IADD3 R208, P5, PT, R208, R250.reuse, RZ ;  /* 0x000000fad0d07210 */ /* 0x080fe20007fbe0ff */
[----:B------:R-:W5:Y:S01]  /*2160*/  LDG.E.U16 R122, desc[UR20][R122.64] ;  /* 0x000000147a7a7981 */ /* 0x000f62000c1e1500 */
[-C--:B------:R-:W-:Y:S02]  /*2170*/  IADD3 R154, P2, PT, R154, R250.reuse, RZ ;  /* 0x000000fa9a9a7210 */ /* 0x080fe40007f5e0ff */
[-C--:B------:R-:W-:Y:S01]  /*2180*/  IADD3 R166, P4, PT, R245, R250.reuse, RZ ;  /* 0x000000faf5a67210 */ /* 0x080fe20007f9e0ff */
[----:B------:R-:W5:Y:S01]  /*2190*/  LDG.E.U16 R144, desc[UR20][R144.64] ;  /* 0x0000001490907981 */ /* 0x000f62000c1e1500 */
[----:B------:R-:W-:-:S02]  /*21a0*/  IADD3 R168, P6, PT, R155, R250, RZ ;  /* 0x000000fa9ba87210 */ /* 0x000fc40007fde0ff */
[----:B------:R-:W-:Y:S01]  /*21b0*/  IADD3 R178, P1, PT, R167, R250, RZ ;  /* 0x000000faa7b27210 */ /* 0x000fe20007f3e0ff */
[----:B------:R-:W5:Y:S01]  /*21c0*/  LDG.E.U16 R160, desc[UR20][R160.64] ;  /* 0x00000014a0a07981 */ /* 0x000f62000c1e1500 */
[----:B------:R-:W-:Y:S02]  /*21d0*/  LEA.HI.X.SX32 R165, R165, R0, 0x1, P0 ;  /* 0x00000000a5a57211 */ /* 0x000fe400000f0eff */
[----:B------:R-:W-:Y:S01]  /*21e0*/  IADD3 R180, P0, PT, R169, R250, RZ ;  /* 0x000000faa9b47210 */ /* 0x000fe20007f1e0ff */
[----:B------:R-:W5:Y:S01]  /*21f0*/  LDG.E.U16 R148, desc[UR20][R148.64] ;  /* 0x0000001494947981 */ /* 0x000f62000c1e1500 */
[-C--:B------:R-:W-:Y:S02]  /*2200*/  LEA.HI.X.SX32 R175, R175, R0.reuse, 0x1, P3 ;  /* 0x00000000afaf7211 */ /* 0x080fe400018f0eff */
[-C--:B------:R-:W-:Y:S01]  /*2210*/  LEA.HI.X.SX32 R209, R209, R0.reuse, 0x1, P5 ;  /* 0x00000000d1d17211 */ /* 0x080fe200028f0eff */
[----:B------:R-:W-:Y:S01]  /*2220*/  IMAD R241, R134, 0x57, RZ ;  /* 0x0000005786f17824 */ /* 0x000fe200078e02ff */
[-C--:B------:R-:W-:Y:S01]  /*2230*/  LEA.HI.X.SX32 R155, R194, R0.reuse, 0x1, P2 ;  /* 0x00000000c29b7211 */ /* 0x080fe200010f0eff */
[----:B------:R-:W-:Y:S01]  /*2240*/  IMAD R245, R134, 0x5f, RZ ;  /* 0x0000005f86f57824 */ /* 0x000fe200078e02ff */
[-C--:B------:R-:W-:Y:S01]  /*2250*/  LEA.HI.X.SX32 R167, R198, R0.reuse, 0x1, P4 ;  /* 0x00000000c6a77211 */ /* 0x080fe200020f0eff */
[----:B------:R-:W5:Y:S01]  /*2260*/  LDG.E.U16 R158, desc[UR20][R158.64] ;  /* 0x000000149e9e7981 */ /* 0x000f62000c1e1500 */
[----:B------:R-:W-:-:S02]  /*2270*/  LEA.HI.X.SX32 R169, R169, R0, 0x1, P6 ;  /* 0x00000000a9a97211 */ /* 0x000fc400030f0eff */
[-C--:B------:R-:W-:Y:S01]  /*2280*/  IADD3 R190, P3, PT, R190, R250.reuse, RZ ;  /* 0x000000fabebe7210 */ /* 0x080fe20007f7e0ff */
[----:B------:R-:W5:Y:S01]  /*2290*/  LDG.E.U16 R154, desc[UR20][R154.64] ;  /* 0x000000149a9a7981 */ /* 0x000f62000c1e1500 */
[-C--:B------:R-:W-:Y:S02]  /*22a0*/  IADD3 R224, P5, PT, R217, R250.reuse, RZ ;  /* 0x000000fad9e07210 */ /* 0x080fe40007fbe0ff */
[-C--:B------:R-:W-:Y:S01]  /*22b0*/  IADD3 R172, P2, PT, R243, R250.reuse, RZ ;  /* 0x000000faf3ac7210 */ /* 0x080fe20007f5e0ff */
[----:B------:R-:W5:Y:S01]  /*22c0*/  LDG.E.U16 R162, desc[UR20][R162.64] ;  /* 0x00000014a2a27981 */ /* 0x000f62000c1e1500 */
[-C--:B------:R-:W-:Y:S02]  /*22d0*/  IADD3 R182, P4, PT, R182, R250.reuse, RZ ;  /* 0x000000fab6b67210 */ /* 0x080fe40007f9e0ff */
        /* <DEDUP_REMOVED lines=9> */
[-C--:B------:R-:W-:Y:S01]  /*2370*/  LEA.HI.X.SX32 R173, R173, R0.reuse, 0x1, P2 ;  /* 0x00000000adad7211 */ /* 0x080fe200010f0eff */
[----:B------:R-:W5:Y:S01]  /*2380*/  LDG.E.U16 R174, desc[UR20][R174.64] ;  /* 0x00000014aeae7981 */ /* 0x000f62000c1e1500 */
[----:B------:R-:W-:-:S02]  /*2390*/  LEA.HI.X.SX32 R183, R183, R0, 0x1, P4 ;  /* 0x00000000b7b77211 */ /* 0x000fc400020f0eff */
[----:B------:R-:W-:Y:S01]  /*23a0*/  LEA.HI.X.SX32 R185, R185, R0, 0x1, P6 ;  /* 0x00000000b9b97211 */ /* 0x000fe200030f0eff */
[----:B------:R-:W5:Y:S01]  /*23b0*/  LDG.E.U16 R180, desc[UR20][R180.64] ;  /* 0x00000014b4b47981 */ /* 0x000f62000c1e1500 */
[-C--:B------:R-:W-:Y:S02]  /*23c0*/  IADD3 R206, P3, PT, R195, R250.reuse, RZ ;  /* 0x000000fac3ce7210 */ /* 0x080fe40007f7e0ff */
        /* <DEDUP_REMOVED lines=13> */
[----:B------:R-:W5:Y:S01]  /*24a0*/  LDG.E.U16 R190, desc[UR20][R190.64] ;  /* 0x00000014bebe7981 */ /* 0x000f62000c1e1500 */
[----:B------:R-:W-:-:S02]  /*24b0*/  LEA.HI.X.SX32 R197, R197, R0, 0x1, P4 ;  /* 0x00000000c5c57211 */ /* 0x000fc400020f0eff */
[-C--:B------:R-:W-:Y:S01]  /*24c0*/  LEA.HI.X.SX32 R189, R189, R0.reuse, 0x1, P2 ;  /* 0x00000000bdbd7211 */ /* 0x080fe200010f0eff */
[----:B------:R-:W5:Y:S01]  /*24d0*/  LDG.E.U16 R186, desc[UR20][R186.64] ;  /* 0x00000014baba7981 */ /* 0x000f62000c1e1500 */
[-C--:B------:R-:W-:Y:S02]  /*24e0*/  LEA.HI.X.SX32 R207, R207, R0.reuse, 0x1, P3 ;  /* 0x00000000cfcf7211 */ /* 0x080fe400018f0eff */
[----:B------:R-:W-:Y:S01]  /*24f0*/  LEA.HI.X.SX32 R199, R199, R0, 0x1, P6 ;  /* 0x00000000c7c77211 */ /* 0x000fe200030f0eff */
[----:B------:R-:W5:Y:S01]  /*2500*/  LDG.E.U16 R196, desc[UR20][R196.64] ;  /* 0x00000014c4c47981 */ /* 0x000f62000c1e1500 */
[-C--:B------:R-:W-:Y:S02]  /*2510*/  IADD3 R236, P5, PT, R227, R250.reuse, RZ ;  /* 0x000000fae3ec7210 */ /* 0x080fe40007fbe0ff */
[-C--:B------:R-:W-:Y:S01]  /*2520*/  IADD3 R200, P0, PT, R200, R250.reuse, RZ ;  /* 0x000000fac8c87210 */ /* 0x080fe20007f1e0ff */
[----:B------:R-:W5:Y:S01]  /*2530*/  LDG.E.U16 R188, desc[UR20][R188.64] ;  /* 0x00000014bcbc7981 */ /* 0x000f62000c1e1500 */
[----:B------:R-:W-:-:S02]  /*2540*/  IADD3 R202, P4, PT, R202, R250, RZ ;  /* 0x000000facaca7210 */ /* 0x000fc40007f9e0ff */
[-C--:B------:R-:W-:Y:S01]  /*2550*/  IADD3 R204, P2, PT, R204, R250.reuse, RZ ;  /* 0x000000facccc7210 */ /* 0x080fe20007f5e0ff */
[----:B------:R-:W5:Y:S01]  /*2560*/  LDG.E.U16 R192, desc[UR20][R192.64] ;  /* 0x00000014c0c07981 */ /* 0x000f62000c1e1500 */
[-C--:B------:R-:W-:Y:S02]  /*2570*/  IADD3 R212, P3, PT, R212, R250.reuse, RZ ;  /* 0x000000fad4d47210 */ /* 0x080fe40007f7e0ff */
[----:B------:R-:W-:Y:S01]  /*2580*/  IADD3 R214, P6, PT, R214, R250, RZ ;  /* 0x000000fad6d67210 */ /* 0x000fe20007fde0ff */
[----:B------:R-:W5:Y:S01]  /*2590*/  LDG.E.U16 R194, desc[UR20][R194.64] ;  /* 0x00000014c2c27981 */ /* 0x000f62000c1e1500 */
[----:B------:R-:W-:Y:S02]  /*25a0*/  LEA.HI.X.SX32 R211, R211, R0, 0x1, P1 ;  /* 0x00000000d3d37211 */ /* 0x000fe400008f0eff */
[----:B------:R-:W-:Y:S01]  /*25b0*/  IADD3 R216, P1, PT, R216, R250, RZ ;  /* 0x000000fad8d87210 */ /* 0x000fe20007f3e0ff */
[----:B------:R-:W5:Y:S01]  /*25c0*/  LDG.E.U16 R206, desc[UR20][R206.64] ;  /* 0x00000014cece7981 */ /* 0x000f62000c1e1500 */
[----:B------:R-:W-:-:S02]  /*25d0*/  LEA.HI.X.SX32 R237, R235, R0, 0x1, P5 ;  /* 0x00000000ebed7211 */ /* 0x000fc400028f0eff */
[-C--:B------:R-:W-:Y:S01]  /*25e0*/  LEA.HI.X.SX32 R201, R201, R0.reuse, 0x1, P0 ;  /* 0x00000000c9c97211 */ /* 0x080fe200000f0eff */
[----:B------:R-:W5:Y:S01]  /*25f0*/  LDG.E.U16 R198, desc[UR20][R198.64] ;  /* 0x00000014c6c67981 */ /* 0x000f62000c1e1500 */
[-C--:B------:R-:W-:Y:S02]  /*2600*/  LEA.HI.X.SX32 R203, R203, R0.reuse, 0x1, P4 ;  /* 0x00000000cbcb7211 */ /* 0x080fe400020f0eff */
[-C--:B------:R-:W-:Y:S01]  /*2610*/  LEA.HI.X.SX32 R205, R205, R0.reuse, 0x1, P2 ;  /* 0x00000000cdcd7211 */ /* 0x080fe200010f0eff */
[----:B------:R-:W5:Y:S01]  /*2620*/  LDG.E.U16 R210, desc[UR20][R210.64] ;  /* 0x00000014d2d27981 */ /* 0x000f62000c1e1500 */
[-C--:B------:R-:W-:Y:S02]  /*2630*/  LEA.HI.X.SX32 R213, R213, R0.reuse, 0x1, P3 ;  /* 0x00000000d5d57211 */ /* 0x080fe400018f0eff */
[----:B------:R-:W-:Y:S01]  /*2640*/  LEA.HI.X.SX32 R215, R215, R0, 0x1, P6 ;  /* 0x00000000d7d77211 */ /* 0x000fe200030f0eff */
[----:B------:R-:W5:Y:S01]  /*2650*/  LDG.E.U16 R208, desc[UR20][R208.64] ;  /* 0x00000014d0d07981 */ /* 0x000f62000c1e1500 */
[----:B------:R-:W-:-:S02]  /*2660*/  IADD3 R242, P5, PT, R233, R250, RZ ;  /* 0x000000fae9f27210 */ /* 0x000fc40007fbe0ff */
[-C--:B------:R-:W-:Y:S01]  /*2670*/  IADD3 R218, P0, PT, R218, R250.reuse, RZ ;  /* 0x000000fadada7210 */ /* 0x080fe20007f1e0ff */
[----:B------:R-:W5:Y:S01]  /*2680*/  LDG.E.U16 R224, desc[UR20][R224.64] ;  /* 0x00000014e0e07981 */ /* 0x000f62000c1e1500 */
[-C--:B------:R-:W-:Y:S02]  /*2690*/  IADD3 R220, P4, PT, R220, R250.reuse, RZ ;  /* 0x000000fadcdc7210 */ /* 0x080fe40007f9e0ff */
[-C--:B------:R-:W-:Y:S01]  /*26a0*/  IADD3 R222, P2, PT, R222, R250.reuse, RZ ;  /* 0x000000fadede7210 */ /* 0x080fe20007f5e0ff */
[----:B------:R-:W5:Y:S01]  /*26b0*/  LDG.E.U16 R230, desc[UR20][R230.64] ;  /* 0x00000014e6e67981 */ /* 0x000f62000c1e1500 */
[-C--:B------:R-:W-:Y:S02]  /*26c0*/  IADD3 R226, P3, PT, R226, R250.reuse, RZ ;  /* 0x000000fae2e27210 */ /* 0x080fe40007f7e0ff */
[----:B------:R-:W-:Y:S02]  /*26d0*/  IADD3 R228, P6, PT, R228, R250, RZ ;  /* 0x000000fae4e47210 */ /* 0x000fe40007fde0ff */
[----:B------:R-:W-:Y:S01]  /*26e0*/  LEA.HI.X.SX32 R217, R217, R0, 0x1, P1 ;  /* 0x00000000d9d97211 */ /* 0x000fe200008f0eff */
[----:B------:R-:W-:Y:S01]  /*26f0*/  IMAD R235, R134, 0x47, RZ ;  /* 0x0000004786eb7824 */ /* 0x000fe200078e02ff */
[----:B------:R-:W-:Y:S01]  /*2700*/  IADD3 R232, P1, PT, R232, R250, RZ ;  /* 0x000000fae8e87210 */ /* 0x000fe20007f3e0ff */
[----:B------:R-:W5:Y:S01]  /*2710*/  LDG.E.U16 R200, desc[UR20][R200.64] ;  /* 0x00000014c8c87981 */ /* 0x000f62000c1e1500 */
[-C--:B------:R-:W-:Y:S01]  /*2720*/  LEA.HI.X.SX32 R243, R239, R0.reuse, 0x1, P5 ;  /* 0x00000000eff37211 */ /* 0x080fe200028f0eff */
[C---:B------:R-:W-:Y:S01]  /*2730*/  IMAD R239, R134.reuse, 0x4f, RZ ;  /* 0x0000004f86ef7824 */ /* 0x040fe200078e02ff */
[-C--:B------:R-:W-:Y:S01]  /*2740*/  LEA.HI.X.SX32 R219, R219, R0.reuse, 0x1, P0 ;  /* 0x00000000dbdb7211 */ /* 0x080fe200000f0eff */
[----:B------:R-:W-:Y:S01]  /*2750*/  IMAD R134, R134, 0x77, RZ ;  /* 0x0000007786867824 */ /* 0x000fe200078e02ff */
[-C--:B------:R-:W-:Y:S01]  /*2760*/  LEA.HI.X.SX32 R221, R221, R0.reuse, 0x1, P4 ;  /* 0x00000000dddd7211 */ /* 0x080fe200020f0eff */
[----:B------:R-:W5:Y:S01]  /*2770*/  LDG.E.U16 R202, desc[UR20][R202.64] ;  /* 0x00000014caca7981 */ /* 0x000f62000c1e1500 */
[----:B------:R-:W-:-:S02]  /*2780*/  LEA.HI.X.SX32 R223, R223, R0, 0x1, P2 ;  /* 0x00000000dfdf7211 */ /* 0x000fc400010f0eff */
[-C--:B------:R-:W-:Y:S01]  /*2790*/  LEA.HI.X.SX32 R227, R227, R0.reuse, 0x1, P3 ;  /* 0x00000000e3e37211 */ /* 0x080fe200018f0eff */
[----:B------:R-:W5:Y:S01]  /*27a0*/  LDG.E.U16 R204, desc[UR20][R204.64] ;  /* 0x00000014cccc7981 */ /* 0x000f62000c1e1500 */
[----:B------:R-:W-:Y:S02]  /*27b0*/  LEA.HI.X.SX32 R229, R229, R0, 0x1, P6 ;  /* 0x00000000e5e57211 */ /* 0x000fe400030f0eff */
[-C--:B------:R-:W-:Y:S01]  /*27c0*/  IADD3 R234, P0, PT, R234, R250.reuse, RZ ;  /* 0x000000faeaea7210 */ /* 0x080fe20007f1e0ff */
[----:B------:R-:W5:Y:S01]  /*27d0*/  LDG.E.U16 R212, desc[UR20][R212.64] ;  /* 0x00000014d4d47981 */ /* 0x000f62000c1e1500 */
[-C--:B------:R-:W-:Y:S02]  /*27e0*/  IADD3 R238, P4, PT, R238, R250.reuse, RZ ;  /* 0x000000faeeee7210 */ /* 0x080fe40007f9e0ff */
[-C--:B------:R-:W-:Y:S01]  /*27f0*/  IADD3 R240, P2, PT, R240, R250.reuse, RZ ;  /* 0x000000faf0f07210 */ /* 0x080fe20007f5e0ff */
[----:B------:R-:W5:Y:S01]  /*2800*/  LDG.E.U16 R214, desc[UR20][R214.64] ;  /* 0x00000014d6d67981 */ /* 0x000f62000c1e1500 */
[----:B------:R-:W-:-:S02]  /*2810*/  IADD3 R244, P3, PT, R244, R250, RZ ;  /* 0x000000faf4f47210 */ /* 0x000fc40007f7e0ff */
        /* <DEDUP_REMOVED lines=16> */
[----:B------:R-:W5:Y:S04]  /*2920*/  LDG.E.U16 R226, desc[UR20][R226.64] ;  /* 0x00000014e2e27981 */ /* 0x000f68000c1e1500 */
        /* <DEDUP_REMOVED lines=10> */
[----:B---3--:R-:W5:Y:S04]  /*29d0*/  LDG.E.U16 R54, desc[UR20][R54.64] ;  /* 0x0000001436367981 */ /* 0x008f68000c1e1500 */
[----:B----4-:R-:W5:Y:S01]  /*29e0*/  LDG.E.U16 R60, desc[UR20][R60.64] ;  /* 0x000000143c3c7981 */ /* 0x010f62000c1e1500 */
[----:B------:R-:W3:Y:S03]  /*29f0*/  S2R R134, SR_TID.X ;  /* 0x0000000000867919 */ /* 0x000ee60000002100 */
[----:B--2---:R2:W5:Y:S02]  /*2a00*/  LDG.E.U16 R9, desc[UR20][R118.64] ;  /* 0x0000001476097981 */ /* 0x004564000c1e1500 */
[----:B--2---:R-:W2:Y:S01]  /*2a10*/  LDC.64 R118, c[0x0][0x3c0] ;  /* 0x0000f000ff767b82 */ /* 0x004ea20000000a00 */
[----:B---3--:R-:W-:-:S05]  /*2a20*/  LOP3.LUT R0, R134, 0x7f, RZ, 0xc0, !PT ;  /* 0x0000007f86007812 */ /* 0x008fca00078ec0ff */
[----:B-1----:R-:W-:Y:S01]  /*2a30*/  IMAD R15, R0, UR4, RZ ;  /* 0x00000004000f7c24 */ /* 0x002fe2000f8e02ff */
[----:B------:R-:W-:-:S03]  /*2a40*/  SHF.R.U32.HI R17, RZ, 0x5, R134 ;  /* 0x00000005ff117819 */ /* 0x000fc60000011686 */
[----:B------:R-:W-:Y:S02]  /*2a50*/  IMAD.SHL.U32 R0, R15, 0x2, RZ ;  /* 0x000000020f007824 */ /* 0x000fe400078e00ff */
[----:B--2---:R-:W-:-:S04]  /*2a60*/  IMAD R118, R118, UR12, RZ ;  /* 0x0000000c76767c24 */ /* 0x004fc8000f8e02ff */
[----:B------:R-:W-:Y:S01]  /*2a70*/  IMAD.SHL.U32 R13, R118, 0x2, RZ ;  /* 0x00000002760d7824 */ /* 0x000fe200078e00ff */
[----:B------:R-:W-:Y:S02]  /*2a80*/  R2UR UR22, R17 ;  /* 0x00000000111672ca */ /* 0x000fe400000e0000 */
[----:B------:R-:W-:Y:S02]  /*2a90*/  R2UR UR9, R252 ;  /* 0x00000000fc0972ca */ /* 0x000fe400000e0000 */
[----:B0-----:R-:W-:Y:S02]  /*2aa0*/  IADD3 R138, P0, P1, R0, R138, R13 ;  /* 0x0000008a008a7210 */ /* 0x001fe4000791e00d */
[C---:B------:R-:W-:Y:S01]  /*2ab0*/  LOP3.LUT R0, R134.reuse, 0x3f, RZ, 0xc0, !PT ;  /* 0x0000003f86007812 */ /* 0x040fe200078ec0ff */
[----:B------:R-:W-:Y:S01]  /*2ac0*/  IMAD.HI R15, R15, 0x2, RZ ;  /* 0x000000020f0f7827 */ /* 0x000fe200078e02ff */
[----:B------:R-:W-:Y:S02]  /*2ad0*/  LOP3.LUT R13, R134, 0x40, RZ, 0xc0, !PT ;  /* 0x00000040860d7812 */ /* 0x000fe400078ec0ff */
[----:B------:R-:W-:Y:S01]  /*2ae0*/  SHF.L.U32 R136, R0, 0x1, RZ ;  /* 0x0000000100887819 */ /* 0x000fe200000006ff */
[----:B------:R-:W-:-:S04]  /*2af0*/  IMAD.HI R118, R118, 0x2, RZ ;  /* 0x0000000276767827 */ /* 0x000fc800078e02ff */
[----:B------:R-:W-:Y:S01]  /*2b00*/  IMAD R13, R13, 0x100, R136 ;  /* 0x000001000d0d7824 */ /* 0x000fe200078e0288 */
[----:B------:R-:W-:Y:S01]  /*2b10*/  IADD3.X R139, PT, PT, R15, R139, R118, P0, P1 ;  /* 0x0000008b0f8b7210 */ /* 0x000fe200007e2476 */
[----:B------:R-:W-:Y:S06]  /*2b20*/  BRA.U UP0, `(.L_x_5) ;  /* 0x0000000100187547 */ /* 0x000fec000b800000 */
[----:B------:R-:W-:Y:S01]  /*2b30*/  ELECT P0, URZ, PT ;  /* 0x0000000000ff782f */ /* 0x000fe20003800000 */
[----:B------:R-:W-:Y:S01]  /*2b40*/  IMAD.MOV.U32 R15, RZ, RZ, 0x1 ;  /* 0x00000001ff0f7424 */ /* 0x000fe200078e00ff */
[----:B------:R-:W-:Y:S01]  /*2b50*/  UMOV UR4, 0x40 ;  /* 0x0000004000047882 */ /* 0x000fe20000000000 */
[----:B------:R-:W-:Y:S01]  /*2b60*/  UVIRTCOUNT.DEALLOC.SMPOOL 0x80 ;  /* 0x000000800000784c */ /* 0x000fe20000000000 */
[----:B------:R-:W-:-:S09]  /*2b70*/  ULEA UR4, UR6, UR4, 0x18 ;  /* 0x0000000406047291 */ /* 0x000fd2000f8ec0ff */
[----:B------:R0:W-:Y:S03]  /*2b80*/  @P0 STS.U8 [UR4], R15 ;  /* 0x0000000fff000988 */ /* 0x0001e60008000004 */
.L_x_5:
[----:B0-----:R-:W2:Y:S01]  /*2b90*/  LDL.LU R15, [R1+0x18] ;  /* 0x00001800010f7983 */ /* 0x001ea20000300800 */
[----:B------:R-:W-:Y:S01]  /*2ba0*/  LOP3.LUT R17, R13, 0x20, RZ, 0x3c, !PT ;  /* 0x000000200d117812 */ /* 0x000fe200078e3cff */
[----:B------:R-:W-:Y:S01]  /*2bb0*/  USHF.L.U32 UR4, UR22, 0x15, URZ ;  /* 0x0000001516047899 */ /* 0x000fe200080006ff */
[----:B------:R-:W-:Y:S01]  /*2bc0*/  LOP3.LUT P6, RZ, R134, 0x7f, RZ, 0xc0, !PT ;  /* 0x0000007f86ff7812 */ /* 0x000fe200078cc0ff */
[----:B-----5:R-:W-:Y:S01]  /*2bd0*/  STS.U16 [R13+UR8+0x400], R8 ;  /* 0x000400080d007988 */ /* 0x020fe20008000408 */
[----:B------:R-:W-:Y:S01]  /*2be0*/  UMOV UR6, 0x1 ;  /* 0x0000000100067882 */ /* 0x000fe20000000000 */
[----:B------:R-:W-:Y:S01]  /*2bf0*/  ULOP3.LUT UR4, UR4, 0x600000, URZ, 0xc0, !UPT ;  /* 0x0060000004047892 */ /* 0x000fe2000f8ec0ff */
[----:B------:R-:W0:Y:S01]  /*2c00*/  LDC R211, c[0x0][0x3c4] ;  /* 0x0000f100ffd37b82 */ /* 0x000e220000000800 */
[----:B------:R-:W-:Y:S01]  /*2c10*/  STS.U16 [R13+UR8+0x800], R12 ;  /* 0x0008000c0d007988 */ /* 0x000fe20008000408 */
[----:B------:R-:W-:Y:S02]  /*2c20*/  UIADD3 UR77, UPT, UPT, UR7, 0x80, URZ ;  /* 0x00000080074d7890 */ /* 0x000fe4000fffe0ff */
[----:B------:R-:W-:Y:S01]  /*2c30*/  UIADD3 UR10, UPT, UPT, UR9, UR4, URZ ;  /* 0x00000004090a7290 */ /* 0x000fe2000fffe0ff */
[----:B------:R-:W-:Y:S01]  /*2c40*/  STS.U16 [R13+UR8+0x1000], R14 ;  /* 0x0010000e0d007988 */ /* 0x000fe20008000408 */
[----:B------:R-:W1:Y:S02]  /*2c50*/  LDCU UR14, c[0x0][0x3c4] ;  /* 0x00007880ff0e77ac */ /* 0x000e640008000800 */
[----:B------:R-:W-:Y:S01]  /*2c60*/  ISETP.LT.AND P0, PT, RZ, UR77, PT ;  /* 0x0000004dff007c0c */ /* 0x000fe2000bf01270 */
[----:B------:R-:W-:Y:S01]  /*2c70*/  STS.U16 [R13+UR8+0x2000], R16 ;  /* 0x002000100d007988 */ /* 0x000fe20008000408 */
[----:B------:R-:W-:Y:S01]  /*2c80*/  VOTEU.ALL UP1, P6 ;  /* 0x0000000000ff7886 */ /* 0x000fe20003020000 */
[----:B------:R-:W-:Y:S01]  /*2c90*/  VOTEU.ALL UP2, P6 ;  /* 0x0000000000ff7886 */ /* 0x000fe20003040000 */
[----:B------:R-:W3:Y:S01]  /*2ca0*/  LDC R195, c[0x0][0x3c4] ;  /* 0x0000f100ffc37b82 */ /* 0x000ee20000000800 */
[----:B------:R-:W-:Y:S04]  /*2cb0*/  STS.U16 [R13+UR8+0x2400], R2 ;  /* 0x002400020d007988 */ /* 0x000fe80008000408 */
[----:B------:R-:W-:Y:S01]  /*2cc0*/  STS.U16 [R13+UR8+0x1400], R26 ;  /* 0x0014001a0d007988 */ /* 0x000fe20008000408 */
[----:B------:R-:W-:-:S04]  /*2cd0*/  @!UP1 UIADD3 UR4, UPT, UPT, -UR6, 0x100000, URZ ;  /* 0x0010000006049890 */ /* 0x000fc8000fffe1ff */
[----:B------:R-:W-:Y:S02]  /*2ce0*/  @!UP1 USHF.L.U32 UR5, UR4, 0xb, URZ ;  /* 0x0000000b04059899 */ /* 0x000fe400080006ff */
[----:B------:R-:W-:Y:S01]  /*2cf0*/  @!UP1 USHF.L.U32 UR4, UR4, 0x1, URZ ;  /* 0x0000000104049899 */ /* 0x000fe200080006ff */
[----:B------:R-:W-:Y:S01]  /*2d00*/  STS.U16 [R13+UR8+0x2800], R4 ;  /* 0x002800040d007988 */ /* 0x000fe20008000408 */
[----:B------:R-:W4:Y:S03]  /*2d10*/  LDC R193, c[0x0][0x3c4] ;  /* 0x0000f100ffc17b82 */ /* 0x000f260000000800 */
[----:B------:R-:W-:Y:S04]  /*2d20*/  STS.U16 [R13+UR8+0x2c00], R6 ;  /* 0x002c00060d007988 */ /* 0x000fe80008000408 */
[----:B------:R-:W-:Y:S01]  /*2d30*/  STS.U16 [R13+UR8+0xc00], R32 ;  /* 0x000c00200d007988 */ /* 0x000fe20008000408 */
[----:B------:R-:W0:Y:S03]  /*2d40*/  LDC R185, c[0x0][0x3c4] ;  /* 0x0000f100ffb97b82 */ /* 0x000e260000000800 */
        /* <DEDUP_REMOVED lines=8> */
[----:B------:R-:W0:Y:S01]  /*2dd0*/  LDC R173, c[0x0][0x3c4] ;  /* 0x0000f100ffad7b82 */ /* 0x000e220000000800 */
[----:B------:R-:W-:Y:S01]  /*2de0*/  PRMT R57, RZ, 0x7610, R57 ;  /* 0x00007610ff397816 */ /* 0x000fe20000000039 */
[C---:B------:R-:W-:Y:S01]  /*2df0*/  IMAD R251, R119.reuse, 0x7, RZ ;  /* 0x0000000777fb7824 */ /* 0x040fe200078e02ff */
[----:B------:R-:W-:Y:S05]  /*2e00*/  STTM.x128 tmem[UR10], RZ ;  /* 0x000000ff000079ed */ /* 0x000fea00083c000a */
[----:B------:R-:W0:Y:S01]  /*2e10*/  LDC R169, c[0x0][0x3c4] ;  /* 0x0000f100ffa97b82 */ /* 0x000e220000000800 */
[----:B------:R-:W-:Y:S01]  /*2e20*/  PRMT R55, RZ, 0x7610, R55 ;  /* 0x00007610ff377816 */ /* 0x000fe20000000037 */
[----:B------:R-:W-:Y:S01]  /*2e30*/  STL.64 [R1+0x250], R134 ;  /* 0x0002508601007387 */ /* 0x000fe20000100a00 */
[----:B------:R-:W-:Y:S01]  /*2e40*/  PRMT R53, RZ, 0x7610, R53 ;  /* 0x00007610ff357816 */ /* 0x000fe20000000035 */
[----:B------:R-:W-:-:S04]  /*2e50*/  IMAD R247, R119, 0x9, RZ ;  /* 0x0000000977f77824 */ /* 0x000fc800078e02ff */
[----:B------:R-:W0:Y:S01]  /*2e60*/  LDC R245, c[0x0][0x3c4] ;  /* 0x0000f100fff57b82 */ /* 0x000e220000000800 */
[----:B------:R-:W-:Y:S01]  /*2e70*/  PRMT R51, RZ, 0x7610, R51 ;  /* 0x00007610ff337816 */ /* 0x000fe20000000033 */
[C---:B------:R-:W-:Y:S01]  /*2e80*/  IMAD R237, R119.reuse, 0xa, RZ ;  /* 0x0000000a77ed7824 */ /* 0x040fe200078e02ff */
[----:B------:R-:W-:Y:S02]  /*2e90*/  PRMT R49, RZ, 0x7610, R49 ;  /* 0x00007610ff317816 */ /* 0x000fe40000000031 */
[C---:B------:R-:W-:Y:S01]  /*2ea0*/  SHF.L.U32 R249, R119.reuse, 0x3, RZ ;  /* 0x0000000377f97819 */ /* 0x040fe200000006ff */
[C---:B------:R-:W-:Y:S02]  /*2eb0*/  IMAD R225, R119.reuse, 0xb, RZ ;  /* 0x0000000b77e17824 */ /* 0x040fe400078e02ff */
[----:B------:R-:W0:Y:S01]  /*2ec0*/  LDC R167, c[0x0][0x3c4] ;  /* 0x0000f100ffa77b82 */ /* 0x000e220000000800 */
[----:B------:R-:W-:Y:S01]  /*2ed0*/  PRMT R45, RZ, 0x7610, R45 ;  /* 0x00007610ff2d7816 */ /* 0x000fe2000000002d */
[----:B------:R-:W-:-:S06]  /*2ee0*/  IMAD R221, R119, 0xc, RZ ;  /* 0x0000000c77dd7824 */ /* 0x000fcc00078e02ff */
[----:B------:R-:W0:Y:S01]  /*2ef0*/  LDC R239, c[0x0][0x3c4] ;  /* 0x0000f100ffef7b82 */ /* 0x000e220000000800 */
[----:B------:R-:W-:Y:S01]  /*2f00*/  PRMT R43, RZ, 0x7610, R43 ;  /* 0x00007610ff2b7816 */ /* 0x000fe2000000002b */
[----:B------:R-:W0:Y:S06]  /*2f10*/  LDCU UR13, c[0x0][0x3d4] ;  /* 0x00007a80ff0d77ac */ /* 0x000e2c0008000800 */
[----:B------:R-:W0:Y:S08]  /*2f20*/  LDC R163, c[0x0][0x3c4] ;  /* 0x0000f100ffa37b82 */ /* 0x000e300000000800 */
[----:B------:R-:W0:Y:S08]  /*2f30*/  LDC R161, c[0x0][0x3c4] ;  /* 0x0000f100ffa17b82 */ /* 0x000e300000000800 */
[----:B------:R-:W0:Y:S01]  /*2f40*/  LDC R241, c[0x0][0x3c4] ;  /* 0x0000f100fff17b82 */ /* 0x000e220000000800 */
[----:B------:R-:W-:Y:S01]  /*2f50*/  PRMT R41, RZ, 0x7610, R41 ;  /* 0x00007610ff297816 */ /* 0x000fe20000000029 */
[----:B------:R-:W0:Y:S06]  /*2f60*/  LDCU UR66, c[0x0][0x3a8] ;  /* 0x00007500ff4277ac */ /* 0x000e2c0008000800 */
[----:B------:R-:W0:Y:S08]  /*2f70*/  LDC R219, c[0x0][0x3c4] ;  /* 0x0000f100ffdb7b82 */ /* 0x000e300000000800 */
        /* <DEDUP_REMOVED lines=15> */
[----:B------:R-:W1:Y:S08]  /*3070*/  LDC R75, c[0x0][0x3c4] ;  /* 0x0000f100ff4b7b82 */ /* 0x000e700000000800 */
[----:B------:R-:W1:Y:S08]  /*3080*/  LDC R213, c[0x0][0x3c4] ;  /* 0x0000f100ffd57b82 */ /* 0x000e700000000800 */
[----:B------:R-:W1:Y:S08]  /*3090*/  LDC R61, c[0x0][0x3c4] ;  /* 0x0000f100ff3d7b82 */ /* 0x000e700000000800 */
[----:B------:R-:W1:Y:S08]  /*30a0*/  LDC R207, c[0x0][0x3c4] ;  /* 0x0000f100ffcf7b82 */ /* 0x000e700000000800 */
[----:B------:R-:W1:Y:S08]  /*30b0*/  LDC R243, c[0x0][0x3c4] ;  /* 0x0000f100fff37b82 */ /* 0x000e700000000800 */
[----:B------:R-:W1:Y:S01]  /*30c0*/  LDC R203, c[0x0][0x3c4] ;  /* 0x0000f100ffcb7b82 */ /* 0x000e620000000800 */
[----:B--2---:R2:W-:Y:S01]  /*30d0*/  STS.U16 [R13+UR8], R15 ;  /* 0x0000000f0d007988 */ /* 0x0045e20008000408 */
[----:B0-----:R-:W-:Y:S01]  /*30e0*/  IMAD R211, R211, 0xe, RZ ;  /* 0x0000000ed3d37824 */ /* 0x001fe200078e02ff */
[----:B------:R-:W-:Y:S01]  /*30f0*/  PRMT R39, RZ, 0x7610, R39 ;  /* 0x00007610ff277816 */ /* 0x000fe20000000027 */
[----:B---3--:R-:W-:Y:S01]  /*3100*/  IMAD R195, R195, 0x12, RZ ;  /* 0x00000012c3c37824 */ /* 0x008fe200078e02ff */
[----:B------:R-:W-:-:S03]  /*3110*/  PRMT R37, RZ, 0x7610, R37 ;  /* 0x00007610ff257816 */ /* 0x000fc60000000025 */
[----:B------:R-:W0:Y:S08]  /*3120*/  LDC R233, c[0x0][0x3c4] ;  /* 0x0000f100ffe97b82 */ /* 0x000e300000000800 */
[----:B------:R-:W3:Y:S01]  /*3130*/  LDC R205, c[0x0][0x3c4] ;  /* 0x0000f100ffcd7b82 */ /* 0x000ee20000000800 */
[----:B--2---:R-:W-:-:S07]  /*3140*/  LOP3.LUT R15, R13, 0x10, RZ, 0x3c, !PT ;  /* 0x000000100d0f7812 */ /* 0x004fce00078e3cff */
[----:B------:R-:W2:Y:S01]  /*3150*/  LDC R165, c[0x0][0x3c4] ;  /* 0x0000f100ffa57b82 */ /* 0x000ea20000000800 */
[----:B------:R-:W-:Y:S07]  /*3160*/  STS.U16 [R15+UR8+0x2080], R36 ;  /* 0x002080240f007988 */ /* 0x000fee0008000408 */
[----:B------:R-:W0:Y:S01]  /*3170*/  LDC R229, c[0x0][0x3c4] ;  /* 0x0000f100ffe57b82 */ /* 0x000e220000000800 */
        /* <DEDUP_REMOVED lines=10> */
[----:B------:R0:W-:Y:S07]  /*3220*/  STS.U16 [R15+UR8+0x3880], R52 ;  /* 0x003880340f007988 */ /* 0x0001ee0008000408 */
[----:B------:R-:W0:Y:S01]  /*3230*/  LDC R191, c[0x0][0x3c4] ;  /* 0x0000f100ffbf7b82 */ /* 0x000e220000000800 */
[----:B------:R-:W-:Y:S07]  /*3240*/  STS.U16 [R15+UR8+0x480], R62 ;  /* 0x0004803e0f007988 */ /* 0x000fee0008000408 */
[----:B------:R-:W0:Y:S01]  /*3250*/  LDC R197, c[0x0][0x3c4] ;  /* 0x0000f100ffc57b82 */ /* 0x000e220000000800 */
[----:B------:R-:W-:Y:S07]  /*3260*/  STS.U16 [R15+UR8+0x880], R64 ;  /* 0x000880400f007988 */ /* 0x000fee0008000408 */
[----:B------:R-:W0:Y:S01]  /*3270*/  LDC R179, c[0x0][0x3c4] ;  /* 0x0000f100ffb37b82 */ /* 0x000e220000000800 */
[----:B------:R-:W-:Y:S07]  /*3280*/  STS.U16 [R15+UR8+0xc80], R66 ;  /* 0x000c80420f007988 */ /* 0x000fee0008000408 */
[----:B------:R-:W1:Y:S01]  /*3290*/  LDC R187, c[0x0][0x3c4] ;  /* 0x0000f100ffbb7b82 */ /* 0x000e620000000800 */
[----:B------:R-:W-:Y:S07]  /*32a0*/  STS.U16 [R15+UR8+0x1080], R68 ;  /* 0x001080440f007988 */ /* 0x000fee0008000408 */
[----:B------:R-:W1:Y:S01]  /*32b0*/  LDC R181, c[0x0][0x3c4] ;  /* 0x0000f100ffb57b82 */ /* 0x000e620000000800 */
[----:B------:R-:W-:Y:S07]  /*32c0*/  STS.U16 [R15+UR8+0x1480], R70 ;  /* 0x001480460f007988 */ /* 0x000fee0008000408 */
[----:B------:R-:W1:Y:S01]  /*32d0*/  LDC R171, c[0x0][0x3c4] ;  /* 0x0000f100ffab7b82 */ /* 0x000e620000000800 */
[----:B------:R-:W-:Y:S07]  /*32e0*/  STS.U16 [R15+UR8+0x1880], R72 ;  /* 0x001880480f007988 */ /* 0x000fee0008000408 */
[----:B------:R-:W1:Y:S01]  /*32f0*/  LDC R159, c[0x0][0x3c4] ;  /* 0x0000f100ff9f7b82 */ /* 0x000e620000000800 */
[----:B------:R0:W-:Y:S07]  /*3300*/  STS.U16 [R15+UR8+0x1c80], R74 ;  /* 0x001c804a0f007988 */ /* 0x0001ee0008000408 */
[----:B------:R-:W1:Y:S01]  /*3310*/  LDC R175, c[0x0][0x3c4] ;  /* 0x0000f100ffaf7b82 */ /* 0x000e620000000800 */
[----:B------:R2:W-:Y:S07]  /*3320*/  STS.U16 [R15+UR8+0x80], R3 ;  /* 0x000080030f007988 */ /* 0x0005ee0008000408 */
[----:B------:R-:W1:Y:S01]  /*3330*/  LDC R153, c[0x0][0x3c4] ;  /* 0x0000f100ff997b82 */ /* 0x000e620000000800 */
[----:B------:R-:W-:Y:S01]  /*3340*/  STS.U16 [R15+UR8+0x3c80], R54 ;  /* 0x003c80360f007988 */ /* 0x000fe20008000408 */
[----:B0-----:R-:W-:Y:S01]  /*3350*/  PRMT R52, RZ, 0x7610, R52 ;  /* 0x00007610ff347816 */ /* 0x001fe20000000034 */
[----:B------:R-:W-:Y:S01]  /*3360*/  IMAD.SHL.U32 R74, R119, 0x4, RZ ;  /* 0x00000004774a7824 */ /* 0x000fe200078e00ff */
[C---:B--2---:R-:W-:Y:S01]  /*3370*/  LOP3.LUT R3, R13.reuse, 0x30, RZ, 0x3c, !PT ;  /* 0x000000300d037812 */ /* 0x044fe200078e3cff */
[----:B------:R0:W-:Y:S03]  /*3380*/  STS.U16 [R17+UR8+0x100], R5 ;  /* 0x0001000511007988 */ /* 0x0001e60008000408 */
[----:B------:R-:W2:Y:S01]  /*3390*/  LDC R155, c[0x0][0x3c4] ;  /* 0x0000f100ff9b7b82 */ /* 0x000ea20000000800 */
[----:B------:R-:W-:Y:S07]  /*33a0*/  STS.U16 [R17+UR8+0x500], R22 ;  /* 0x0005001611007988 */ /* 0x000fee0008000408 */
[----:B------:R-:W1:Y:S01]  /*33b0*/  LDC R151, c[0x0][0x3c4] ;  /* 0x0000f100ff977b82 */ /* 0x000e620000000800 */
[----:B0-----:R-:W-:Y:S01]  /*33c0*/  LOP3.LUT R5, R13, 0x40, RZ, 0x3c, !PT ;  /* 0x000000400d057812 */ /* 0x001fe200078e3cff */
[----:B------:R-:W-:Y:S06]  /*33d0*/  STS.U16 [R17+UR8+0x900], R78 ;  /* 0x0009004e11007988 */ /* 0x000fec0008000408 */
[----:B------:R-:W0:Y:S01]  /*33e0*/  LDC R145, c[0x0][0x3c4] ;  /* 0x0000f100ff917b82 */ /* 0x000e220000000800 */
[----:B------:R-:W-:Y:S07]  /*33f0*/  STS.U16 [R17+UR8+0xd00], R84 ;  /* 0x000d005411007988 */ /* 0x000fee0008000408 */
[----:B------:R-:W0:Y:S01]  /*3400*/  LDC R143, c[0x0][0x3c4] ;  /* 0x0000f100ff8f7b82 */ /* 0x000e220000000800 */
[----:B------:R-:W-:Y:S07]  /*3410*/  STS.U16 [R17+UR8+0x2100], R60 ;  /* 0x0021003c11007988 */ /* 0x000fee0008000408 */
[----:B------:R-:W0:Y:S01]  /*3420*/  LDC R147, c[0x0][0x3c4] ;  /* 0x0000f100ff937b82 */ /* 0x000e220000000800 */
[----:B------:R3:W-:Y:S07]  /*3430*/  STS.U16 [R17+UR8+0x2500], R76 ;  /* 0x0025004c11007988 */ /* 0x0007ee0008000408 */
[----:B------:R-:W0:Y:S01]  /*3440*/  LDC R133, c[0x0][0x3c4] ;  /* 0x0000f100ff857b82 */ /* 0x000e220000000800 */
[----:B------:R0:W-:Y:S01]  /*3450*/  STS.U16 [R17+UR8+0x2900], R80 ;  /* 0x0029005011007988 */ /* 0x0001e20008000408 */
[----:B------:R-:W-:Y:S01]  /*3460*/  PRMT R54, RZ, 0x7610, R54 ;  /* 0x00007610ff367816 */ /* 0x000fe20000000036 */
[----:B---3--:R-:W-:-:S05]  /*3470*/  IMAD.SHL.U32 R76, R119, 0x2, RZ ;  /* 0x00000002774c7824 */ /* 0x008fca00078e00ff */
[----:B------:R-:W3:Y:S01]  /*3480*/  LDC R131, c[0x0][0x3c4] ;  /* 0x0000f100ff837b82 */ /* 0x000ee20000000800 */
        /* <DEDUP_REMOVED lines=41> */
[----:B------:R-:W2:Y:S01]  /*3720*/  LDC R63, c[0x0][0x3c4] ;  /* 0x0000f100ff3f7b82 */ /* 0x000ea20000000800 */
[----:B------:R-:W-:Y:S01]  /*3730*/  STS.U16 [R3+UR8+0x1580], R11 ;  /* 0x0015800b03007988 */ /* 0x000fe20008000408 */
[----:B------:R-:W-:-:S02]  /*3740*/  PRMT R59, RZ, 0x7610, R59 ;  /* 0x00007610ff3b7816 */ /* 0x000fc4000000003b */
[----:B------:R-:W-:Y:S01]  /*3750*/  PRMT R47, RZ, 0x7610, R47 ;  /* 0x00007610ff2f7816 */ /* 0x000fe2000000002f */
[----:B------:R-:W-:Y:S01]  /*3760*/  STS.U16 [R3+UR8+0x1980], R140 ;  /* 0x0019808c03007988 */ /* 0x000fe20008000408 */
[----:B------:R-:W-:Y:S02]  /*3770*/  PRMT R31, RZ, 0x7610, R31 ;  /* 0x00007610ff1f7816 */ /* 0x000fe4000000001f */
[----:B------:R-:W2:Y:S01]  /*3780*/  LDC R84, c[0x0][0x3c4] ;  /* 0x0000f100ff547b82 */ /* 0x000ea20000000800 */
[----:B------:R-:W-:Y:S01]  /*3790*/  STS.U16 [R3+UR8+0x1d80], R142 ;  /* 0x001d808e03007988 */ /* 0x000fe20008000408 */
[----:B------:R-:W-:Y:S02]  /*37a0*/  PRMT R35, RZ, 0x7610, R35 ;  /* 0x00007610ff237816 */ /* 0x000fe40000000023 */
[----:B------:R-:W-:Y:S01]  /*37b0*/  PRMT R33, RZ, 0x7610, R33 ;  /* 0x00007610ff217816 */ /* 0x000fe20000000021 */
[----:B------:R3:W-:Y:S01]  /*37c0*/  STS.U16 [R3+UR8+0x3d80], R120 ;  /* 0x003d807803007988 */ /* 0x0007e20008000408 */
[----:B------:R-:W-:-:S02]  /*37d0*/  PRMT R23, RZ, 0x7610, R23 ;  /* 0x00007610ff177816 */ /* 0x000fc40000000017 */
[----:B0-----:R-:W0:Y:S01]  /*37e0*/  LDC R80, c[0x0][0x3c4] ;  /* 0x0000f100ff507b82 */ /* 0x001e220000000800 */
[----:B------:R-:W-:Y:S01]  /*37f0*/  STS.U16 [R5+UR8+0xa00], R24 ;  /* 0x000a001805007988 */ /* 0x000fe20008000408 */
[----:B------:R-:W-:Y:S02]  /*3800*/  PRMT R29, RZ, 0x7610, R29 ;  /* 0x00007610ff1d7816 */ /* 0x000fe4000000001d */
[----:B------:R-:W-:Y:S01]  /*3810*/  PRMT R27, RZ, 0x7610, R27 ;  /* 0x00007610ff1b7816 */ /* 0x000fe2000000001b */
[----:B------:R-:W-:Y:S01]  /*3820*/  STS.U16 [R5+UR8+0xe00], R40 ;  /* 0x000e002805007988 */ /* 0x000fe20008000408 */
[----:B------:R-:W-:Y:S02]  /*3830*/  PRMT R25, RZ, 0x7610, R25 ;  /* 0x00007610ff197816 */ /* 0x000fe40000000019 */
[----:B---3--:R-:W-:Y:S01]  /*3840*/  LOP3.LUT R3, R13, 0x50, RZ, 0x3c, !PT ;  /* 0x000000500d037812 */ /* 0x008fe200078e3cff */
[----:B------:R3:W-:Y:S01]  /*3850*/  STS.U16 [R5+UR8+0x1200], R56 ;  /* 0x0012003805007988 */ /* 0x0007e20008000408 */
[----:B------:R-:W0:Y:S01]  /*3860*/  LDC R78, c[0x0][0x3c4] ;  /* 0x0000f100ff4e7b82 */ /* 0x000e220000000800 */
[----:B------:R-:W-:-:S02]  /*3870*/  PRMT R14, RZ, 0x7610, R14 ;  /* 0x00007610ff0e7816 */ /* 0x000fc4000000000e */
[----:B------:R-:W-:Y:S01]  /*3880*/  STS.U16 [R5+UR8+0x1a00], R58 ;  /* 0x001a003a05007988 */ /* 0x000fe20008000408 */
[----:B------:R-:W-:Y:S02]  /*3890*/  PRMT R21, RZ, 0x7610, R21 ;  /* 0x00007610ff157816 */ /* 0x000fe40000000015 */
[----:B------:R-:W-:Y:S01]  /*38a0*/  PRMT R19, RZ, 0x7610, R19 ;  /* 0x00007610ff137816 */ /* 0x000fe20000000013 */
[----:B------:R-:W-:Y:S01]  /*38b0*/  STS.U16 [R5+UR8+0x600], R122 ;  /* 0x0006007a05007988 */ /* 0x000fe20008000408 */
[----:B------:R-:W-:Y:S02]  /*38c0*/  PRMT R50, RZ, 0x7610, R50 ;  /* 0x00007610ff327816 */ /* 0x000fe40000000032 */
[----:B------:R-:W-:Y:S01]  /*38d0*/  PRMT R48, RZ, 0x7610, R48 ;  /* 0x00007610ff307816 */ /* 0x000fe20000000030 */
[----:B------:R-:W-:Y:S01]  /*38e0*/  STS.U16 [R5+UR8+0x1600], R124 ;  /* 0x0016007c05007988 */ /* 0x000fe20008000408 */
[----:B---3--:R-:W-:Y:S02]  /*38f0*/  PRMT R56, RZ, 0x7610, R56 ;  /* 0x00007610ff387816 */ /* 0x008fe40000000038 */
[----:B------:R-:W-:Y:S01]  /*3900*/  PRMT R44, RZ, 0x7610, R44 ;  /* 0x00007610ff2c7816 */ /* 0x000fe2000000002c */
[----:B------:R-:W-:Y:S01]  /*3910*/  STS.U16 [R5+UR8+0x1e00], R126 ;  /* 0x001e007e05007988 */ /* 0x000fe20008000408 */
[----:B------:R-:W-:Y:S01]  /*3920*/  PRMT R42, RZ, 0x7610, R42 ;  /* 0x00007610ff2a7816 */ /* 0x000fe2000000002a */
[----:B-1----:R-:W-:Y:S01]  /*3930*/  IMAD.U32 R86, RZ, RZ, UR14 ;  /* 0x0000000eff567e24 */ /* 0x002fe2000f8e00ff */
[----:B------:R-:W-:Y:S01]  /*3940*/  PRMT R38, RZ, 0x7610, R38 ;  /* 0x00007610ff267816 */ /* 0x000fe20000000026 */
[----:B------:R-:W-:Y:S01]  /*3950*/  STS.U16 [R5+UR8+0x200], R156 ;  /* 0x0002009c05007988 */ /* 0x000fe20008000408 */
[----:B------:R-:W-:Y:S01]  /*3960*/  PRMT R36, RZ, 0x7610, R36 ;  /* 0x00007610ff247816 */ /* 0x000fe20000000024 */
[----:B----4-:R-:W-:Y:S01]  /*3970*/  IMAD R193, R193, 0x14, RZ ;  /* 0x00000014c1c17824 */ /* 0x010fe200078e02ff */
[----:B------:R-:W1:Y:S01]  /*3980*/  LDC R137, c[0x0][0x3c4] ;  /* 0x0000f100ff897b82 */ /* 0x000e620000000800 */
[----:B------:R-:W-:Y:S01]  /*3990*/  STS.U16 [R5+UR8+0x2200], R144 ;  /* 0x0022009005007988 */ /* 0x000fe20008000408 */
[----:B------:R-:W-:-:S02]  /*39a0*/  PRMT R16, RZ, 0x7610, R16 ;  /* 0x00007610ff107816 */ /* 0x000fc40000000010 */
[----:B------:R-:W-:Y:S01]  /*39b0*/  PRMT R12, RZ, 0x7610, R12 ;  /* 0x00007610ff0c7816 */ /* 0x000fe2000000000c */
[----:B------:R-:W-:Y:S01]  /*39c0*/  STS.U16 [R5+UR8+0x2600], R148 ;  /* 0x0026009405007988 */ /* 0x000fe20008000408 */
[----:B------:R-:W-:Y:S01]  /*39d0*/  IMAD R185, R185, 0x16, RZ ;  /* 0x00000016b9b97824 */ /* 0x000fe200078e02ff */
[----:B------:R-:W-:Y:S01]  /*39e0*/  PRMT R8, RZ, 0x7610, R8 ;  /* 0x00007610ff087816 */ /* 0x000fe20000000008 */
[----:B------:R-:W-:Y:S01]  /*39f0*/  IMAD R183, R183, 0x18, RZ ;  /* 0x00000018b7b77824 */ /* 0x000fe200078e02ff */
[----:B------:R-:W-:Y:S01]  /*3a00*/  STS.U16 [R5+UR8+0x2a00], R152 ;  /* 0x002a009805007988 */ /* 0x000fe20008000408 */
[----:B------:R-:W-:Y:S01]  /*3a10*/  IMAD R177, R177, 0x1a, RZ ;  /* 0x0000001ab1b17824 */ /* 0x000fe200078e02ff */
[----:B------:R-:W3:Y:S01]  /*3a20*/  LDC R119, c[0x0][0x3c4] ;  /* 0x0000f100ff777b82 */ /* 0x000ee20000000800 */
[----:B------:R-:W-:-:S04]  /*3a30*/  @!UP1 UIADD3 UR16, UPT, UPT, -UR6, 0x100000, URZ ;  /* 0x0010000006109890 */ /* 0x000fc8000fffe1ff */
[----:B------:R-:W-:Y:S02]  /*3a40*/  @!UP1 USHF.L.U32 UR17, UR16, 0xb, URZ ;  /* 0x0000000b10119899 */ /* 0x000fe400080006ff */
[----:B------:R-:W-:Y:S01]  /*3a50*/  @!UP1 USHF.L.U32 UR16, UR16, 0x1, URZ ;  /* 0x0000000110109899 */ /* 0x000fe200080006ff */
[----:B------:R-:W-:Y:S01]  /*3a60*/  STS.U16 [R5+UR8+0x2e00], R154 ;  /* 0x002e009a05007988 */ /* 0x000fe20008000408 */
[----:B------:R-:W-:-:S03]  /*3a70*/  LOP3.LUT R2, R2, 0xffdfffff, RZ, 0xc0, !PT ;  /* 0xffdfffff02027812 */ /* 0x000fc600078ec0ff */
[----:B------:R-:W-:Y:S01]  /*3a80*/  STS.U16 [R5+UR8+0x3200], R158 ;  /* 0x0032009e05007988 */ /* 0x000fe20008000408 */
[----:B------:R-:W-:Y:S02]  /*3a90*/  IMAD R173, R173, 0x1c, RZ ;  /* 0x0000001cadad7824 */ /* 0x000fe400078e02ff */
[----:B------:R-:W-:Y:S01]  /*3aa0*/  IMAD R169, R169, 0x1e, RZ ;  /* 0x0000001ea9a97824 */ /* 0x000fe200078e02ff */
[----:B------:R-:W-:Y:S01]  /*3ab0*/  STS.U16 [R5+UR8+0x3600], R162 ;  /* 0x003600a205007988 */ /* 0x000fe20008000408 */
[----:B------:R-:W-:Y:S02]  /*3ac0*/  IMAD R245, R245, 0xd, RZ ;  /* 0x0000000df5f57824 */ /* 0x000fe400078e02ff */
[----:B------:R-:W-:Y:S01]  /*3ad0*/  IMAD R167, R167, 0x22, RZ ;  /* 0x00000022a7a77824 */ /* 0x000fe200078e02ff */
[----:B------:R-:W-:Y:S01]  /*3ae0*/  STS.U16 [R5+UR8+0x3a00], R164 ;  /* 0x003a00a405007988 */ /* 0x000fe20008000408 */
[----:B------:R-:W-:Y:S02]  /*3af0*/  IMAD R239, R239, 0xf, RZ ;  /* 0x0000000fefef7824 */ /* 0x000fe400078e02ff */
[----:B------:R-:W-:Y:S01]  /*3b00*/  IMAD R163, R163, 0x24, RZ ;  /* 0x00000024a3a37824 */ /* 0x000fe200078e02ff */
[----:B------:R4:W-:Y:S01]  /*3b10*/  STS.U16 [R5+UR8+0x3e00], R166 ;  /* 0x003e00a605007988 */ /* 0x0009e20008000408 */
[----:B------:R-:W-:Y:S01]  /*3b20*/  PRMT R40, RZ, 0x7610, R40 ;  /* 0x00007610ff287816 */ /* 0x000fe20000000028 */
[----:B------:R-:W-:-:S02]  /*3b30*/  IMAD R86, R86, 0x7e, RZ ;  /* 0x0000007e56567824 */ /* 0x000fc400078e02ff */
[----:B------:R-:W-:Y:S01]  /*3b40*/  IMAD R161, R161, 0x26, RZ ;  /* 0x00000026a1a17824 */ /* 0x000fe200078e02ff */
[----:B------:R-:W-:Y:S01]  /*3b50*/  STS.U16 [R3+UR8+0x280], R20 ;  /* 0x0002801403007988 */ /* 0x000fe20008000408 */
[----:B------:R-:W-:Y:S02]  /*3b60*/  IMAD.SHL.U32 R241, R241, 0x10, RZ ;  /* 0x00000010f1f17824 */ /* 0x000fe400078e00ff */
[----:B------:R-:W-:Y:S01]  /*3b70*/  IMAD R231, R231, 0x11, RZ ;  /* 0x00000011e7e77824 */ /* 0x000fe200078e02ff */
[----:B------:R0:W-:Y:S01]  /*3b80*/  STS.U16 [R3+UR8+0x680], R82 ;  /* 0x0006805203007988 */ /* 0x0001e20008000408 */
[----:B----4-:R-:W-:Y:S01]  /*3b90*/  LOP3.LUT R5, R13, 0x60, RZ, 0x3c, !PT ;  /* 0x000000600d057812 */ /* 0x010fe200078e3cff */
[----:B------:R-:W-:Y:S01]  /*3ba0*/  IMAD R157, R157, 0x28, RZ ;  /* 0x000000289d9d7824 */ /* 0x000fe200078e02ff */
[----:B------:R-:W-:Y:S01]  /*3bb0*/  LOP3.LUT R13, R13, 0x70, RZ, 0x3c, !PT ;  /* 0x000000700d0d7812 */ /* 0x000fe200078e3cff */
[----:B------:R-:W-:Y:S01]  /*3bc0*/  STS.U16 [R3+UR8+0xa80], R104 ;  /* 0x000a806803007988 */ /* 0x000fe20008000408 */
[----:B------:R-:W-:-:S02]  /*3bd0*/  IMAD R149, R149, 0x2a, RZ ;  /* 0x0000002a95957824 */ /* 0x000fc400078e02ff */
[----:B------:R-:W-:Y:S01]  /*3be0*/  IMAD R227, R227, 0x13, RZ ;  /* 0x00000013e3e37824 */ /* 0x000fe200078e02ff */
[----:B------:R-:W-:Y:S01]  /*3bf0*/  STS.U16 [R3+UR8+0xe80], R172 ;  /* 0x000e80ac03007988 */ /* 0x000fe20008000408 */
[----:B------:R-:W-:Y:S01]  /*3c00*/  IMAD R141, R141, 0x2c, RZ ;  /* 0x0000002c8d8d7824 */ /* 0x000fe200078e02ff */
[----:B0-----:R-:W0:Y:S01]  /*3c10*/  LDC R82, c[0x0][0x3c4] ;  /* 0x0000f100ff527b82 */ /* 0x001e220000000800 */
[----:B------:R-:W-:Y:S01]  /*3c20*/  IMAD R129, R129, 0x2e, RZ ;  /* 0x0000002e81817824 */ /* 0x000fe200078e02ff */
[----:B------:R-:W-:Y:S01]  /*3c30*/  STS.U16 [R3+UR8+0x1280], R174 ;  /* 0x001280ae03007988 */ /* 0x000fe20008000408 */
[----:B------:R-:W-:Y:S02]  /*3c40*/  IMAD R223, R223, 0x15, RZ ;  /* 0x00000015dfdf7824 */ /* 0x000fe400078e02ff */
[----:B------:R-:W-:Y:S01]  /*3c50*/  IMAD R217, R217, 0x17, RZ ;  /* 0x00000017d9d97824 */ /* 0x000fe200078e02ff */
[----:B------:R-:W-:Y:S01]  /*3c60*/  STS.U16 [R3+UR8+0x1680], R176 ;  /* 0x001680b003007988 */ /* 0x000fe20008000408 */
[----:B------:R-:W-:-:S02]  /*3c70*/  IMAD R121, R121, 0x30, RZ ;  /* 0x0000003079797824 */ /* 0x000fc400078e02ff */
[----:B------:R-:W-:Y:S01]  /*3c80*/  IMAD R113, R113, 0x32, RZ ;  /* 0x0000003271717824 */ /* 0x000fe200078e02ff */
[----:B------:R-:W-:Y:S01]  /*3c90*/  STS.U16 [R3+UR8+0x1a80], R178 ;  /* 0x001a80b203007988 */ /* 0x000fe20008000408 */
[----:B------:R-:W-:Y:S02]  /*3ca0*/  IMAD R105, R105, 0x34, RZ ;  /* 0x0000003469697824 */ /* 0x000fe400078e02ff */
        /* <DEDUP_REMOVED lines=14> */
[----:B------:R-:W-:-:S02]  /*3d90*/  IMAD.SHL.U32 R203, R203, 0x20, RZ ;  /* 0x00000020cbcb7824 */ /* 0x000fc400078e00ff */
        /* <DEDUP_REMOVED lines=10> */
[----:B------:R4:W-:Y:S01]  /*3e40*/  STS.U16 [R3+UR8+0x3e80], R212 ;  /* 0x003e80d403007988 */ /* 0x0009e20008000408 */
        /* <DEDUP_REMOVED lines=15> */
[----:B--2---:R-:W-:-:S02]  /*3f40*/  IMAD R155, R155, 0x5a, RZ ;  /* 0x0000005a9b9b7824 */ /* 0x004fc400078e02ff */
[----:B------:R-:W-:Y:S01]  /*3f50*/  IMAD R151, R151, 0x5c, RZ ;  /* 0x0000005c97977824 */ /* 0x000fe200078e02ff */
[----:B------:R-:W-:Y:S01]  /*3f60*/  STS.U16 [R5+UR8+0x1700], R194 ;  /* 0x001700c205007988 */ /* 0x000fe20008000408 */
[----:B------:R-:W-:Y:S02]  /*3f70*/  IMAD R145, R145, 0x2b, RZ ;  /* 0x0000002b91917824 */ /* 0x000fe400078e02ff */
[----:B------:R-:W-:Y:S01]  /*3f80*/  IMAD R143, R143, 0x60, RZ ;  /* 0x000000608f8f7824 */ /* 0x000fe200078e02ff */
[----:B------:R-:W-:Y:S01]  /*3f90*/  STS.U16 [R5+UR8+0x1b00], R170 ;  /* 0x001b00aa05007988 */ /* 0x000fe20008000408 */
[----:B------:R-:W-:Y:S01]  /*3fa0*/  IMAD R147, R147, 0x5e, RZ ;  /* 0x0000005e93937824 */ /* 0x000fe200078e02ff */
[----:B------:R-:W-:Y:S01]  /*3fb0*/  PRMT R68, RZ, 0x7610, R68 ;  /* 0x00007610ff447816 */ /* 0x000fe20000000044 */
[----:B------:R-:W-:Y:S01]  /*3fc0*/  IMAD R133, R133, 0x2d, RZ ;  /* 0x0000002d85857824 */ /* 0x000fe200078e02ff */
[----:B------:R-:W-:Y:S01]  /*3fd0*/  STS.U16 [R5+UR8+0x1f00], R198 ;  /* 0x001f00c605007988 */ /* 0x000fe20008000408 */
[----:B-1----:R-:W-:Y:S01]  /*3fe0*/  IMAD R137, R137, 0x62, RZ ;  /* 0x0000006289897824 */ /* 0x002fe200078e02ff */
[----:B------:R-:W-:Y:S01]  /*3ff0*/  PRMT R70, RZ, 0x7610, R70 ;  /* 0x00007610ff467816 */ /* 0x000fe20000000046 */
[----:B------:R-:W-:Y:S01]  /*4000*/  IMAD R131, R131, 0x64, RZ ;  /* 0x0000006483837824 */ /* 0x000fe200078e02ff */
[----:B------:R-:W-:Y:S01]  /*4010*/  STS.U16 [R5+UR8+0x2300], R214 ;  /* 0x002300d605007988 */ /* 0x000fe20008000408 */
[----:B------:R-:W-:Y:S01]  /*4020*/  IMAD R125, R125, 0x2f, RZ ;  /* 0x0000002f7d7d7824 */ /* 0x000fe200078e02ff */
[----:B------:R-:W-:-:S02]  /*4030*/  PRMT R72, RZ, 0x7610, R72 ;  /* 0x00007610ff487816 */ /* 0x000fc40000000048 */
[----:B------:R-:W-:Y:S01]  /*4040*/  PRMT R34, RZ, 0x7610, R34 ;  /* 0x00007610ff227816 */ /* 0x000fe20000000022 */
[----:B------:R-:W-:Y:S01]  /*4050*/  STS.U16 [R5+UR8+0x2700], R216 ;  /* 0x002700d805007988 */ /* 0x000fe20008000408 */
[----:B------:R-:W-:Y:S01]  /*4060*/  IMAD R123, R123, 0x68, RZ ;  /* 0x000000687b7b7824 */ /* 0x000fe200078e02ff */
[----:B------:R-:W-:Y:S02]  /*4070*/  PRMT R60, RZ, 0x7610, R60 ;  /* 0x00007610ff3c7816 */ /* 0x000fe4000000003c */
[----:B------:R-:W-:Y:S01]  /*4080*/  PRMT R32, RZ, 0x7610, R32 ;  /* 0x00007610ff207816 */ /* 0x000fe20000000020 */
[----:B------:R-:W-:Y:S01]  /*4090*/  STS.U16 [R5+UR8+0x2b00], R218 ;  /* 0x002b00da05007988 */ /* 0x000fe20008000408 */
[----:B------:R-:W-:Y:S01]  /*40a0*/  IMAD R127, R127, 0x66, RZ ;  /* 0x000000667f7f7824 */ /* 0x000fe200078e02ff */
[----:B------:R-:W-:Y:S02]  /*40b0*/  PRMT R66, RZ, 0x7610, R66 ;  /* 0x00007610ff427816 */ /* 0x000fe40000000042 */
[----:B------:R-:W-:Y:S01]  /*40c0*/  PRMT R30, RZ, 0x7610, R30 ;  /* 0x00007610ff1e7816 */ /* 0x000fe2000000001e */
[----:B------:R-:W-:Y:S01]  /*40d0*/  STS.U16 [R5+UR8+0x2f00], R220 ;  /* 0x002f00dc05007988 */ /* 0x000fe20008000408 */
[----:B------:R-:W-:Y:S01]  /*40e0*/  IMAD R117, R117, 0x31, RZ ;  /* 0x0000003175757824 */ /* 0x000fe200078e02ff */
[----:B------:R-:W-:-:S02]  /*40f0*/  PRMT R64, RZ, 0x7610, R64 ;  /* 0x00007610ff407816 */ /* 0x000fc40000000040 */
[----:B------:R-:W-:Y:S01]  /*4100*/  PRMT R28, RZ, 0x7610, R28 ;  /* 0x00007610ff1c7816 */ /* 0x000fe2000000001c */
[----:B------:R-:W-:Y:S01]  /*4110*/  STS.U16 [R5+UR8+0x3300], R222 ;  /* 0x003300de05007988 */ /* 0x000fe20008000408 */
[----:B---3--:R-:W-:Y:S01]  /*4120*/  IMAD R119, R119, 0x6a, RZ ;  /* 0x0000006a77777824 */ /* 0x008fe200078e02ff */
        /* <DEDUP_REMOVED lines=16> */
[----:B------:R-:W-:Y:S01]  /*4230*/  PRMT R10, RZ, 0x7610, R10 ;  /* 0x00007610ff0a7816 */ /* 0x000fe2000000000a */
[----:B------:R-:W1:Y:S01]  /*4240*/  S2UR UR11, SR_CTAID.Y ;  /* 0x00000000000b79c3 */ /* 0x000e620000002600 */
[----:B------:R-:W-:Y:S01]  /*4250*/  STS.U16 [R13+UR8+0x780], R196 ;  /* 0x000780c40d007988 */ /* 0x000fe20008000408 */
[----:B------:R-:W-:-:S02]  /*4260*/  IMAD R101, R101, 0x35, RZ ;  /* 0x0000003565657824 */ /* 0x000fc400078e02ff */
[----:B------:R-:W-:Y:S01]  /*4270*/  IMAD R103, R103, 0x72, RZ ;  /* 0x0000007267677824 */ /* 0x000fe200078e02ff */
[----:B------:R-:W-:Y:S01]  /*4280*/  STS.U16 [R13+UR8+0xb80], R206 ;  /* 0x000b80ce0d007988 */ /* 0x000fe20008000408 */
[----:B------:R-:W-:Y:S02]  /*4290*/  IMAD R99, R99, 0x74, RZ ;  /* 0x0000007463637824 */ /* 0x000fe400078e02ff */
[----:B------:R-:W-:Y:S01]  /*42a0*/  IMAD R93, R93, 0x37, RZ ;  /* 0x000000375d5d7824 */ /* 0x000fe200078e02ff */
[----:B------:R-:W-:Y:S01]  /*42b0*/  STS.U16 [R13+UR8+0xf80], R210 ;  /* 0x000f80d20d007988 */ /* 0x000fe20008000408 */
[----:B------:R-:W-:Y:S01]  /*42c0*/  IMAD R91, R91, 0x78, RZ ;  /* 0x000000785b5b7824 */ /* 0x000fe200078e02ff */
[----:B------:R-:W2:Y:S01]  /*42d0*/  LDC R88, c[0x0][0x3d8] ;  /* 0x0000f600ff587b82 */ /* 0x000ea20000000800 */
        /* <DEDUP_REMOVED lines=12> */
[C---:B------:R-:W-:Y:S01]  /*43a0*/  IMAD R65, R73.reuse, 0x3, RZ ;  /* 0x0000000349417824 */ /* 0x040fe200078e02ff */
[----:B------:R-:W-:Y:S01]  /*43b0*/  STS.U16 [R13+UR8+0x3f80], R184 ;  /* 0x003f80b80d007988 */ /* 0x000fe20008000408 */
[----:B------:R-:W-:Y:S02]  /*43c0*/  IMAD R69, R73, 0x5, RZ ;  /* 0x0000000549457824 */ /* 0x000fe400078e02ff */
[----:B------:R-:W-:Y:S01]  /*43d0*/  IMAD R63, R63, 0x3f, RZ ;  /* 0x0000003f3f3f7824 */ /* 0x000fe200078e02ff */
[----:B------:R-:W-:Y:S01]  /*43e0*/  STS.U16 [R13+UR8+0x2380], R234 ;  /* 0x002380ea0d007988 */ /* 0x000fe20008000408 */
[----:B------:R-:W-:Y:S02]  /*43f0*/  PRMT R58, RZ, 0x7610, R58 ;  /* 0x00007610ff3a7816 */ /* 0x000fe4000000003a */
[----:B------:R-:W-:Y:S01]  /*4400*/  PRMT R24, RZ, 0x7610, R24 ;  /* 0x00007610ff187816 */ /* 0x000fe20000000018 */
[----:B------:R-:W-:Y:S01]  /*4410*/  STS.U16 [R13+UR8+0x2780], R238 ;  /* 0x002780ee0d007988 */ /* 0x000fe20008000408 */
[----:B------:R-:W-:-:S02]  /*4420*/  PRMT R17, RZ, 0x7610, R17 ;  /* 0x00007610ff117816 */ /* 0x000fc40000000011 */
[----:B------:R-:W-:Y:S01]  /*4430*/  PRMT R7, RZ, 0x7610, R7 ;  /* 0x00007610ff077816 */ /* 0x000fe20000000007 */
[----:B------:R-:W-:Y:S01]  /*4440*/  STS.U16 [R13+UR8+0x2b80], R240 ;  /* 0x002b80f00d007988 */ /* 0x000fe20008000408 */
[----:B------:R-:W-:Y:S02]  /*4450*/  PRMT R11, RZ, 0x7610, R11 ;  /* 0x00007610ff0b7816 */ /* 0x000fe4000000000b */
[----:B------:R-:W-:Y:S01]  /*4460*/  PRMT R9, RZ, 0x7610, R9 ;  /* 0x00007610ff097816 */ /* 0x000fe20000000009 */
[----:B------:R-:W-:Y:S01]  /*4470*/  STS.U16 [R13+UR8+0x2f80], R244 ;  /* 0x002f80f40d007988 */ /* 0x000fe20008000408 */
[----:B------:R-:W-:Y:S01]  /*4480*/  IMAD R0, R0, UR13, RZ ;  /* 0x0000000d00007c24 */ /* 0x000fe2000f8e02ff */
[----:B------:R-:W-:Y:S01]  /*4490*/  UIADD3 UR15, UPT, UPT, UR8, 0xc000, URZ ;  /* 0x0000c000080f7890 */ /* 0x000fe2000fffe0ff */
[----:B------:R-:W-:Y:S01]  /*44a0*/  @P6 LOP3.LUT R2, R2, 0x200000, RZ, 0xfc, !PT ;  /* 0x0020000002026812 */ /* 0x000fe200078efcff */
[----:B------:R-:W-:Y:S04]  /*44b0*/  STS.U16 [R13+UR8+0x3380], R246 ;  /* 0x003380f60d007988 */ /* 0x000fe80008000408 */
[----:B------:R-:W-:Y:S04]  /*44c0*/  STS.U16 [R13+UR8+0x3780], R248 ;  /* 0x003780f80d007988 */ /* 0x000fe80008000408 */
[----:B------:R3:W-:Y:S01]  /*44d0*/  STS.U16 [R13+UR8+0x3b80], R250 ;  /* 0x003b80fa0d007988 */ /* 0x0007e20008000408 */
[----:B------:R-:W0:Y:S02]  /*44e0*/  FENCE.VIEW.ASYNC.T ;  /* 0x00000000000073c6 */ /* 0x000e240000000200 */
[----:B0-----:R-:W-:Y:S06]  /*44f0*/  BAR.SYNC.DEFER_BLOCKING 0x0 ;  /* 0x0000000000007b1d */ /* 0x001fec0000010000 */
[----:B------:R-:W0:Y:S02]  /*4500*/  FENCE.VIEW.ASYNC.S ;  /* 0x00000000000073c6 */ /* 0x000e240000000000 */
[----:B0-----:R0:W0:Y:S02]  /*4510*/  @!UP2 SYNCS.EXCH.64 URZ, [UR8+0x14000], UR4 ;  /* 0x0140000408ffa5b2 */ /* 0x0010240008000100 */
[----:B0-----:R-:W-:Y:S01]  /*4520*/  BAR.SYNC.DEFER_BLOCKING 0x0 ;  /* 0x0000000000007b1d */ /* 0x001fe20000010000 */
[----:B------:R-:W-:Y:S01]  /*4530*/  LEA R134, P3, R82, R138, 0x3 ;  /* 0x0000008a52867211 */ /* 0x000fe200078618ff */
[----:B------:R-:W-:Y:S01]  /*4540*/  IMAD R73, R73, 0xc, RZ ;  /* 0x0000000c49497824 */ /* 0x000fe200078e02ff */
[----:B------:R-:W-:-:S02]  /*4550*/  PRMT R20, RZ, 0x7610, R20 ;  /* 0x00007610ff147816 */ /* 0x000fc40000000014 */
[----:B----4-:R-:W-:Y:S02]  /*4560*/  PRMT R3, RZ, 0x7610, R3 ;  /* 0x00007610ff037816 */ /* 0x010fe40000000003 */
[----:B---3--:R-:W-:Y:S02]  /*4570*/  PRMT R13, RZ, 0x7610, R13 ;  /* 0x00007610ff0d7816 */ /* 0x008fe4000000000d */
[----:B------:R-:W-:Y:S01]  /*4580*/  PRMT R5, RZ, 0x7610, R5 ;  /* 0x00007610ff057816 */ /* 0x000fe20000000005 */
[----:B------:R-:W1:Y:S01]  /*4590*/  LDCU UR4, c[0x0][0x3d0] ;  /* 0x00007a00ff0477ac */ /* 0x000e620008000800 */
[----:B------:R-:W3:Y:S01]  /*45a0*/  @P0 LDG.E.U16 R56, desc[UR20][R138.64] ;  /* 0x000000148a380981 */ /* 0x000ee2000c1e1500 */
[----:B------:R-:W-:Y:S02]  /*45b0*/  LEA.HI.X.SX32 R135, R74, R139, 0x1, P3 ;  /* 0x0000008b4a877211 */ /* 0x000fe400018f0eff */
[----:B------:R-:W-:Y:S01]  /*45c0*/  MOV R184, R134 ;  /* 0x0000008600b87202 */ /* 0x000fe20000000f00 */
[----:B------:R-:W-:Y:S01]  /*45d0*/  VOTEU.ALL UP2, P6 ;  /* 0x0000000000ff7886 */ /* 0x000fe20003040000 */
[----:B-1----:R-:W-:Y:S01]  /*45e0*/  UIMAD UR4, UR11, UR4, URZ ;  /* 0x000000040b0472a4 */ /* 0x002fe2000f8e02ff */
[----:B------:R-:W0:Y:S03]  /*45f0*/  LDC R74, c[0x0][0x3d8] ;  /* 0x0000f600ff4a7b82 */ /* 0x000e260000000800 */
[----:B------:R1:W4:Y:S01]  /*4600*/  @!UP2 SYNCS.EXCH.64 URZ, [UR8+0x14008], UR16 ;  /* 0x0140081008ffa5b2 */ /* 0x0003220008000100 */
[----:B---3--:R3:W-:Y:S04]  /*4610*/  STL.64 [R1+0x290], R56 ;  /* 0x0002903801007387 */ /* 0x0087e80000100a00 */
[----:B------:R0:W-:Y:S04]  /*4620*/  STL.64 [R1+0x298], R54 ;  /* 0x0002983601007387 */ /* 0x0001e80000100a00 */
[----:B------:R-:W-:Y:S04]  /*4630*/  STL.64 [R1+0x2a0], R52 ;  /* 0x0002a03401007387 */ /* 0x000fe80000100a00 */
[----:B------:R1:W-:Y:S01]  /*4640*/  STL.64 [R1+0x288], R50 ;  /* 0x0002883201007387 */ /* 0x0003e20000100a00 */
[----:B---3--:R-:W-:-:S03]  /*4650*/  IADD3 R56, P4, PT, R211, R138, RZ ;  /* 0x0000008ad3387210 */ /* 0x008fc60007f9e0ff */
[----:B------:R3:W-:Y:S01]  /*4660*/  STL.64 [R1+0x278], R48 ;  /* 0x0002783001007387 */ /* 0x0007e20000100a00 */
[-C--:B0-----:R-:W-:Y:S01]  /*4670*/  IADD3 R54, P1, PT, R86, R138.reuse, RZ ;  /* 0x0000008a56367210 */ /* 0x081fe20007f3e0ff */
[----:B------:R-:W-:Y:S01]  /*4680*/  IMAD.MOV.U32 R246, RZ, RZ, R56 ;  /* 0x000000fffff67224 */ /* 0x000fe200078e0038 */
[----:B------:R-:W-:Y:S01]  /*4690*/  LEA.HI.X.SX32 R57, R251, R139, 0x1, P4 ;  /* 0x0000008bfb397211 */ /* 0x000fe200020f0eff */
[----:B------:R-:W-:Y:S01]  /*46a0*/  STL.64 [R1+0x270], R44 ;  /* 0x0002702c01007387 */ /* 0x000fe20000100a00 */
[----:B------:R-:W-:Y:S01]  /*46b0*/  MOV R251, R55 ;  /* 0x0000003700fb7202 */ /* 0x000fe20000000f00 */
[----:B------:R-:W-:Y:S02]  /*46c0*/  IMAD.MOV.U32 R250, RZ, RZ, R54 ;  /* 0x000000fffffa7224 */ /* 0x000fe400078e0036 */
[----:B------:R0:W-:Y:S01]  /*46d0*/  STL.64 [R1+0x268], R42 ;  /* 0x0002682a01007387 */ /* 0x0001e20000100a00 */
[----:B-1----:R-:W-:-:S03]  /*46e0*/  IADD3 R50, P5, PT, R76, R138, RZ ;  /* 0x0000008a4c327210 */ /* 0x002fc60007fbe0ff */
[----:B------:R-:W-:Y:S01]  /*46f0*/  STL.64 [R1+0x258], R40 ;  /* 0x0002582801007387 */ /* 0x000fe20000100a00 */
[-C--:B------:R-:W-:Y:S02]  /*4700*/  LEA.HI.X.SX32 R51, R80, R139.reuse, 0x1, P5 ;  /* 0x0000008b50337211 */ /* 0x080fe400028f0eff */
[-C--:B------:R-:W-:Y:S01]  /*4710*/  LEA R52, P5, R78, R138.reuse, 0x4 ;  /* 0x0000008a4e347211 */ /* 0x080fe200078a20ff */
[----:B------:R1:W-:Y:S01]  /*4720*/  STL.64 [R1+0x280], R38 ;  /* 0x0002802601007387 */ /* 0x0003e20000100a00 */
[-C--:B---3--:R-:W-:Y:S01]  /*4730*/  IADD3 R48, P4, PT, R185, R138.reuse, RZ ;  /* 0x0000008ab9307210 */ /* 0x088fe20007f9e0ff */
[----:B------:R-:W-:Y:S01]  /*4740*/  USHF.L.U32 UR11, UR4, 0x1, URZ ;  /* 0x00000001040b7899 */ /* 0x000fe200080006ff */
[-C--:B------:R-:W-:Y:S01]  /*4750*/  LEA.HI.X.SX32 R53, R249, R139.reuse, 0x1, P5 ;  /* 0x0000008bf9357211 */ /* 0x080fe200028f0eff */
[----:B------:R3:W-:Y:S01]  /*4760*/  STL.64 [R1+0x260], R36 ;  /* 0x0002602401007387 */ /* 0x0007e20000100a00 */
[-C--:B0-----:R-:W-:Y:S01]  /*4770*/  LEA R42, P2, R84, R138.reuse, 0x2 ;  /* 0x0000008a542a7211 */ /* 0x081fe200078410ff */
[----:B------:R-:W-:Y:S01]  /*4780*/  IMAD.MOV.U32 R249, RZ, RZ, R49 ;  /* 0x000000fffff97224 */ /* 0x000fe200078e0031 */
[-C--:B------:R-:W-:Y:S01]  /*4790*/  IADD3 R44, P5, PT, R183, R138.reuse, RZ ;  /* 0x0000008ab72c7210 */ /* 0x080fe20007fbe0ff */
[----:B------:R0:W-:Y:S01]  /*47a0*/  STL [R1+0x70], R54 ;  /* 0x0000703601007387 */ /* 0x0001e20000100800 */
[-C--:B------:R-:W-:Y:S01]  /*47b0*/  LEA.HI.X.SX32 R43, R76, R139.reuse, 0x1, P2 ;  /* 0x0000008b4c2b7211 */ /* 0x080fe200010f0eff */
[----:B------:R-:W-:Y:S01]  /*47c0*/  IMAD.MOV.U32 R248, RZ, RZ, R48 ;  /* 0x000000fffff87224 */ /* 0x000fe200078e0030 */
[-C--:B------:R-:W-:Y:S01]  /*47d0*/  LEA.HI.X.SX32 R249, R225, R139.reuse, 0x1, P4 ;  /* 0x0000008be1f97211 */ /* 0x080fe200020f0eff */
[----:B------:R-:W-:Y:S01]  /*47e0*/  STL.64 [R1+0x248], R50 ;  /* 0x0002483201007387 */ /* 0x000fe20000100a00 */
[-C--:B-1----:R-:W-:Y:S01]  /*47f0*/  IADD3 R38, P2, PT, R195, R138.reuse, RZ ;  /* 0x0000008ac3267210 */ /* 0x082fe20007f5e0ff */
[----:B------:R-:W-:Y:S01]  /*4800*/  IMAD.MOV.U32 R222, RZ, RZ, R44 ;  /* 0x000000ffffde7224 */ /* 0x000fe200078e002c */
[-C--:B------:R-:W-:Y:S01]  /*4810*/  IADD3 R224, P4, PT, R169, R138.reuse, RZ ;  /* 0x0000008aa9e07210 */ /* 0x080fe20007f9e0ff */
[----:B------:R-:W-:Y:S01]  /*4820*/  STL.64 [R1+0x240], R42 ;  /* 0x0002402a01007387 */ /* 0x000fe20000100a00 */
[-C--:B---3--:R-:W-:Y:S01]  /*4830*/  IADD3 R36, P3, PT, R193, R138.reuse, RZ ;  /* 0x0000008ac1247210 */ /* 0x088fe20007f7e0ff */
[----:B------:R-:W1:Y:S01]  /*4840*/  LDC R80, c[0x0][0x3d8] ;  /* 0x0000f600ff507b82 */ /* 0x000e620000000800 */
[-C--:B------:R-:W-:Y:S01]  /*4850*/  LEA.HI.X.SX32 R39, R247, R139.reuse, 0x1, P2 ;  /* 0x0000008bf7277211 */ /* 0x080fe200010f0eff */
[----:B------:R-:W-:Y:S01]  /*4860*/  STL.64 [R1+0x238], R134 ;  /* 0x0002388601007387 */ /* 0x000fe20000100a00 */
[-C--:B------:R-:W-:Y:S01]  /*4870*/  IADD3 R40, P2, PT, R177, R138.reuse, RZ ;  /* 0x0000008ab1287210 */ /* 0x080fe20007f5e0ff */
[----:B------:R-:W-:Y:S01]  /*4880*/  IMAD.MOV.U32 R247, RZ, RZ, R57 ;  /* 0x000000fffff77224 */ /* 0x000fe200078e0039 */
[-C--:B------:R-:W-:Y:S01]  /*4890*/  LEA.HI.X.SX32 R37, R237, R139.reuse, 0x1, P3 ;  /* 0x0000008bed257211 */ /* 0x080fe200018f0eff */
[----:B------:R-:W-:Y:S01]  /*48a0*/  STL.64 [R1+0x230], R56 ;  /* 0x0002303801007387 */ /* 0x000fe20000100a00 */
[----:B------:R-:W-:Y:S01]  /*48b0*/  IADD3 R250, P3, PT, R173, R138, RZ ;  /* 0x0000008aadfa7210 */ /* 0x000fe20007f7e0ff */
[----:B------:R-:W-:Y:S01]  /*48c0*/  IMAD.MOV.U32 R237, RZ, RZ, R41 ;  /* 0x000000ffffed7224 */ /* 0x000fe200078e0029 */
[-C--:B------:R-:W-:Y:S01]  /*48d0*/  LEA.HI.X.SX32 R45, R221, R139.reuse, 0x1, P5 ;  /* 0x0000008bdd2d7211 */ /* 0x080fe200028f0eff */
[----:B------:R3:W-:Y:S01]  /*48e0*/  STL [R1+0x210], R48 ;  /* 0x0002103001007387 */ /* 0x0007e20000100800 */
[--C-:B------:R-:W-:Y:S01]  /*48f0*/  IMAD.MOV.U32 R236, RZ, RZ, R40.reuse ;  /* 0x000000ffffec7224 */ /* 0x100fe200078e0028 */
[----:B------:R-:W-:Y:S01]  /*4900*/  MOV R248, R48 ;  /* 0x0000003000f87202 */ /* 0x000fe20000000f00 */
[----:B------:R-:W-:Y:S01]  /*4910*/  IMAD.MOV.U32 R236, RZ, RZ, R40 ;  /* 0x000000ffffec7224 */ /* 0x000fe200078e0028 */
[----:B------:R-:W-:Y:S01]  /*4920*/  STL.64 [R1+0x228], R52 ;  /* 0x0002283401007387 */ /* 0x000fe20000100a00 */
[-C--:B0-----:R-:W-:Y:S01]  /*4930*/  LEA R54, P5, R219, R138.reuse, 0x5 ;  /* 0x0000008adb367211 */ /* 0x081fe200078a28ff */
[----:B------:R-:W-:Y:S01]  /*4940*/  IMAD.MOV.U32 R210, RZ, RZ, R250 ;  /* 0x000000ffffd27224 */ /* 0x000fe200078e00fa */
[-C--:B------:R-:W-:Y:S01]  /*4950*/  LEA.HI.X.SX32 R237, R245, R139.reuse, 0x1, P2 ;  /* 0x0000008bf5ed7211 */ /* 0x080fe200010f0eff */
[----:B------:R0:W-:Y:S01]  /*4960*/  STL [R1+0x200], R40 ;  /* 0x0002002801007387 */ /* 0x0001e20000100800 */
[-C--:B------:R-:W-:Y:S01]  /*4970*/  LEA.HI.X.SX32 R251, R211, R139.reuse, 0x1, P3 ;  /* 0x0000008bd3fb7211 */ /* 0x080fe200018f0eff */
[----:B------:R-:W-:Y:S01]  /*4980*/  IMAD.MOV.U32 R194, RZ, RZ, R236 ;  /* 0x000000ffffc27224 */ /* 0x000fe200078e00ec */
[-C--:B---3--:R-:W-:Y:S01]  /*4990*/  IADD3 R48, P2, PT, R167, R138.reuse, RZ ;  /* 0x0000008aa7307210 */ /* 0x088fe20007f5e0ff */
[----:B------:R-:W-:Y:S01]  /*49a0*/  STL.64 [R1+0x220], R38 ;  /* 0x0002202601007387 */ /* 0x000fe20000100a00 */
[-C--:B------:R-:W-:Y:S01]  /*49b0*/  LEA.HI.X.SX32 R225, R239, R139.reuse, 0x1, P4 ;  /* 0x0000008befe17211 */ /* 0x080fe200020f0eff */
[----:B------:R-:W-:Y:S01]  /*49c0*/  IMAD.MOV.U32 R211, RZ, RZ, R251 ;  /* 0x000000ffffd37224 */ /* 0x000fe200078e00fb */
[-C--:B------:R-:W-:Y:S01]  /*49d0*/  IADD3 R220, P4, PT, R161, R138.reuse, RZ ;  /* 0x0000008aa1dc7210 */ /* 0x080fe20007f9e0ff */
[----:B------:R-:W-:Y:S01]  /*49e0*/  STL.64 [R1+0x218], R36 ;  /* 0x0002182401007387 */ /* 0x000fe20000100a00 */
[-C--:B------:R-:W-:Y:S01]  /*49f0*/  LEA.HI.X.SX32 R55, R241, R139.reuse, 0x1, P5 ;  /* 0x0000008bf1377211 */ /* 0x080fe200028f0eff */
[----:B------:R-:W-:Y:S01]  /*4a00*/  IMAD.MOV.U32 R214, RZ, RZ, R248 ;  /* 0x000000ffffd67224 */ /* 0x000fe200078e00f8 */
[-C--:B0-----:R-:W-:Y:S01]  /*4a10*/  IADD3 R40, P3, PT, R163, R138.reuse, RZ ;  /* 0x0000008aa3287210 */ /* 0x081fe20007f7e0ff */
[----:B------:R-:W-:Y:S01]  /*4a20*/  STL [R1+0x214], R249 ;  /* 0x000214f901007387 */ /* 0x000fe20000100800 */
[-C--:B------:R-:W-:Y:S01]  /*4a30*/  IADD3 R56, P5, PT, R157, R138.reuse, RZ ;  /* 0x0000008a9d387210 */ /* 0x080fe20007fbe0ff */
[----:B------:R-:W-:Y:S01]  /*4a40*/  IMAD.MOV.U32 R182, RZ, RZ, R220 ;  /* 0x000000ffffb67224 */ /* 0x000fe200078e00dc */
[-C--:B------:R-:W-:Y:S01]  /*4a50*/  LEA.HI.X.SX32 R49, R231, R139.reuse, 0x1, P2 ;  /* 0x0000008be7317211 */ /* 0x080fe200010f0eff */
[----:B------:R-:W-:Y:S01]  /*4a60*/  STL.64 [R1+0x208], R44 ;  /* 0x0002082c01007387 */ /* 0x000fe20000100a00 */
[-C--:B------:R-:W-:Y:S01]  /*4a70*/  IADD3 R230, P2, PT, R149, R138.reuse, RZ ;  /* 0x0000008a95e67210 */ /* 0x080fe20007f5e0ff */
[----:B------:R-:W-:Y:S01]  /*4a80*/  IMAD.MOV.U32 R192, RZ, RZ, R56 ;  /* 0x000000ffffc07224 */ /* 0x000fe200078e0038 */
[----:B------:R-:W-:Y:S01]  /*4a90*/  LEA.HI.X.SX32 R41, R195, R139, 0x1, P3 ;  /* 0x0000008bc3297211 */ /* 0x000fe200018f0eff */
[----:B------:R0:W-:Y:S01]  /*4aa0*/  STL [R1+0x204], R237 ;  /* 0x000204ed01007387 */ /* 0x0001e20000100800 */
[----:B------:R-:W-:-:S03]  /*4ab0*/  IADD3 R244, P3, PT, R141, R138, RZ ;  /* 0x0000008a8df47210 */ /* 0x000fc60007f7e0ff */
[----:B------:R-:W3:Y:S01]  /*4ac0*/  @P0 LDG.E.U16 R60, desc[UR20][R50.64] ;  /* 0x00000014323c0981 */ /* 0x000ee2000c1e1500 */
[-C--:B------:R-:W-:Y:S01]  /*4ad0*/  LEA.HI.X.SX32 R221, R227, R139.reuse, 0x1, P4 ;  /* 0x0000008be3dd7211 */ /* 0x080fe200020f0eff */
[----:B------:R-:W-:Y:S01]  /*4ae0*/  UIMAD.WIDE UR4, UR4, 0x2, URZ ;  /* 0x00000002040478a5 */ /* 0x000fe2000f8e02ff */
[-C--:B------:R-:W-:Y:S01]  /*4af0*/  IADD3 R236, P4, PT, R129, R138.reuse, RZ ;  /* 0x0000008a81ec7210 */ /* 0x080fe20007f9e0ff */
[----:B------:R-:W-:Y:S01]  /*4b00*/  STL.64 [R1+0x1f8], R250 ;  /* 0x0001f8fa01007387 */ /* 0x000fe20000100a00 */
[-C--:B------:R-:W-:Y:S01]  /*4b10*/  LEA.HI.X.SX32 R57, R193, R139.reuse, 0x1, P5 ;  /* 0x0000008bc1397211 */ /* 0x080fe200028f0eff */
[----:B------:R-:W1:Y:S01]  /*4b20*/  LDC R76, c[0x0][0x3d8] ;  /* 0x0000f600ff4c7b82 */ /* 0x000e620000000800 */
[----:B------:R-:W-:Y:S01]  /*4b30*/  LEA.HI.X.SX32 R231, R223, R139, 0x1, P2 ;  /* 0x0000008bdfe77211 */ /* 0x000fe200010f0eff */
[----:B------:R-:W-:Y:S01]  /*4b40*/  STL.64 [R1+0x1f0], R224 ;  /* 0x0001f0e001007387 */ /* 0x000fe20000100a00 */
[----:B------:R-:W-:Y:S01]  /*4b50*/  MOV R195, R237 ;  /* 0x000000ed00c37202 */ /* 0x000fe20000000f00 */
[----:B------:R-:W-:Y:S01]  /*4b60*/  IMAD.MOV.U32 R193, RZ, RZ, R57 ;  /* 0x000000ffffc17224 */ /* 0x000fe200078e0039 */
[-C--:B------:R-:W-:Y:S01]  /*4b70*/  LEA.HI.X.SX32 R245, R185, R139.reuse, 0x1, P3 ;  /* 0x0000008bb9f57211 */ /* 0x080fe200018f0eff */
[----:B------:R-:W-:Y:S01]  /*4b80*/  STL.64 [R1+0x1e8], R54 ;  /* 0x0001e83601007387 */ /* 0x000fe20000100a00 */
[-C--:B0-----:R-:W-:Y:S01]  /*4b90*/  LEA.HI.X.SX32 R237, R217, R139.reuse, 0x1, P4 ;  /* 0x0000008bd9ed7211 */ /* 0x081fe200020f0eff */
[----:B------:R-:W-:Y:S01]  /*4ba0*/  IMAD.MOV.U32 R223, RZ, RZ, R45 ;  /* 0x000000ffffdf7224 */ /* 0x000fe200078e002d */
[-C--:B------:R-:W-:Y:S01]  /*4bb0*/  IADD3 R44, P2, PT, R113, R138.reuse, RZ ;  /* 0x0000008a712c7210 */ /* 0x080fe20007f5e0ff */
[----:B------:R-:W-:Y:S01]  /*4bc0*/  STL.64 [R1+0x1e0], R48 ;  /* 0x0001e03001007387 */ /* 0x000fe20000100a00 */
[-C--:B------:R-:W-:Y:S01]  /*4bd0*/  IADD3 R134, P3, PT, R105, R138.reuse, RZ ;  /* 0x0000008a69867210 */ /* 0x080fe20007f7e0ff */
[----:B------:R-:W-:Y:S01]  /*4be0*/  IMAD.MOV.U32 R185, RZ, RZ, R135 ;  /* 0x000000ffffb97224 */ /* 0x000fe200078e0087 */
[-C--:B------:R-:W-:Y:S01]  /*4bf0*/  IADD3 R216, P4, PT, R97, R138.reuse, RZ ;  /* 0x0000008a61d87210 */ /* 0x080fe20007f9e0ff */
[----:B------:R-:W-:Y:S01]  /*4c00*/  STL.64 [R1+0x1d8], R40 ;  /* 0x0001d82801007387 */ /* 0x000fe20000100a00 */
[----:B------:R-:W-:Y:S01]  /*4c10*/  LEA.HI.X.SX32 R45, R215, R139, 0x1, P2 ;  /* 0x0000008bd72d7211 */ /* 0x000fe200010f0eff */
[----:B------:R-:W-:Y:S01]  /*4c20*/  IMAD.MOV.U32 R215, RZ, RZ, R249 ;  /* 0x000000ffffd77224 */ /* 0x000fe200078e00f9 */
[----:B------:R-:W0:Y:S01]  /*4c30*/  LDCU UR4, c[0x0][0x3d8] ;  /* 0x00007b00ff0477ac */ /* 0x000e220008000800 */
[----:B------:R2:W-:Y:S01]  /*4c40*/  STL.64 [R1+0x1d0], R220 ;  /* 0x0001d0dc01007387 */ /* 0x0005e20000100a00 */
[----:B------:R-:W0:Y:S03]  /*4c50*/  LDC R84, c[0x0][0x3d8] ;  /* 0x0000f600ff547b82 */ /* 0x000e260000000800 */
[----:B------:R4:W-:Y:S04]  /*4c60*/  STL.64 [R1+0x1c8], R56 ;  /* 0x0001c83801007387 */ /* 0x0009e80000100a00 */
[----:B------:R-:W-:Y:S04]  /*4c70*/  STL.64 [R1+0x1c0], R230 ;  /* 0x0001c0e601007387 */ /* 0x000fe80000100a00 */
[----:B------:R-:W-:Y:S01]  /*4c80*/  STL.64 [R1+0x1b8], R244 ;  /* 0x0001b8f401007387 */ /* 0x000fe20000100a00 */
[----:B------:R-:W-:Y:S01]  /*4c90*/  IADD3 R240, P2, PT, R81, R138, RZ ;  /* 0x0000008a51f07210 */ /* 0x000fe20007f5e0ff */
[----:B--2---:R-:W-:-:S02]  /*4ca0*/  IMAD.MOV.U32 R220, RZ, RZ, R246 ;  /* 0x000000ffffdc7224 */ /* 0x004fc400078e00f6 */
[----:B------:R-:W-:Y:S01]  /*4cb0*/  STL.64 [R1+0x1b0], R236 ;  /* 0x0001b0ec01007387 */ /* 0x000fe20000100a00 */
[----:B----4-:R-:W-:-:S03]  /*4cc0*/  IADD3 R56, P5, PT, R121, R138, RZ ;  /* 0x0000008a79387210 */ /* 0x010fc60007fbe0ff */
[----:B------:R-:W2:Y:S01]  /*4cd0*/  LDL.64 R250, [R1+0x70] ;  /* 0x0000700001fa7983 */ /* 0x000ea20000100a00 */
[-C--:B------:R-:W-:Y:S01]  /*4ce0*/  LEA.HI.X.SX32 R57, R183, R139.reuse, 0x1, P5 ;  /* 0x0000008bb7397211 */ /* 0x080fe200028f0eff */
[----:B------:R-:W-:Y:S01]  /*4cf0*/  IMAD.MOV.U32 R183, RZ, RZ, R221 ;  /* 0x000000ffffb77224 */ /* 0x000fe200078e00dd */
[-C--:B------:R-:W-:Y:S01]  /*4d00*/  IADD3 R226, P5, PT, R89, R138.reuse, RZ ;  /* 0x0000008a59e27210 */ /* 0x080fe20007fbe0ff */
[----:B------:R-:W4:Y:S01]  /*4d10*/  @P0 LDG.E.U16 R68, desc[UR20][R52.64] ;  /* 0x0000001434440981 */ /* 0x000f22000c1e1500 */
[-C--:B------:R-:W-:Y:S02]  /*4d20*/  LEA.HI.X.SX32 R135, R177, R139.reuse, 0x1, P3 ;  /* 0x0000008bb1877211 */ /* 0x080fe400018f0eff */
[-C--:B------:R-:W-:Y:S01]  /*4d30*/  IADD3 R218, P3, PT, R75, R138.reuse, RZ ;  /* 0x0000008a4bda7210 */ /* 0x080fe20007f7e0ff */
[----:B------:R-:W3:Y:S01]  /*4d40*/  @P0 LDG.E.U16 R70, desc[UR20][R54.64] ;  /* 0x0000001436460981 */ /* 0x000ee2000c1e1500 */
[-C--:B------:R-:W-:Y:S02]  /*4d50*/  LEA.HI.X.SX32 R227, R173, R139.reuse, 0x1, P5 ;  /* 0x0000008bade37211 */ /* 0x080fe400028f0eff */
[----:B------:R-:W-:Y:S01]  /*4d60*/  LEA.HI.X.SX32 R217, R213, R139, 0x1, P4 ;  /* 0x0000008bd5d97211 */ /* 0x000fe200020f0eff */
[----:B------:R-:W3:Y:S01]  /*4d70*/  @P0 LDG.E.U16 R72, desc[UR20][R56.64] ;  /* 0x0000001438480981 */ /* 0x000ee2000c1e1500 */
[----:B------:R-:W-:-:S02]  /*4d80*/  LEA R164, P5, R165, R138, 0x6 ;  /* 0x0000008aa5a47211 */ /* 0x000fc400078a30ff */
[-C--:B------:R-:W-:Y:S01]  /*4d90*/  IADD3 R246, P4, PT, R61, R138.reuse, RZ ;  /* 0x0000008a3df67210 */ /* 0x080fe20007f9e0ff */
[----:B------:R-:W3:Y:S01]  /*4da0*/  @P0 LDG.E.U16 R59, desc[UR20][R38.64] ;  /* 0x00000014263b0981 */ /* 0x000ee2000c1e1500 */
[-C--:B------:R-:W-:Y:S02]  /*4db0*/  LEA.HI.X.SX32 R241, R207, R139.reuse, 0x1, P2 ;  /* 0x0000008bcff17211 */ /* 0x080fe400010f0eff */
[-C--:B------:R-:W-:Y:S01]  /*4dc0*/  IADD3 R242, P2, PT, R243, R138.reuse, RZ ;  /* 0x0000008af3f27210 */ /* 0x080fe20007f5e0ff */
[----:B------:R-:W-:Y:S01]  /*4dd0*/  STL.64 [R1+0x1a8], R56 ;  /* 0x0001a83801007387 */ /* 0x000fe20000100a00 */
[----:B------:R-:W-:Y:S02]  /*4de0*/  LEA.HI.X.SX32 R219, R169, R139, 0x1, P3 ;  /* 0x0000008ba9db7211 */ /* 0x000fe400018f0eff */
[----:B------:R-:W-:Y:S01]  /*4df0*/  MOV R221, R247 ;  /* 0x000000f700dd7202 */ /* 0x000fe20000000f00 */
[----:B------:R-:W3:Y:S01]  /*4e00*/  @P0 LDG.E.U16 R35, desc[UR20][R184.64] ;  /* 0x00000014b8230981 */ /* 0x000ee2000c1e1500 */
[----:B------:R-:W-:-:S02]  /*4e10*/  IADD3 R232, P3, PT, R233, R138, RZ ;  /* 0x0000008ae9e87210 */ /* 0x000fc40007f7e0ff */
[-C--:B------:R-:W-:Y:S01]  /*4e20*/  LEA.HI.X.SX32 R165, R203, R139.reuse, 0x1, P5 ;  /* 0x0000008bcba57211 */ /* 0x080fe200028f0eff */
[----:B------:R-:W3:Y:S01]  /*4e30*/  @P0 LDG.E.U16 R34, desc[UR20][R222.64] ;  /* 0x00000014de220981 */ /* 0x000ee2000c1e1500 */
[-C--:B------:R-:W-:Y:S02]  /*4e40*/  LEA.HI.X.SX32 R247, R205, R139.reuse, 0x1, P4 ;  /* 0x0000008bcdf77211 */ /* 0x080fe400020f0eff */
[-C--:B------:R-:W-:Y:S01]  /*4e50*/  IADD3 R228, P5, PT, R229, R138.reuse, RZ ;  /* 0x0000008ae5e47210 */ /* 0x080fe20007fbe0ff */
[----:B------:R-:W3:Y:S01]  /*4e60*/  @P0 LDG.E.U16 R33, desc[UR20][R192.64] ;  /* 0x00000014c0210981 */ /* 0x000ee2000c1e1500 */
[-C--:B------:R-:W-:Y:S02]  /*4e70*/  IADD3 R234, P4, PT, R235, R138.reuse, RZ ;  /* 0x0000008aebea7210 */ /* 0x080fe40007f9e0ff */
[----:B------:R-:W-:Y:S01]  /*4e80*/  LEA.HI.X.SX32 R243, R199, R139, 0x1, P2 ;  /* 0x0000008bc7f37211 */ /* 0x000fe200010f0eff */
[----:B------:R-:W-:Y:S01]  /*4e90*/  STL.64 [R1+0x1a0], R44 ;  /* 0x0001a02c01007387 */ /* 0x000fe20000100a00 */
[----:B------:R-:W-:-:S02]  /*4ea0*/  IADD3 R208, P2, PT, R209, R138, RZ ;  /* 0x0000008ad1d07210 */ /* 0x000fc40007f5e0ff */
[-C--:B------:R-:W-:Y:S01]  /*4eb0*/  LEA.HI.X.SX32 R233, R167, R139.reuse, 0x1, P3 ;  /* 0x0000008ba7e97211 */ /* 0x080fe200018f0eff */
[----:B------:R-:W3:Y:S01]  /*4ec0*/  @P0 LDG.E.U16 R58, desc[UR20][R164.64] ;  /* 0x00000014a43a0981 */ /* 0x000ee2000c1e1500 */
[-C--:B------:R-:W-:Y:S02]  /*4ed0*/  IADD3 R200, P3, PT, R201, R138.reuse, RZ ;  /* 0x0000008ac9c87210 */ /* 0x080fe40007f7e0ff */
[-C--:B------:R-:W-:Y:S01]  /*4ee0*/  LEA.HI.X.SX32 R229, R163, R139.reuse, 0x1, P5 ;  /* 0x0000008ba3e57211 */ /* 0x080fe200028f0eff */
[----:B------:R-:W3:Y:S01]  /*4ef0*/  @P0 LDG.E.U16 R47, desc[UR20][R242.64] ;  /* 0x00000014f22f0981 */ /* 0x000ee2000c1e1500 */
[----:B------:R-:W-:Y:S02]  /*4f00*/  LEA.HI.X.SX32 R235, R189, R139, 0x1, P4 ;  /* 0x0000008bbdeb7211 */ /* 0x000fe400020f0eff */
[-C--:B------:R-:W-:Y:S01]  /*4f10*/  IADD3 R190, P5, PT, R191, R138.reuse, RZ ;  /* 0x0000008abfbe7210 */ /* 0x080fe20007fbe0ff */
[----:B------:R-:W-:Y:S01]  /*4f20*/  STL.64 [R1+0x198], R134 ;  /* 0x0001988601007387 */ /* 0x000fe20000100a00 */
[----:B------:R-:W-:-:S02]  /*4f30*/  IADD3 R248, P4, PT, R197, R138, RZ ;  /* 0x0000008ac5f87210 */ /* 0x000fc40007f9e0ff */
[-C--:B------:R-:W-:Y:S01]  /*4f40*/  LEA.HI.X.SX32 R209, R179, R139.reuse, 0x1, P2 ;  /* 0x0000008bb3d17211 */ /* 0x080fe200010f0eff */
[----:B------:R-:W-:Y:S01]  /*4f50*/  STL.64 [R1+0x190], R216 ;  /* 0x000190d801007387 */ /* 0x000fe20000100a00 */
[-C--:B------:R-:W-:Y:S02]  /*4f60*/  IADD3 R186, P2, PT, R187, R138.reuse, RZ ;  /* 0x0000008abbba7210 */ /* 0x080fe40007f5e0ff */
[-C--:B------:R-:W-:Y:S01]  /*4f70*/  LEA.HI.X.SX32 R201, R161, R139.reuse, 0x1, P3 ;  /* 0x0000008ba1c97211 */ /* 0x080fe200018f0eff */
[----:B------:R-:W-:Y:S01]  /*4f80*/  STL.64 [R1+0x188], R226 ;  /* 0x000188e201007387 */ /* 0x000fe20000100a00 */
[----:B------:R-:W-:Y:S02]  /*4f90*/  IADD3 R180, P3, PT, R181, R138, RZ ;  /* 0x0000008ab5b47210 */ /* 0x000fe40007f7e0ff */
[-C--:B------:R-:W-:Y:S01]  /*4fa0*/  LEA.HI.X.SX32 R191, R157, R139.reuse, 0x1, P5 ;  /* 0x0000008b9dbf7211 */ /* 0x080fe200028f0eff */
[----:B------:R-:W-:Y:S01]  /*4fb0*/  STL.64 [R1+0x180], R240 ;  /* 0x000180f001007387 */ /* 0x000fe20000100a00 */
[----:B------:R-:W-:-:S02]  /*4fc0*/  LEA.HI.X.SX32 R249, R171, R139, 0x1, P4 ;  /* 0x0000008babf97211 */ /* 0x000fc400020f0eff */
[-C--:B------:R-:W-:Y:S01]  /*4fd0*/  IADD3 R158, P5, PT, R159, R138.reuse, RZ ;  /* 0x0000008a9f9e7210 */ /* 0x080fe20007fbe0ff */
[----:B------:R-:W-:Y:S01]  /*4fe0*/  STL.64 [R1+0x178], R218 ;  /* 0x000178da01007387 */ /* 0x000fe20000100a00 */
[-C--:B------:R-:W-:Y:S02]  /*4ff0*/  IADD3 R174, P4, PT, R175, R138.reuse, RZ ;  /* 0x0000008aafae7210 */ /* 0x080fe40007f9e0ff */
[-C--:B------:R-:W-:Y:S01]  /*5000*/  LEA.HI.X.SX32 R187, R153, R139.reuse, 0x1, P2 ;  /* 0x0000008b99bb7211 */ /* 0x080fe200010f0eff */
[----:B------:R-:W-:Y:S01]  /*5010*/  STL.64 [R1+0x170], R246 ;  /* 0x000170f601007387 */ /* 0x000fe20000100a00 */
[-C--:B------:R-:W-:Y:S02]  /*5020*/  IADD3 R154, P2, PT, R155, R138.reuse, RZ ;  /* 0x0000008a9b9a7210 */ /* 0x080fe40007f5e0ff */
[----:B------:R-:W-:Y:S01]  /*5030*/  LEA.HI.X.SX32 R181, R149, R139, 0x1, P3 ;  /* 0x0000008b95b57211 */ /* 0x000fe200018f0eff */
[----:B------:R-:W-:Y:S01]  /*5040*/  STL.64 [R1+0x168], R164 ;  /* 0x000168a401007387 */ /* 0x000fe20000100a00 */
[----:B------:R-:W-:-:S02]  /*5050*/  IADD3 R150, P3, PT, R151, R138, RZ ;  /* 0x0000008a97967210 */ /* 0x000fc40007f7e0ff */
[-C--:B------:R-:W-:Y:S01]  /*5060*/  LEA.HI.X.SX32 R159, R141, R139.reuse, 0x1, P5 ;  /* 0x0000008b8d9f7211 */ /* 0x080fe200028f0eff */
[----:B------:R-:W-:Y:S01]  /*5070*/  STL.64 [R1+0x160], R242 ;  /* 0x000160f201007387 */ /* 0x000fe20000100a00 */
[-C--:B------:R-:W-:Y:S02]  /*5080*/  LEA.HI.X.SX32 R175, R145, R139.reuse, 0x1, P4 ;  /* 0x0000008b91af7211 */ /* 0x080fe400020f0eff */
[-C--:B------:R-:W-:Y:S01]  /*5090*/  IADD3 R142, P5, PT, R143, R138.reuse, RZ ;  /* 0x0000008a8f8e7210 */ /* 0x080fe20007fbe0ff */
[----:B------:R-:W-:Y:S01]  /*50a0*/  STL.64 [R1+0x158], R232 ;  /* 0x000158e801007387 */ /* 0x000fe20000100a00 */
[-C--:B------:R-:W-:Y:S02]  /*50b0*/  IADD3 R146, P4, PT, R147, R138.reuse, RZ ;  /* 0x0000008a93927210 */ /* 0x080fe40007f9e0ff */
[----:B------:R-:W-:Y:S01]  /*50c0*/  LEA.HI.X.SX32 R155, R133, R139, 0x1, P2 ;  /* 0x0000008b859b7211 */ /* 0x000fe200010f0eff */
[----:B------:R-:W-:Y:S01]  /*50d0*/  STL.64 [R1+0x150], R234 ;  /* 0x000150ea01007387 */ /* 0x000fe20000100a00 */
[----:B------:R-:W-:-:S02]  /*50e0*/  IADD3 R212, P2, PT, R137, R138, RZ ;  /* 0x0000008a89d47210 */ /* 0x000fc40007f5e0ff */
[-C--:B------:R-:W-:Y:S01]  /*50f0*/  LEA.HI.X.SX32 R151, R129, R139.reuse, 0x1, P3 ;  /* 0x0000008b81977211 */ /* 0x080fe200018f0eff */
[----:B------:R-:W-:Y:S01]  /*5100*/  STL.64 [R1+0x148], R228 ;  /* 0x000148e401007387 */ /* 0x000fe20000100a00 */
[-C--:B------:R-:W-:Y:S02]  /*5110*/  IADD3 R130, P3, PT, R131, R138.reuse, RZ ;  /* 0x0000008a83827210 */ /* 0x080fe40007f7e0ff */
[-C--:B------:R-:W-:Y:S01]  /*5120*/  LEA.HI.X.SX32 R143, R121, R139.reuse, 0x1, P5 ;  /* 0x0000008b798f7211 */ /* 0x080fe200028f0eff */
[----:B------:R-:W-:Y:S01]  /*5130*/  STL.64 [R1+0x140], R208 ;  /* 0x000140d001007387 */ /* 0x000fe20000100a00 */
[----:B------:R-:W-:Y:S02]  /*5140*/  LEA.HI.X.SX32 R147, R125, R139, 0x1, P4 ;  /* 0x0000008b7d937211 */ /* 0x000fe400020f0eff */
[-C--:B------:R-:W-:Y:S01]  /*5150*/  IADD3 R122, P5, PT, R123, R138.reuse, RZ ;  /* 0x0000008a7b7a7210 */ /* 0x080fe20007fbe0ff */
[----:B------:R-:W-:Y:S01]  /*5160*/  STL.64 [R1+0x138], R200 ;  /* 0x000138c801007387 */ /* 0x000fe20000100a00 */
[----:B------:R-:W-:-:S03]  /*5170*/  IADD3 R126, P4, PT, R127, R138, RZ ;  /* 0x0000008a7f7e7210 */ /* 0x000fc60007f9e0ff */
[----:B------:R-:W-:Y:S01]  /*5180*/  STL.64 [R1+0x130], R248 ;  /* 0x000130f801007387 */ /* 0x000fe20000100a00 */
[----:B------:R-:W-:-:S03]  /*5190*/  LEA.HI.X.SX32 R213, R117, R139, 0x1, P2 ;  /* 0x0000008b75d57211 */ /* 0x000fc600010f0eff */
[----:B------:R-:W-:Y:S01]  /*51a0*/  STL.64 [R1+0x128], R190 ;  /* 0x000128be01007387 */ /* 0x000fe20000100a00 */
[-C--:B------:R-:W-:Y:S02]  /*51b0*/  IADD3 R118, P2, PT, R119, R138.reuse, RZ ;  /* 0x0000008a77767210 */ /* 0x080fe40007f5e0ff */
        /* <DEDUP_REMOVED lines=18> */
[----:B------:R-:W-:Y:S01]  /*52e0*/  LEA.HI.X.SX32 R111, R93, R139, 0x1, P4 ;  /* 0x0000008b5d6f7211 */ /* 0x000fe200020f0eff */
[----:B------:R-:W0:Y:S01]  /*52f0*/  LDC R89, c[0x0][0x3d8] ;  /* 0x0000f600ff597b82 */ /* 0x000e220000000800 */
[-C--:B------:R-:W-:Y:S01]  /*5300*/  IADD3 R90, P5, PT, R91, R138.reuse, RZ ;  /* 0x0000008a5b5a7210 */ /* 0x080fe20007fbe0ff */
[----:B------:R0:W-:Y:S01]  /*5310*/  STL.64 [R1+0xe8], R142 ;  /* 0x0000e88e01007387 */ /* 0x0001e20000100a00 */
[----:B------:R-:W-:-:S03]  /*5320*/  IADD3 R94, P4, PT, R95, R138, RZ ;  /* 0x0000008a5f5e7210 */ /* 0x000fc60007f9e0ff */
[----:B------:R-:W-:Y:S01]  /*5330*/  STL.64 [R1+0xe0], R212 ;  /* 0x0000e0d401007387 */ /* 0x000fe20000100a00 */
[-C--:B------:R-:W-:Y:S01]  /*5340*/  LEA.HI.X.SX32 R103, R85, R139.reuse, 0x1, P2 ;  /* 0x0000008b55677211 */ /* 0x080fe200010f0eff */
[----:B------:R-:W0:Y:S02]  /*5350*/  LDC R93, c[0x0][0x3d8] ;  /* 0x0000f600ff5d7b82 */ /* 0x000e240000000800 */
[----:B------:R-:W-:Y:S01]  /*5360*/  STL.64 [R1+0xd8], R130 ;  /* 0x0000d88201007387 */ /* 0x000fe20000100a00 */
[-C--:B------:R-:W-:Y:S02]  /*5370*/  IADD3 R86, P2, PT, R87, R138.reuse, RZ ;  /* 0x0000008a57567210 */ /* 0x080fe40007f5e0ff */
[-C--:B------:R-:W-:Y:S01]  /*5380*/  LEA.HI.X.SX32 R99, R81, R139.reuse, 0x1, P3 ;  /* 0x0000008b51637211 */ /* 0x080fe200018f0eff */
[----:B------:R-:W-:Y:S01]  /*5390*/  STL.64 [R1+0xd0], R126 ;  /* 0x0000d07e01007387 */ /* 0x000fe20000100a00 */
[----:B------:R-:W-:Y:S01]  /*53a0*/  IADD3 R82, P3, PT, R83, R138, RZ ;  /* 0x0000008a53527210 */ /* 0x000fe20007f7e0ff */
[----:B------:R-:W0:Y:S01]  /*53b0*/  LDC R81, c[0x0][0x3d8] ;  /* 0x0000f600ff517b82 */ /* 0x000e220000000800 */
[-C--:B------:R-:W-:Y:S01]  /*53c0*/  LEA.HI.X.SX32 R91, R75, R139.reuse, 0x1, P5 ;  /* 0x0000008b4b5b7211 */ /* 0x080fe200028f0eff */
[----:B------:R-:W-:Y:S01]  /*53d0*/  STL.64 [R1+0xc8], R122 ;  /* 0x0000c87a01007387 */ /* 0x000fe20000100a00 */
[----:B------:R-:W-:-:S02]  /*53e0*/  LEA.HI.X.SX32 R95, R77, R139, 0x1, P4 ;  /* 0x0000008b4d5f7211 */ /* 0x000fc400020f0eff */
[-C--:B------:R-:W-:Y:S01]  /*53f0*/  IADD3 R176, P5, PT, R67, R138.reuse, RZ ;  /* 0x0000008a43b07210 */ /* 0x080fe20007fbe0ff */
[----:B------:R-:W-:Y:S01]  /*5400*/  STL.64 [R1+0xc0], R118 ;  /* 0x0000c07601007387 */ /* 0x000fe20000100a00 */
[----:B------:R-:W-:Y:S01]  /*5410*/  LEA.HI.X.SX32 R87, R71, R139, 0x1, P2 ;  /* 0x0000008b47577211 */ /* 0x000fe200010f0eff */
[----:B------:R-:W0:Y:S02]  /*5420*/  LDC R77, c[0x0][0x3d8] ;  /* 0x0000f600ff4d7b82 */ /* 0x000e240000000800 */
[----:B------:R-:W-:Y:S01]  /*5430*/  STL.64 [R1+0xb8], R114 ;  /* 0x0000b87201007387 */ /* 0x000fe20000100a00 */
[----:B------:R-:W-:-:S03]  /*5440*/  IADD3 R78, P4, PT, R79, R138, RZ ;  /* 0x0000008a4f4e7210 */ /* 0x000fc60007f9e0ff */
[----:B------:R-:W-:Y:S01]  /*5450*/  STL.64 [R1+0xb0], R110 ;  /* 0x0000b06e01007387 */ /* 0x000fe20000100a00 */
[-C--:B------:R-:W-:Y:S01]  /*5460*/  LEA.HI.X.SX32 R83, R61, R139.reuse, 0x1, P3 ;  /* 0x0000008b3d537211 */ /* 0x080fe200018f0eff */
[----:B------:R-:W0:Y:S02]  /*5470*/  LDC R71, c[0x0][0x3d8] ;  /* 0x0000f600ff477b82 */ /* 0x000e240000000800 */
[----:B------:R-:W-:Y:S01]  /*5480*/  STL.64 [R1+0xa8], R106 ;  /* 0x0000a86a01007387 */ /* 0x000fe20000100a00 */
[----:B------:R-:W-:-:S03]  /*5490*/  LEA.HI.X.SX32 R177, R65, R139, 0x1, P5 ;  /* 0x0000008b41b17211 */ /* 0x000fc600028f0eff */
[----:B------:R-:W-:Y:S01]  /*54a0*/  STL.64 [R1+0xa0], R102 ;  /* 0x0000a06601007387 */ /* 0x000fe20000100a00 */
[----:B------:R-:W-:Y:S01]  /*54b0*/  IADD3 R238, P2, PT, R73, R138, RZ ;  /* 0x0000008a49ee7210 */ /* 0x000fe20007f5e0ff */
[----:B------:R-:W1:Y:S02]  /*54c0*/  LDC R85, c[0x0][0x3d8] ;  /* 0x0000f600ff557b82 */ /* 0x000e640000000800 */
[----:B------:R-:W-:Y:S01]  /*54d0*/  STL.64 [R1+0x98], R98 ;  /* 0x0000986201007387 */ /* 0x000fe20000100a00 */
[----:B------:R-:W-:-:S03]  /*54e0*/  LEA.HI.X.SX32 R79, R69, R139, 0x1, P4 ;  /* 0x0000008b454f7211 */ /* 0x000fc600020f0eff */
[----:B------:R-:W-:Y:S01]  /*54f0*/  STL.64 [R1+0x90], R94 ;  /* 0x0000905e01007387 */ /* 0x000fe20000100a00 */
[-C--:B------:R-:W-:Y:S01]  /*5500*/  LEA.HI.X.SX32 R239, R67, R139.reuse, 0x1, P2 ;  /* 0x0000008b43ef7211 */ /* 0x080fe200010f0eff */
[----:B------:R-:W1:Y:S02]  /*5510*/  LDC R69, c[0x0][0x3d8] ;  /* 0x0000f600ff457b82 */ /* 0x000e640000000800 */
[----:B------:R-:W-:Y:S04]  /*5520*/  STL.64 [R1+0x88], R90 ;  /* 0x0000885a01007387 */ /* 0x000fe80000100a00 */
[----:B------:R0:W-:Y:S04]  /*5530*/  STL.64 [R1+0x80], R86 ;  /* 0x0000805601007387 */ /* 0x0001e80000100a00 */
[----:B------:R-:W-:Y:S04]  /*5540*/  STL.64 [R1+0x78], R82 ;  /* 0x0000785201007387 */ /* 0x000fe80000100a00 */
[----:B------:R-:W-:Y:S04]  /*5550*/  STL.64 [R1+0x68], R176 ;  /* 0x000068b001007387 */ /* 0x000fe80000100a00 */
[----:B------:R-:W3:Y:S04]  /*5560*/  @P0 LDG.E.U16 R66, desc[UR20][R190.64] ;  /* 0x00000014be420981 */ /* 0x000ee8000c1e1500 */
[----:B------:R0:W3:Y:S04]  /*5570*/  @P0 LDG.E.U16 R64, desc[UR20][R142.64] ;  /* 0x000000148e400981 */ /* 0x0000e8000c1e1500 */
[----:B------:R-:W3:Y:S04]  /*5580*/  @P0 LDG.E.U16 R62, desc[UR20][R106.64] ;  /* 0x000000146a3e0981 */ /* 0x000ee8000c1e1500 */
[----:B------:R-:W3:Y:S01]  /*5590*/  @P0 LDG.E.U16 R46, desc[UR20][R180.64] ;  /* 0x00000014b42e0981 */ /* 0x000ee2000c1e1500 */
[----:B0-----:R-:W0:Y:S03]  /*55a0*/  LDC.64 R142, c[0x0][0x390] ;  /* 0x0000e400ff8e7b82 */ /* 0x001e260000000a00 */
[----:B------:R-:W3:Y:S04]  /*55b0*/  @P0 LDG.E.U16 R31, desc[UR20][R234.64] ;  /* 0x00000014ea1f0981 */ /* 0x000ee8000c1e1500 */
        /* <DEDUP_REMOVED lines=12> */
[----:B------:R0:W3:Y:S04]  /*5680*/  @P0 LDG.E.U16 R20, desc[UR20][R86.64] ;  /* 0x0000001456140981 */ /* 0x0000e8000c1e1500 */
[----:B------:R-:W3:Y:S04]  /*5690*/  @P0 LDG.E.U16 R18, desc[UR20][R210.64] ;  /* 0x00000014d2120981 */ /* 0x000ee8000c1e1500 */
[----:B------:R-:W3:Y:S04]  /*56a0*/  @P0 LDG.E.U16 R17, desc[UR20][R244.64] ;  /* 0x00000014f4110981 */ /* 0x000ee8000c1e1500 */
[----:B------:R-:W3:Y:S04]  /*56b0*/  @P0 LDG.E.U16 R16, desc[UR20][R218.64] ;  /* 0x00000014da100981 */ /* 0x000ee8000c1e1500 */
[----:B------:R-:W3:Y:S04]  /*56c0*/  @P0 LDG.E.U16 R15, desc[UR20][R200.64] ;  /* 0x00000014c80f0981 */ /* 0x000ee8000c1e1500 */
[----:B------:R-:W3:Y:S04]  /*56d0*/  @P0 LDG.E.U16 R3, desc[UR20][R150.64] ;  /* 0x0000001496030981 */ /* 0x000ee8000c1e1500 */
[----:B------:R-:W3:Y:S04]  /*56e0*/  @P0 LDG.E.U16 R6, desc[UR20][R114.64] ;  /* 0x0000001472060981 */ /* 0x000ee8000c1e1500 */
[----:B------:R-:W3:Y:S01]  /*56f0*/  @P0 LDG.E.U16 R13, desc[UR20][R220.64] ;  /* 0x00000014dc0d0981 */ /* 0x000ee2000c1e1500 */
[----:B--2---:R-:W-:-:S03]  /*5700*/  LEA.HI.X.SX32 R251, R63, R139, 0x1, P1 ;  /* 0x0000008b3ffb7211 */ /* 0x004fc600008f0eff */
[----:B------:R-:W2:Y:S04]  /*5710*/  @P0 LDG.E.U16 R19, desc[UR20][R238.64] ;  /* 0x00000014ee130981 */ /* 0x000ea8000c1e1500 */
[----:B------:R-:W2:Y:S04]  /*5720*/  @P0 LDG.E.U16 R12, desc[UR20][R224.64] ;  /* 0x00000014e00c0981 */ /* 0x000ea8000c1e1500 */
[----:B------:R-:W2:Y:S04]  /*5730*/  @P0 LDG.E.U16 R4, desc[UR20][R236.64] ;  /* 0x00000014ec040981 */ /* 0x000ea8000c1e1500 */
[----:B------:R-:W2:Y:S04]  /*5740*/  @P0 LDG.E.U16 R11, desc[UR20][R246.64] ;  /* 0x00000014f60b0981 */ /* 0x000ea8000c1e1500 */
[----:B------:R-:W2:Y:S04]  /*5750*/  @P0 LDG.E.U16 R8, desc[UR20][R248.64] ;  /* 0x00000014f8080981 */ /* 0x000ea8000c1e1500 */
[----:B------:R-:W2:Y:S04]  /*5760*/  @P0 LDG.E.U16 R9, desc[UR20][R146.64] ;  /* 0x0000001492090981 */ /* 0x000ea8000c1e1500 */
[----:B------:R-:W2:Y:S01]  /*5770*/  @P0 LDG.E.U16 R5, desc[UR20][R110.64] ;  /* 0x000000146e050981 */ /* 0x000ea2000c1e1500 */
[C---:B------:R-:W-:Y:S01]  /*5780*/  SHF.L.U32 R61, R0.reuse, 0x1, RZ ;  /* 0x00000001003d7819 */ /* 0x040fe200000006ff */
[----:B0-----:R-:W0:Y:S02]  /*5790*/  LDC R86, c[0x0][0x3d8] ;  /* 0x0000f600ff567b82 */ /* 0x001e240000000800 */
[----:B------:R-:W-:Y:S04]  /*57a0*/  STL [R1+0x74], R251 ;  /* 0x000074fb01007387 */ /* 0x000fe80000100800 */
[----:B------:R-:W2:Y:S02]  /*57b0*/  LDL.LU.64 R52, [R1+0x2a0] ;  /* 0x0002a00001347983 */ /* 0x000ea40000300a00 */
[----:B------:R-:W0:Y:S02]  /*57c0*/  LDC R87, c[0x0][0x3d8] ;  /* 0x0000f600ff577b82 */ /* 0x000e240000000800 */
[----:B------:R1:W-:Y:S04]  /*57d0*/  STL.64 [R1+0x60], R78 ;  /* 0x0000604e01007387 */ /* 0x0003e80000100a00 */
[----:B------:R-:W3:Y:S02]  /*57e0*/  LDL.LU.64 R54, [R1+0x298] ;  /* 0x0002980001367983 */ /* 0x000ee40000300a00 */
[----:B------:R-:W0:Y:S02]  /*57f0*/  LDC R90, c[0x0][0x3d8] ;  /* 0x0000f600ff5a7b82 */ /* 0x000e240000000800 */
[----:B------:R-:W-:Y:S04]  /*5800*/  STL.64 [R1+0x58], R238 ;  /* 0x000058ee01007387 */ /* 0x000fe80000100a00 */
[----:B------:R-:W4:Y:S02]  /*5810*/  LDL.LU.64 R56, [R1+0x290] ;  /* 0x0002900001387983 */ /* 0x000f240000300a00 */
[----:B------:R-:W0:Y:S02]  /*5820*/  LDC R91, c[0x0][0x3d8] ;  /* 0x0000f600ff5b7b82 */ /* 0x000e240000000800 */
[----:B------:R-:W4:Y:S04]  /*5830*/  LDL.LU.64 R50, [R1+0x288] ;  /* 0x0002880001327983 */ /* 0x000f280000300a00 */
[----:B------:R-:W4:Y:S04]  /*5840*/  LDL.LU.64 R38, [R1+0x280] ;  /* 0x0002800001267983 */ /* 0x000f280000300a00 */
[----:B------:R0:W4:Y:S04]  /*5850*/  @P0 LDG.E.U16 R7, desc[UR20][R82.64] ;  /* 0x0000001452070981 */ /* 0x000128000c1e1500 */
[----:B------:R-:W4:Y:S01]  /*5860*/  @P0 LDG.E.U16 R10, desc[UR20][R250.64] ;  /* 0x00000014fa0a0981 */ /* 0x000f22000c1e1500 */
[----:B------:R-:W-:Y:S01]  /*5870*/  IMAD.HI R0, R0, 0x2, RZ ;  /* 0x0000000200007827 */ /* 0x000fe200078e02ff */
[----:B------:R-:W-:Y:S01]  /*5880*/  IADD3 R142, P1, P2, R61, UR11, R142 ;  /* 0x0000000b3d8e7c10 */ /* 0x000fe2000fa3e08e */
[----:B-1----:R-:W1:Y:S01]  /*5890*/  LDC R79, c[0x0][0x3d8] ;  /* 0x0000f600ff4f7b82 */ /* 0x002e620000000800 */
[----:B--2---:R-:W2:Y:S04]  /*58a0*/  @P0 LDG.E.U16 R53, desc[UR20][R212.64] ;  /* 0x00000014d4350981 */ /* 0x004ea8000c1e1500 */
[----:B------:R-:W2:Y:S04]  /*58b0*/  @P0 LDG.E.U16 R52, desc[UR20][R102.64] ;  /* 0x0000001466340981 */ /* 0x000ea8000c1e1500 */
[----:B---3--:R-:W3:Y:S04]  /*58c0*/  @P0 LDG.E.U16 R55, desc[UR20][R44.64] ;  /* 0x000000142c370981 */ /* 0x008ee8000c1e1500 */
[----:B------:R-:W2:Y:S04]  /*58d0*/  @P0 LDG.E.U16 R54, desc[UR20][R186.64] ;  /* 0x00000014ba360981 */ /* 0x000ea8000c1e1500 */
[----:B----4-:R-:W4:Y:S01]  /*58e0*/  @P0 LDG.E.U16 R57, desc[UR20][R48.64] ;  /* 0x0000001430390981 */ /* 0x010f22000c1e1500 */
[----:B0-----:R-:W0:Y:S03]  /*58f0*/  LDC R82, c[0x0][0x3d8] ;  /* 0x0000f600ff527b82 */ /* 0x001e260000000800 */
[----:B------:R-:W2:Y:S04]  /*5900*/  @P0 LDG.E.U16 R51, desc[UR20][R42.64] ;  /* 0x000000142a330981 */ /* 0x000ea8000c1e1500 */
[----:B------:R-:W2:Y:S01]  /*5910*/  @P0 LDG.E.U16 R50, desc[UR20][R36.64] ;  /* 0x0000001424320981 */ /* 0x000ea2000c1e1500 */
[----:B------:R-:W0:Y:S03]  /*5920*/  LDC R83, c[0x0][0x3d8] ;  /* 0x0000f600ff537b82 */ /* 0x000e260000000800 */
[----:B------:R0:W2:Y:S04]  /*5930*/  LDL.LU.64 R48, [R1+0x278] ;  /* 0x0002780001307983 */ /* 0x0000a80000300a00 */
[----:B------:R0:W3:Y:S04]  /*5940*/  LDL.LU.64 R44, [R1+0x270] ;  /* 0x00027000012c7983 */ /* 0x0000e80000300a00 */
[----:B------:R0:W3:Y:S04]  /*5950*/  LDL.LU.64 R42, [R1+0x268] ;  /* 0x00026800012a7983 */ /* 0x0000e80000300a00 */
[----:B------:R0:W4:Y:S04]  /*5960*/  LDL.LU.64 R36, [R1+0x260] ;  /* 0x0002600001247983 */ /* 0x0001280000300a00 */
[----:B------:R-:W4:Y:S04]  /*5970*/  @P0 LDG.E.U16 R39, desc[UR20][R232.64] ;  /* 0x00000014e8270981 */ /* 0x000f28000c1e1500 */
[----:B------:R-:W4:Y:S04]  /*5980*/  @P0 LDG.E.U16 R38, desc[UR20][R174.64] ;  /* 0x00000014ae260981 */ /* 0x000f28000c1e1500 */
[----:B--2---:R-:W2:Y:S04]  /*5990*/  @P0 LDG.E.U16 R49, desc[UR20][R40.64] ;  /* 0x0000001428310981 */ /* 0x004ea8000c1e1500 */
[----:B------:R-:W2:Y:S04]  /*59a0*/  @P0 LDG.E.U16 R48, desc[UR20][R134.64] ;  /* 0x0000001486300981 */ /* 0x000ea8000c1e1500 */
[----:B---3--:R-:W3:Y:S04]  /*59b0*/  @P0 LDG.E.U16 R45, desc[UR20][R130.64] ;  /* 0x00000014822d0981 */ /* 0x008ee8000c1e1500 */
[----:B------:R0:W2:Y:S04]  /*59c0*/  LDL.LU.64 R40, [R1+0x258] ;  /* 0x0002580001287983 */ /* 0x0000a80000300a00 */
[----:B------:R-:W3:Y:S04]  /*59d0*/  LDL.LU.64 R134, [R1+0x250] ;  /* 0x0002500001867983 */ /* 0x000ee80000300a00 */
[----:B------:R-:W3:Y:S04]  /*59e0*/  @P0 LDG.E.U16 R44, desc[UR20][R98.64] ;  /* 0x00000014622c0981 */ /* 0x000ee8000c1e1500 */
[----:B------:R-:W3:Y:S04]  /*59f0*/  @P0 LDG.E.U16 R43, desc[UR20][R176.64] ;  /* 0x00000014b02b0981 */ /* 0x000ee8000c1e1500 */
[----:B------:R-:W3:Y:S04]  /*5a00*/  @P0 LDG.E.U16 R42, desc[UR20][R214.64] ;  /* 0x00000014d62a0981 */ /* 0x000ee8000c1e1500 */
[----:B----4-:R-:W4:Y:S04]  /*5a10*/  @P0 LDG.E.U16 R37, desc[UR20][R126.64] ;  /* 0x000000147e250981 */ /* 0x010f28000c1e1500 */
[----:B------:R-:W4:Y:S04]  /*5a20*/  @P0 LDG.E.U16 R36, desc[UR20][R94.64] ;  /* 0x000000145e240981 */ /* 0x000f28000c1e1500 */
[----:B--2---:R-:W2:Y:S04]  /*5a30*/  @P0 LDG.E.U16 R41, desc[UR20][R182.64] ;  /* 0x00000014b6290981 */ /* 0x004ea8000c1e1500 */
[----:B------:R-:W4:Y:S01]  /*5a40*/  @P0 LDG.E.U16 R40, desc[UR20][R216.64] ;  /* 0x00000014d8280981 */ /* 0x000f22000c1e1500 */
[----:B---3--:R-:W-:-:S05]  /*5a50*/  LOP3.LUT R248, R134, 0x40, RZ, 0xc0, !PT ;  /* 0x0000004086f87812 */ /* 0x008fca00078ec0ff */
[----:B------:R-:W-:-:S05]  /*5a60*/  IMAD R137, R248, 0x80, R136 ;  /* 0x00000080f8897824 */ /* 0x000fca00078e0288 */
[C---:B------:R-:W-:Y:S01]  /*5a70*/  LOP3.LUT R65, R137.reuse, 0x10, RZ, 0x3c, !PT ;  /* 0x0000001089417812 */ /* 0x040fe200078e3cff */
[----:B------:R3:W-:Y:S04]  /*5a80*/  STS.U16 [R137+UR8+0x8000], R56 ;  /* 0x0080003889007988 */ /* 0x0007e80008000408 */
[----:B------:R-:W-:Y:S04]  /*5a90*/  STS.U16 [R137+UR8+0x8400], R68 ;  /* 0x0084004489007988 */ /* 0x000fe80008000408 */
[----:B------:R0:W-:Y:S01]  /*5aa0*/  STS.U16 [R137+UR8+0x8800], R70 ;  /* 0x0088004689007988 */ /* 0x0001e20008000408 */
[C---:B------:R-:W-:Y:S01]  /*5ab0*/  LOP3.LUT R63, R137.reuse, 0x20, RZ, 0x3c, !PT ;  /* 0x00000020893f7812 */ /* 0x040fe200078e3cff */
[----:B---3--:R-:W3:Y:S02]  /*5ac0*/  LDC R56, c[0x0][0x3d8] ;  /* 0x0000f600ff387b82 */ /* 0x008ee40000000800 */
[----:B------:R-:W-:Y:S04]  /*5ad0*/  STS.U16 [R137+UR8+0x8c00], R72 ;  /* 0x008c004889007988 */ /* 0x000fe80008000408 */
[----:B------:R1:W-:Y:S01]  /*5ae0*/  STS.U16 [R137+UR8+0x9000], R58 ;  /* 0x0090003a89007988 */ /* 0x0003e20008000408 */
[----:B------:R-:W-:Y:S01]  /*5af0*/  IADD3.X R0, PT, PT, R0, UR5, R143, P1, P2 ;  /* 0x0000000500007c10 */ /* 0x000fe20008fe448f */
[----:B0-----:R-:W0:Y:S02]  /*5b00*/  LDC R70, c[0x0][0x3d8] ;  /* 0x0000f600ff467b82 */ /* 0x001e240000000800 */
[----:B------:R-:W-:Y:S04]  /*5b10*/  STS.U16 [R137+UR8+0x9400], R66 ;  /* 0x0094004289007988 */ /* 0x000fe80008000408 */
[----:B------:R1:W-:Y:S02]  /*5b20*/  STS.U16 [R137+UR8+0x9800], R64 ;  /* 0x0098004089007988 */ /* 0x0003e40008000408 */
[----:B-1----:R-:W1:Y:S02]  /*5b30*/  LDC R58, c[0x0][0x3d8] ;  /* 0x0000f600ff3a7b82 */ /* 0x002e640000000800 */
[----:B------:R-:W-:Y:S04]  /*5b40*/  STS.U16 [R137+UR8+0x9c00], R62 ;  /* 0x009c003e89007988 */ /* 0x000fe80008000408 */
[----:B------:R3:W-:Y:S02]  /*5b50*/  STS.U16 [R65+UR8+0x8080], R60 ;  /* 0x0080803c41007988 */ /* 0x0007e40008000408 */
[----:B------:R-:W0:Y:S02]  /*5b60*/  LDC R64, c[0x0][0x3d8] ;  /* 0x0000f600ff407b82 */ /* 0x000e240000000800 */
[----:B------:R-:W-:Y:S04]  /*5b70*/  STS.U16 [R65+UR8+0x8480], R59 ;  /* 0x0084803b41007988 */ /* 0x000fe80008000408 */
[----:B------:R-:W-:Y:S02]  /*5b80*/  STS.U16 [R65+UR8+0x8880], R57 ;  /* 0x0088803941007988 */ /* 0x000fe40008000408 */
[----:B---3--:R-:W3:Y:S02]  /*5b90*/  LDC R60, c[0x0][0x3d8] ;  /* 0x0000f600ff3c7b82 */ /* 0x008ee40000000800 */
[----:B------:R-:W-:Y:S04]  /*5ba0*/  STS.U16 [R65+UR8+0x8c80], R55 ;  /* 0x008c803741007988 */ /* 0x000fe80008000408 */
[----:B------:R1:W-:Y:S02]  /*5bb0*/  STS.U16 [R65+UR8+0x9080], R47 ;  /* 0x0090802f41007988 */ /* 0x0003e40008000408 */
[----:B------:R-:W0:Y:S02]  /*5bc0*/  LDC R62, c[0x0][0x3d8] ;  /* 0x0000f600ff3e7b82 */ /* 0x000e240000000800 */
[----:B------:R1:W-:Y:S04]  /*5bd0*/  STS.U16 [R65+UR8+0x9480], R54 ;  /* 0x0094803641007988 */ /* 0x0003e80008000408 */
[----:B------:R-:W-:Y:S02]  /*5be0*/  STS.U16 [R65+UR8+0x9880], R53 ;  /* 0x0098803541007988 */ /* 0x000fe40008000408 */
[----:B------:R-:W0:Y:S02]  /*5bf0*/  LDC R68, c[0x0][0x3d8] ;  /* 0x0000f600ff447b82 */ /* 0x000e240000000800 */
[----:B------:R1:W-:Y:S02]  /*5c00*/  STS.U16 [R65+UR8+0x9c80], R52 ;  /* 0x009c803441007988 */ /* 0x0003e40008000408 */
[----:B-1----:R-:W-:-:S02]  /*5c10*/  LOP3.LUT R47, R137, 0x30, RZ, 0x3c, !PT ;  /* 0x00000030892f7812 */ /* 0x002fc400078e3cff */
[----:B------:R-:W-:Y:S02]  /*5c20*/  STS.U16 [R63+UR8+0x8100], R51 ;  /* 0x008100333f007988 */ /* 0x000fe40008000408 */
[----:B------:R-:W1:Y:S02]  /*5c30*/  LDC R54, c[0x0][0x3d8] ;  /* 0x0000f600ff367b82 */ /* 0x000e640000000800 */
[----:B------:R3:W-:Y:S04]  /*5c40*/  STS.U16 [R63+UR8+0x8500], R50 ;  /* 0x008500323f007988 */ /* 0x0007e80008000408 */
[----:B------:R-:W-:Y:S02]  /*5c50*/  STS.U16 [R63+UR8+0x8900], R49 ;  /* 0x008900313f007988 */ /* 0x000fe40008000408 */
[----:B------:R-:W0:Y:S02]  /*5c60*/  LDC R52, c[0x0][0x3d8] ;  /* 0x0000f600ff347b82 */ /* 0x000e240000000800 */
[----:B------:R3:W-:Y:S04]  /*5c70*/  STS.U16 [R63+UR8+0x8d00], R48 ;  /* 0x008d00303f007988 */ /* 0x0007e80008000408 */
[----:B------:R3:W-:Y:S02]  /*5c80*/  STS.U16 [R63+UR8+0x9100], R39 ;  /* 0x009100273f007988 */ /* 0x0007e40008000408 */
[----:B---3--:R-:W3:Y:S02]  /*5c90*/  LDC R50, c[0x0][0x3d8] ;  /* 0x0000f600ff327b82 */ /* 0x008ee40000000800 */
[----:B------:R1:W-:Y:S04]  /*5ca0*/  STS.U16 [R63+UR8+0x9500], R46 ;  /* 0x0095002e3f007988 */ /* 0x0003e80008000408 */
[----:B------:R-:W-:Y:S02]  /*5cb0*/  STS.U16 [R63+UR8+0x9900], R45 ;  /* 0x0099002d3f007988 */ /* 0x000fe40008000408 */
[----:B------:R-:W0:Y:S02]  /*5cc0*/  LDC R48, c[0x0][0x3d8] ;  /* 0x0000f600ff307b82 */ /* 0x000e240000000800 */
[----:B------:R1:W-:Y:S01]  /*5cd0*/  STS.U16 [R63+UR8+0x9d00], R44 ;  /* 0x009d002c3f007988 */ /* 0x0003e20008000408 */
[----:B------:R-:W-:-:S03]  /*5ce0*/  LOP3.LUT R39, R137, 0x40, RZ, 0x3c, !PT ;  /* 0x0000004089277812 */ /* 0x000fc600078e3cff */
[----:B------:R-:W-:Y:S02]  /*5cf0*/  STS.U16 [R47+UR8+0x8180], R43 ;  /* 0x0081802b2f007988 */ /* 0x000fe40008000408 */
[----:B-1----:R-:W1:Y:S02]  /*5d00*/  LDC R46, c[0x0][0x3d8] ;  /* 0x0000f600ff2e7b82 */ /* 0x002e640000000800 */
[----:B------:R3:W-:Y:S06]  /*5d10*/  STS.U16 [R47+UR8+0x8580], R42 ;  /* 0x0085802a2f007988 */ /* 0x0007ec0008000408 */
[----:B------:R-:W0:Y:S08]  /*5d20*/  LDC R44, c[0x0][0x3d8] ;  /* 0x0000f600ff2c7b82 */ /* 0x000e300000000800 */
[----:B---3--:R-:W3:Y:S08]  /*5d30*/  LDC R42, c[0x0][0x3d8] ;  /* 0x0000f600ff2a7b82 */ /* 0x008ef00000000800 */
[----:B------:R-:W0:Y:S01]  /*5d40*/  LDC R72, c[0x0][0x3d8] ;  /* 0x0000f600ff487b82 */ /* 0x000e220000000800 */
[----:B--2---:R-:W-:Y:S04]  /*5d50*/  STS.U16 [R47+UR8+0x8980], R41 ;  /* 0x008980292f007988 */ /* 0x004fe80008000408 */
[----:B----4-:R2:W-:Y:S04]  /*5d60*/  STS.U16 [R47+UR8+0x8d80], R40 ;  /* 0x008d80282f007988 */ /* 0x0105e80008000408 */
[----:B------:R4:W-:Y:S04]  /*5d70*/  STS.U16 [R47+UR8+0x9180], R31 ;  /* 0x0091801f2f007988 */ /* 0x0009e80008000408 */
[----:B------:R0:W-:Y:S01]  /*5d80*/  STS.U16 [R47+UR8+0x9580], R38 ;  /* 0x009580262f007988 */ /* 0x0001e20008000408 */
[----:B--2---:R-:W2:Y:S03]  /*5d90*/  LDC R40, c[0x0][0x3d8] ;  /* 0x0000f600ff287b82 */ /* 0x004ea60000000800 */
[----:B------:R-:W-:Y:S04]  /*5da0*/  STS.U16 [R47+UR8+0x9980], R37 ;  /* 0x009980252f007988 */ /* 0x000fe80008000408 */
[----:B------:R1:W-:Y:S01]  /*5db0*/  STS.U16 [R47+UR8+0x9d80], R36 ;  /* 0x009d80242f007988 */ /* 0x0003e20008000408 */
[C---:B----4-:R-:W-:Y:S01]  /*5dc0*/  LOP3.LUT R31, R137.reuse, 0x50, RZ, 0x3c, !PT ;  /* 0x00000050891f7812 */ /* 0x050fe200078e3cff */
[----:B0-----:R-:W0:Y:S02]  /*5dd0*/  LDC R38, c[0x0][0x3d8] ;  /* 0x0000f600ff267b82 */ /* 0x001e240000000800 */
[----:B------:R-:W-:Y:S04]  /*5de0*/  STS.U16 [R39+UR8+0x8200], R35 ;  /* 0x0082002327007988 */ /* 0x000fe80008000408 */
[----:B------:R4:W-:Y:S02]  /*5df0*/  STS.U16 [R39+UR8+0x8600], R34 ;  /* 0x0086002227007988 */ /* 0x0009e40008000408 */
[----:B-1----:R-:W1:Y:S02]  /*5e00*/  LDC R36, c[0x0][0x3d8] ;  /* 0x0000f600ff247b82 */ /* 0x002e640000000800 */
[----:B------:R-:W-:Y:S04]  /*5e10*/  STS.U16 [R39+UR8+0x8a00], R33 ;  /* 0x008a002127007988 */ /* 0x000fe80008000408 */
[----:B------:R3:W-:Y:S02]  /*5e20*/  STS.U16 [R39+UR8+0x8e00], R32 ;  /* 0x008e002027007988 */ /* 0x0007e40008000408 */
[----:B----4-:R-:W4:Y:S02]  /*5e30*/  LDC R34, c[0x0][0x3d8] ;  /* 0x0000f600ff227b82 */ /* 0x010f240000000800 */
[----:B------:R3:W-:Y:S04]  /*5e40*/  STS.U16 [R39+UR8+0x9200], R23 ;  /* 0x0092001727007988 */ /* 0x0007e80008000408 */
[----:B------:R3:W-:Y:S02]  /*5e50*/  STS.U16 [R39+UR8+0x9600], R30 ;  /* 0x0096001e27007988 */ /* 0x0007e40008000408 */
[----:B---3--:R-:W3:Y:S02]  /*5e60*/  LDC R32, c[0x0][0x3d8] ;  /* 0x0000f600ff207b82 */ /* 0x008ee40000000800 */
[----:B------:R-:W-:Y:S04]  /*5e70*/  STS.U16 [R39+UR8+0x9a00], R29 ;  /* 0x009a001d27007988 */ /* 0x000fe80008000408 */
[----:B------:R2:W-:Y:S01]  /*5e80*/  STS.U16 [R39+UR8+0x9e00], R28 ;  /* 0x009e001c27007988 */ /* 0x0005e20008000408 */
[C---:B------:R-:W-:Y:S01]  /*5e90*/  LOP3.LUT R23, R137.reuse, 0x60, RZ, 0x3c, !PT ;  /* 0x0000006089177812 */ /* 0x040fe200078e3cff */
[----:B------:R-:W0:Y:S02]  /*5ea0*/  LDC R30, c[0x0][0x3d8] ;  /* 0x0000f600ff1e7b82 */ /* 0x000e240000000800 */
[----:B------:R-:W-:Y:S04]  /*5eb0*/  STS.U16 [R31+UR8+0x8280], R27 ;  /* 0x0082801b1f007988 */ /* 0x000fe80008000408 */
[----:B------:R1:W-:Y:S02]  /*5ec0*/  STS.U16 [R31+UR8+0x8680], R26 ;  /* 0x0086801a1f007988 */ /* 0x0003e40008000408 */
[----:B--2---:R-:W2:Y:S02]  /*5ed0*/  LDC R28, c[0x0][0x3d8] ;  /* 0x0000f600ff1c7b82 */ /* 0x004ea40000000800 */
[----:B------:R-:W-:Y:S04]  /*5ee0*/  STS.U16 [R31+UR8+0x8a80], R25 ;  /* 0x008a80191f007988 */ /* 0x000fe80008000408 */
[----:B------:R1:W-:Y:S02]  /*5ef0*/  STS.U16 [R31+UR8+0x8e80], R24 ;  /* 0x008e80181f007988 */ /* 0x0003e40008000408 */
[----:B-1----:R-:W1:Y:S02]  /*5f00*/  LDC R26, c[0x0][0x3d8] ;  /* 0x0000f600ff1a7b82 */ /* 0x002e640000000800 */
[----:B------:R4:W-:Y:S04]  /*5f10*/  STS.U16 [R31+UR8+0x9280], R14 ;  /* 0x0092800e1f007988 */ /* 0x0009e80008000408 */
[----:B------:R-:W-:Y:S02]  /*5f20*/  STS.U16 [R31+UR8+0x9680], R22 ;  /* 0x009680161f007988 */ /* 0x000fe40008000408 */
[----:B------:R-:W0:Y:S02]  /*5f30*/  LDC R24, c[0x0][0x3d8] ;  /* 0x0000f600ff187b82 */ /* 0x000e240000000800 */
[----:B------:R3:W-:Y:S04]  /*5f40*/  STS.U16 [R31+UR8+0x9a80], R21 ;  /* 0x009a80151f007988 */ /* 0x0007e80008000408 */
[----:B------:R3:W-:Y:S02]  /*5f50*/  STS.U16 [R31+UR8+0x9e80], R20 ;  /* 0x009e80141f007988 */ /* 0x0007e40008000408 */
[----:B----4-:R-:W4:Y:S02]  /*5f60*/  LDC R14, c[0x0][0x3d8] ;  /* 0x0000f600ff0e7b82 */ /* 0x010f240000000800 */
[----:B------:R-:W-:Y:S04]  /*5f70*/  STS.U16 [R23+UR8+0x8300], R19 ;  /* 0x0083001317007988 */ /* 0x000fe80008000408 */
[----:B------:R2:W-:Y:S01]  /*5f80*/  STS.U16 [R23+UR8+0x8700], R18 ;  /* 0x0087001217007988 */ /* 0x0005e20008000408 */
[----:B---3--:R-:W-:Y:S01]  /*5f90*/  LOP3.LUT R21, R137, 0x70, RZ, 0x3c, !PT ;  /* 0x0000007089157812 */ /* 0x008fe200078e3cff */
[----:B------:R-:W3:Y:S02]  /*5fa0*/  LDC R20, c[0x0][0x3d8] ;  /* 0x0000f600ff147b82 */ /* 0x000ee40000000800 */
[----:B------:R-:W-:Y:S04]  /*5fb0*/  STS.U16 [R23+UR8+0x8b00], R17 ;  /* 0x008b001117007988 */ /* 0x000fe80008000408 */
[----:B------:R2:W-:Y:S02]  /*5fc0*/  STS.U16 [R23+UR8+0x8f00], R16 ;  /* 0x008f001017007988 */ /* 0x0005e40008000408 */
[----:B--2---:R-:W2:Y:S02]  /*5fd0*/  LDC R18, c[0x0][0x3d8] ;  /* 0x0000f600ff127b82 */ /* 0x004ea40000000800 */
[----:B------:R1:W-:Y:S06]  /*5fe0*/  STS.U16 [R23+UR8+0x9300], R15 ;  /* 0x0093000f17007988 */ /* 0x0003ec0008000408 */
[----:B------:R-:W2:Y:S01]  /*5ff0*/  LDC R16, c[0x0][0x3d8] ;  /* 0x0000f600ff107b82 */ /* 0x000ea20000000800 */
[----:B------:R1:W-:Y:S02]  /*6000*/  STS.U16 [R23+UR8+0x9700], R3 ;  /* 0x0097000317007988 */ /* 0x0003e40008000408 */
[----:B-1----:R-:W-:-:S02]  /*6010*/  SHF.R.U32.HI R15, RZ, 0x6, R134 ;  /* 0x00000006ff0f7819 */ /* 0x002fc40000011686 */
[----:B------:R1:W-:Y:S03]  /*6020*/  STS.U16 [R23+UR8+0x9b00], R6 ;  /* 0x009b000617007988 */ /* 0x0003e60008000408 */
[----:B------:R-:W2:Y:S01]  /*6030*/  LDC R22, c[0x0][0x3d8] ;  /* 0x0000f600ff167b82 */ /* 0x000ea20000000800 */
[----:B------:R-:W-:Y:S01]  /*6040*/  SGXT.U32 R3, R15, 0x1 ;  /* 0x000000010f03781a */ /* 0x000fe20000000000 */
[----:B------:R-:W-:Y:S06]  /*6050*/  STS.U16 [R23+UR8+0x9f00], R7 ;  /* 0x009f000717007988 */ /* 0x000fec0008000408 */
[----:B-1----:R-:W1:Y:S01]  /*6060*/  LDC R6, c[0x0][0x3d8] ;  /* 0x0000f600ff067b82 */ /* 0x002e620000000800 */
[----:B------:R-:W-:Y:S01]  /*6070*/  STS.U16 [R21+UR8+0x8380], R13 ;  /* 0x0083800d15007988 */ /* 0x000fe20008000408 */
[----:B------:R-:W-:-:S03]  /*6080*/  IMAD R3, R3, UR4, RZ ;  /* 0x0000000403037c24 */ /* 0x000fc6000f8e02ff */
[----:B------:R3:W-:Y:S01]  /*6090*/  STS.U16 [R21+UR8+0x8780], R12 ;  /* 0x0087800c15007988 */ /* 0x0007e20008000408 */
[----:B0-----:R-:W-:Y:S01]  /*60a0*/  IMAD R19, R24, 0x2, R3 ;  /* 0x0000000218137824 */ /* 0x001fe200078e0203 */
[-C--:B------:R-:W-:Y:S01]  /*60b0*/  LEA R94, P2, R3, R142.reuse, 0x1 ;  /* 0x0000008e035e7211 */ /* 0x080fe200078408ff */
[----:B------:R-:W0:Y:S01]  /*60c0*/  LDC R24, c[0x0][0x3d8] ;  /* 0x0000f600ff187b82 */ /* 0x000e220000000800 */
[----:B------:R4:W-:Y:S04]  /*60d0*/  STS.U16 [R21+UR8+0x8b80], R4 ;  /* 0x008b800415007988 */ /* 0x0009e80008000408 */
[----:B------:R-:W-:Y:S03]  /*60e0*/  STS.U16 [R21+UR8+0x8f80], R11 ;  /* 0x008f800b15007988 */ /* 0x000fe60008000408 */
[----:B---3--:R-:W3:Y:S01]  /*60f0*/  LDC R12, c[0x0][0x3d8] ;  /* 0x0000f600ff0c7b82 */ /* 0x008ee20000000800 */
[----:B------:R4:W-:Y:S04]  /*6100*/  STS.U16 [R21+UR8+0x9380], R8 ;  /* 0x0093800815007988 */ /* 0x0009e80008000408 */
[----:B------:R-:W-:Y:S03]  /*6110*/  STS.U16 [R21+UR8+0x9780], R9 ;  /* 0x0097800915007988 */ /* 0x000fe60008000408 */
[----:B----4-:R-:W4:Y:S01]  /*6120*/  LDC R4, c[0x0][0x3d8] ;  /* 0x0000f600ff047b82 */ /* 0x010f220000000800 */
[----:B------:R-:W-:Y:S04]  /*6130*/  STS.U16 [R21+UR8+0x9b80], R5 ;  /* 0x009b800515007988 */ /* 0x000fe80008000408 */
[----:B------:R2:W-:Y:S03]  /*6140*/  STS.U16 [R21+UR8+0x9f80], R10 ;  /* 0x009f800a15007988 */ /* 0x0005e60008000408 */
[----:B------:R-:W0:Y:S01]  /*6150*/  LDC R8, c[0x0][0x3d8] ;  /* 0x0000f600ff087b82 */ /* 0x000e220000000800 */
[----:B------:R-:W-:Y:S01]  /*6160*/  LEA R66, P3, R19, R142, 0x1 ;  /* 0x0000008e13427211 */ /* 0x000fe200078608ff */
[----:B------:R-:W-:Y:S01]  /*6170*/  VOTEU.ALL UP2, P6 ;  /* 0x0000000000ff7886 */ /* 0x000fe20003040000 */
[-C--:B------:R-:W-:Y:S01]  /*6180*/  LEA.HI.X.SX32 R95, R3, R0.reuse, 0x1, P2 ;  /* 0x00000000035f7211 */ /* 0x080fe200010f0eff */
[----:B------:R2:W-:Y:S06]  /*6190*/  MEMBAR.ALL.CTA ;  /* 0x0000000000007992 */ /* 0x0005ec0000008000 */
[----:B--2---:R-:W-:Y:S01]  /*61a0*/  FENCE.VIEW.ASYNC.S ;  /* 0x00000000000073c6 */ /* 0x004fe20000000000 */
[----:B------:R-:W-:Y:S01]  /*61b0*/  IMAD R21, R14, 0x2, R19 ;  /* 0x000000020e157824 */ /* 0x000fe200078e0213 */
[----:B------:R-:W-:-:S02]  /*61c0*/  LEA.HI.X.SX32 R67, R19, R0, 0x1, P3 ;  /* 0x0000000013437211 */ /* 0x000fc400018f0eff */
[----:B------:R-:W-:Y:S01]  /*61d0*/  STL.64 [R1+0x50], R94 ;  /* 0x0000505e01007387 */ /* 0x000fe20000100a00 */
[----:B------:R-:W2:Y:S01]  /*61e0*/  LDC R14, c[0x0][0x3d8] ;  /* 0x0000f600ff0e7b82 */ /* 0x000ea20000000800 */
[----:B------:R-:W-:-:S05]  /*61f0*/  IMAD R25, R16, 0x2, R21 ;  /* 0x0000000210197824 */ /* 0x000fca00078e0215 */
[----:B------:R-:W-:Y:S01]  /*6200*/  LEA R27, R18, R25, 0x1 ;  /* 0x00000019121b7211 */ /* 0x000fe200078e08ff */
[----:B------:R0:W-:Y:S01]  /*6210*/  STL.64 [R1+0x48], R66 ;  /* 0x0000484201007387 */ /* 0x0001e20000100a00 */
[----:B------:R-:W2:Y:S03]  /*6220*/  LDC R18, c[0x0][0x3d8] ;  /* 0x0000f600ff127b82 */ /* 0x000ea60000000800 */
[----:B-1----:R-:W-:-:S04]  /*6230*/  IMAD R29, R6, 0x2, R27 ;  /* 0x00000002061d7824 */ /* 0x002fc800078e021b */
[----:B----4-:R-:W-:Y:S01]  /*6240*/  IMAD R41, R4, 0x2, R29 ;  /* 0x0000000204297824 */ /* 0x010fe200078e021d */
[----:B------:R-:W1:Y:S03]  /*6250*/  LDC R16, c[0x0][0x3d8] ;  /* 0x0000f600ff107b82 */ /* 0x000e660000000800 */
[----:B---3--:R-:W-:-:S04]  /*6260*/  IMAD R43, R12, 0x2, R41 ;  /* 0x000000020c2b7824 */ /* 0x008fc800078e0229 */
[----:B------:R-:W-:Y:S01]  /*6270*/  IMAD R45, R20, 0x2, R43 ;  /* 0x00000002142d7824 */ /* 0x000fe200078e022b */
[----:B0-----:R-:W-:Y:S01]  /*6280*/  LEA R66, P3, R27, R142, 0x1 ;  /* 0x0000008e1b427211 */ /* 0x001fe200078608ff */
[----:B------:R-:W0:Y:S03]  /*6290*/  LDC R20, c[0x0][0x3d8] ;  /* 0x0000f600ff147b82 */ /* 0x000e260000000800 */
[----:B------:R-:W-:-:S05]  /*62a0*/  LEA R47, R8, R45, 0x1 ;  /* 0x0000002d082f7211 */ /* 0x000fca00078e08ff */
[----:B------:R-:W-:Y:S01]  /*62b0*/  IMAD R49, R28, 0x2, R47 ;  /* 0x000000021c317824 */ /* 0x000fe200078e022f */
[----:B------:R-:W-:Y:S01]  /*62c0*/  LEA.HI.X.SX32 R67, R27, R0, 0x1, P3 ;  /* 0x000000001b437211 */ /* 0x000fe200018f0eff */
[----:B------:R-:W3:Y:S02]  /*62d0*/  LDC R12, c[0x0][0x3d8] ;  /* 0x0000f600ff0c7b82 */ /* 0x000ee40000000800 */
[----:B------:R-:W-:-:S04]  /*62e0*/  IMAD R51, R30, 0x2, R49 ;  /* 0x000000021e337824 */ /* 0x000fc800078e0231 */
[----:B------:R-:W-:Y:S02]  /*62f0*/  IMAD R53, R32, 0x2, R51 ;  /* 0x0000000220357824 */ /* 0x000fe400078e0233 */
[----:B------:R-:W4:Y:S02]  /*6300*/  LDC R10, c[0x0][0x3d8] ;  /* 0x0000f600ff0a7b82 */ /* 0x000f240000000800 */
[----:B------:R-:W-:-:S05]  /*6310*/  IMAD R15, R34, 0x2, R53 ;  /* 0x00000002220f7824 */ /* 0x000fca00078e0235 */
[----:B------:R-:W-:Y:S01]  /*6320*/  LEA R39, R36, R15, 0x1 ;  /* 0x0000000f24277211 */ /* 0x000fe200078e08ff */
[----:B------:R-:W0:Y:S04]  /*6330*/  LDC R8, c[0x0][0x3d8] ;  /* 0x0000f600ff087b82 */ /* 0x000e280000000800 */
[----:B------:R-:W-:-:S04]  /*6340*/  IMAD R17, R38, 0x2, R39 ;  /* 0x0000000226117824 */ /* 0x000fc800078e0227 */
[----:B------:R-:W-:Y:S01]  /*6350*/  IMAD R9, R40, 0x2, R17 ;  /* 0x0000000228097824 */ /* 0x000fe200078e0211 */
[----:B------:R-:W0:Y:S03]  /*6360*/  LDC R6, c[0x0][0x3d8] ;  /* 0x0000f600ff067b82 */ /* 0x000e260000000800 */
[----:B------:R-:W-:-:S04]  /*6370*/  IMAD R37, R42, 0x2, R9 ;  /* 0x000000022a257824 */ /* 0x000fc800078e0209 */
[----:B------:R-:W-:Y:S01]  /*6380*/  IMAD R11, R44, 0x2, R37 ;  /* 0x000000022c0b7824 */ /* 0x000fe200078e0225 */
[C---:B------:R-:W-:Y:S01]  /*6390*/  LEA R30, P2, R21.reuse, R142, 0x1 ;  /* 0x0000008e151e7211 */ /* 0x040fe200078408ff */
[----:B------:R-:W0:Y:S03]  /*63a0*/  LDC R23, c[0x0][0x3d8] ;  /* 0x0000f600ff177b82 */ /* 0x000e260000000800 */
[----:B------:R-:W-:Y:S02]  /*63b0*/  LEA R13, R46, R11, 0x1 ;  /* 0x0000000b2e0d7211 */ /* 0x000fe400078e08ff */
[----:B------:R-:W-:-:S03]  /*63c0*/  LEA.HI.X.SX32 R31, R21, R0, 0x1, P2 ;  /* 0x00000000151f7211 */ /* 0x000fc600010f0eff */
[----:B------:R-:W-:Y:S01]  /*63d0*/  IMAD R35, R48, 0x2, R13 ;  /* 0x0000000230237824 */ /* 0x000fe200078e020d */
[----:B------:R-:W0:Y:S03]  /*63e0*/  LDC R4, c[0x0][0x3d8] ;  /* 0x0000f600ff047b82 */ /* 0x000e260000000800 */
[----:B------:R-:W-:Y:S01]  /*63f0*/  IMAD R7, R50, 0x2, R35 ;  /* 0x0000000232077824 */ /* 0x000fe200078e0223 */
[----:B------:R1:W-:Y:S03]  /*6400*/  STL.64 [R1+0x40], R30 ;  /* 0x0000401e01007387 */ /* 0x0003e60000100a00 */
[----:B------:R-:W-:-:S04]  /*6410*/  IMAD R5, R52, 0x2, R7 ;  /* 0x0000000234057824 */ /* 0x000fc800078e0207 */
[----:B------:R-:W-:Y:S01]  /*6420*/  IMAD R33, R54, 0x2, R5 ;  /* 0x0000000236217824 */ /* 0x000fe200078e0205 */
[----:B-1----:R-:W-:-:S04]  /*6430*/  LEA R30, P2, R25, R142, 0x1 ;  /* 0x0000008e191e7211 */ /* 0x002fc800078408ff */
[----:B------:R-:W-:Y:S02]  /*6440*/  LEA.HI.X.SX32 R31, R25, R0, 0x1, P2 ;  /* 0x00000000191f7211 */ /* 0x000fe400010f0eff */
[----:B------:R-:W-:-:S03]  /*6450*/  LEA R54, P2, R29, R142, 0x1 ;  /* 0x0000008e1d367211 */ /* 0x000fc600078408ff */
[----:B------:R1:W-:Y:S01]  /*6460*/  STL.64 [R1+0x38], R30 ;  /* 0x0000381e01007387 */ /* 0x0003e20000100a00 */
[----:B------:R-:W-:-:S03]  /*6470*/  LEA.HI.X.SX32 R55, R29, R0, 0x1, P2 ;  /* 0x000000001d377211 */ /* 0x000fc600010f0eff */
[----:B------:R-:W-:Y:S04]  /*6480*/  STL.64 [R1+0x30], R66 ;  /* 0x0000304201007387 */ /* 0x000fe80000100a00 */
[----:B------:R2:W-:Y:S01]  /*6490*/  STL.64 [R1+0x28], R54 ;  /* 0x0000283601007387 */ /* 0x0005e20000100a00 */
[----:B-1----:R-:W-:Y:S02]  /*64a0*/  LEA R31, R56, R33, 0x1 ;  /* 0x00000021381f7211 */ /* 0x002fe400078e08ff */
[----:B------:R-:W-:-:S03]  /*64b0*/  LEA R56, P3, R41, R142, 0x1 ;  /* 0x0000008e29387211 */ /* 0x000fc600078608ff */
[----:B------:R-:W-:Y:S01]  /*64c0*/  IMAD R3, R58, 0x2, R31 ;  /* 0x000000023a037824 */ /* 0x000fe200078e021f */
[----:B--2---:R-:W-:-:S03]  /*64d0*/  LEA R54, P2, R43, R142, 0x1 ;  /* 0x0000008e2b367211 */ /* 0x004fc600078408ff */
[----:B------:R-:W-:Y:S01]  /*64e0*/  IMAD R29, R60, 0x2, R3 ;  /* 0x000000023c1d7824 */ /* 0x000fe200078e0203 */
[-C--:B------:R-:W-:Y:S02]  /*64f0*/  LEA.HI.X.SX32 R57, R41, R0.reuse, 0x1, P3 ;  /* 0x0000000029397211 */ /* 0x080fe400018f0eff */
[----:B------:R-:W-:Y:S01]  /*6500*/  LEA.HI.X.SX32 R55, R43, R0, 0x1, P2 ;  /* 0x000000002b377211 */ /* 0x000fe200010f0eff */
[----:B------:R-:W-:Y:S02]  /*6510*/  IMAD R27, R62, 0x2, R29 ;  /* 0x000000023e1b7824 */ /* 0x000fe400078e021d */
[----:B------:R1:W-:Y:S04]  /*6520*/  STL.64 [R1+0x20], R56 ;  /* 0x0000203801007387 */ /* 0x0003e80000100a00 */
[----:B------:R2:W-:Y:S01]  /*6530*/  STL.64 [R1+0x18], R54 ;  /* 0x0000183601007387 */ /* 0x0005e20000100a00 */
[----:B------:R-:W-:Y:S01]  /*6540*/  IMAD R25, R64, 0x2, R27 ;  /* 0x0000000240197824 */ /* 0x000fe200078e021b */
[----:B-1----:R-:W-:-:S02]  /*6550*/  LEA R56, P3, R45, R142, 0x1 ;  /* 0x0000008e2d387211 */ /* 0x002fc400078608ff */
[----:B--2---:R-:W-:Y:S02]  /*6560*/  LEA R54, P2, R47, R142, 0x1 ;  /* 0x0000008e2f367211 */ /* 0x004fe400078408ff */
[----:B------:R-:W-:Y:S02]  /*6570*/  LEA.HI.X.SX32 R57, R45, R0, 0x1, P3 ;  /* 0x000000002d397211 */ /* 0x000fe400018f0eff */
[----:B------:R-:W-:Y:S02]  /*6580*/  LEA R40, P3, R49, R142, 0x1 ;  /* 0x0000008e31287211 */ /* 0x000fe400078608ff */
[----:B------:R-:W-:Y:S02]  /*6590*/  LEA.HI.X.SX32 R55, R47, R0, 0x1, P2 ;  /* 0x000000002f377211 */ /* 0x000fe400010f0eff */
[----:B------:R-:W-:Y:S02]  /*65a0*/  LEA R246, P2, R51, R142, 0x1 ;  /* 0x0000008e33f67211 */ /* 0x000fe400078408ff */
[----:B------:R-:W-:-:S02]  /*65b0*/  LEA R21, R26, R25, 0x1 ;  /* 0x000000191a157211 */ /* 0x000fc400078e08ff */
[----:B------:R-:W-:Y:S02]  /*65c0*/  LEA.HI.X.SX32 R41, R49, R0, 0x1, P3 ;  /* 0x0000000031297211 */ /* 0x000fe400018f0eff */
[----:B------:R-:W-:Y:S02]  /*65d0*/  LEA R244, P3, R53, R142, 0x1 ;  /* 0x0000008e35f47211 */ /* 0x000fe400078608ff */
[----:B------:R-:W-:Y:S02]  /*65e0*/  LEA.HI.X.SX32 R247, R51, R0, 0x1, P2 ;  /* 0x0000000033f77211 */ /* 0x000fe400010f0eff */
[----:B------:R-:W-:Y:S01]  /*65f0*/  LEA R242, P2, R15, R142, 0x1 ;  /* 0x0000008e0ff27211 */ /* 0x000fe200078408ff */
[----:B------:R-:W-:Y:S01]  /*6600*/  IMAD R19, R24, 0x2, R21 ;  /* 0x0000000218137824 */ /* 0x000fe200078e0215 */
[----:B------:R-:W-:Y:S02]  /*6610*/  LEA.HI.X.SX32 R245, R53, R0, 0x1, P3 ;  /* 0x0000000035f57211 */ /* 0x000fe400018f0eff */
[----:B------:R-:W-:-:S02]  /*6620*/  LEA R240, P3, R39, R142, 0x1 ;  /* 0x0000008e27f07211 */ /* 0x000fc400078608ff */
[----:B------:R-:W-:Y:S01]  /*6630*/  LEA.HI.X.SX32 R243, R15, R0, 0x1, P2 ;  /* 0x000000000ff37211 */ /* 0x000fe200010f0eff */
[----:B------:R-:W-:Y:S01]  /*6640*/  IMAD R15, R22, 0x2, R19 ;  /* 0x00000002160f7824 */ /* 0x000fe200078e0213 */
[----:B------:R-:W-:Y:S02]  /*6650*/  LEA R238, P2, R17, R142, 0x1 ;  /* 0x0000008e11ee7211 */ /* 0x000fe400078408ff */
[----:B------:R-:W-:Y:S02]  /*6660*/  LEA.HI.X.SX32 R241, R39, R0, 0x1, P3 ;  /* 0x0000000027f17211 */ /* 0x000fe400018f0eff */
[----:B------:R-:W-:Y:S02]  /*6670*/  LEA R236, P3, R9, R142, 0x1 ;  /* 0x0000008e09ec7211 */ /* 0x000fe400078608ff */
[----:B------:R-:W-:Y:S01]  /*6680*/  LEA.HI.X.SX32 R239, R17, R0, 0x1, P2 ;  /* 0x0000000011ef7211 */ /* 0x000fe200010f0eff */
[----:B0-----:R-:W-:Y:S01]  /*6690*/  IMAD R17, R20, 0x2, R15 ;  /* 0x0000000214117824 */ /* 0x001fe200078e020f */
[----:B------:R-:W-:-:S02]  /*66a0*/  LEA R234, P2, R37, R142, 0x1 ;  /* 0x0000008e25ea7211 */ /* 0x000fc400078408ff */
[----:B------:R-:W-:Y:S01]  /*66b0*/  LEA.HI.X.SX32 R237, R9, R0, 0x1, P3 ;  /* 0x0000000009ed7211 */ /* 0x000fe200018f0eff */
[----:B------:R-:W-:Y:S01]  /*66c0*/  IMAD R9, R18, 0x2, R17 ;  /* 0x0000000212097824 */ /* 0x000fe200078e0211 */
[----:B------:R-:W-:Y:S02]  /*66d0*/  LEA R232, P3, R11, R142, 0x1 ;  /* 0x0000008e0be87211 */ /* 0x000fe400078608ff */
[----:B------:R-:W-:Y:S02]  /*66e0*/  LEA.HI.X.SX32 R235, R37, R0, 0x1, P2 ;  /* 0x0000000025eb7211 */ /* 0x000fe400010f0eff */
[----:B------:R-:W-:Y:S02]  /*66f0*/  LEA R230, P2, R13, R142, 0x1 ;  /* 0x0000008e0de67211 */ /* 0x000fe400078408ff */
[----:B------:R-:W-:Y:S02]  /*6700*/  LEA.HI.X.SX32 R233, R11, R0, 0x1, P3 ;  /* 0x000000000be97211 */ /* 0x000fe400018f0eff */
[----:B------:R-:W-:-:S02]  /*6710*/  LEA R11, R16, R9, 0x1 ;  /* 0x00000009100b7211 */ /* 0x000fc400078e08ff */
[----:B------:R-:W-:Y:S02]  /*6720*/  LEA R228, P3, R35, R142, 0x1 ;  /* 0x0000008e23e47211 */ /* 0x000fe400078608ff */
[----:B------:R-:W-:Y:S01]  /*6730*/  LEA.HI.X.SX32 R231, R13, R0, 0x1, P2 ;  /* 0x000000000de77211 */ /* 0x000fe200010f0eff */
[----:B------:R-:W-:Y:S01]  /*6740*/  IMAD R13, R14, 0x2, R11 ;  /* 0x000000020e0d7824 */ /* 0x000fe200078e020b */
[----:B------:R-:W-:Y:S02]  /*6750*/  LEA R226, P2, R7, R142, 0x1 ;  /* 0x0000008e07e27211 */ /* 0x000fe400078408ff */
[----:B------:R-:W-:Y:S02]  /*6760*/  LEA.HI.X.SX32 R229, R35, R0, 0x1, P3 ;  /* 0x0000000023e57211 */ /* 0x000fe400018f0eff */
[----:B------:R-:W-:Y:S02]  /*6770*/  LEA R224, P3, R5, R142, 0x1 ;  /* 0x0000008e05e07211 */ /* 0x000fe400078608ff */
[----:B------:R-:W-:Y:S01]  /*6780*/  LEA.HI.X.SX32 R227, R7, R0, 0x1, P2 ;  /* 0x0000000007e37211 */ /* 0x000fe200010f0eff */
[----:B---3--:R-:W-:Y:S01]  /*6790*/  IMAD R7, R12, 0x2, R13 ;  /* 0x000000020c077824 */ /* 0x008fe200078e020d */
[----:B------:R-:W-:-:S02]  /*67a0*/  LEA R222, P2, R33, R142, 0x1 ;  /* 0x0000008e21de7211 */ /* 0x000fc400078408ff */
[-C--:B------:R-:W-:Y:S01]  /*67b0*/  LEA.HI.X.SX32 R225, R5, R0.reuse, 0x1, P3 ;  /* 0x0000000005e17211 */ /* 0x080fe200018f0eff */
[----:B----4-:R-:W-:Y:S01]  /*67c0*/  IMAD R5, R10, 0x2, R7 ;  /* 0x000000020a057824 */ /* 0x010fe200078e0207 */
[----:B------:R-:W-:Y:S02]  /*67d0*/  LEA.HI.X.SX32 R223, R33, R0, 0x1, P2 ;  /* 0x0000000021df7211 */ /* 0x000fe400010f0eff */
[----:B------:R-:W-:Y:S01]  /*67e0*/  LEA R218, P2, R3, R142, 0x1 ;  /* 0x0000008e03da7211 */ /* 0x000fe200078408ff */
[----:B------:R-:W-:-:S03]  /*67f0*/  IMAD R73, R8, 0x2, R5 ;  /* 0x0000000208497824 */ /* 0x000fc600078e0205 */
[----:B------:R-:W-:Y:S02]  /*6800*/  LEA.HI.X.SX32 R219, R3, R0, 0x1, P2 ;  /* 0x0000000003db7211 */ /* 0x000fe400010f0eff */
[----:B------:R-:W-:Y:S02]  /*6810*/  LEA R3, R6, R73, 0x1 ;  /* 0x0000004906037211 */ /* 0x000fe400078e08ff */
[----:B------:R-:W-:-:S03]  /*6820*/  LEA R220, P3, R31, R142, 0x1 ;  /* 0x0000008e1fdc7211 */ /* 0x000fc600078608ff */
[----:B------:R-:W-:Y:S01]  /*6830*/  IMAD R70, R70, 0x2, R3 ;  /* 0x0000000246467824 */ /* 0x000fe200078e0203 */
[----:B------:R0:W-:Y:S01]  /*6840*/  STL.64 [R1+0x10], R56 ;  /* 0x0000103801007387 */ /* 0x0001e20000100a00 */
[----:B------:R-:W-:Y:S02]  /*6850*/  LEA.HI.X.SX32 R221, R31, R0, 0x1, P3 ;  /* 0x000000001fdd7211 */ /* 0x000fe400018f0eff */
[----:B------:R-:W-:Y:S01]  /*6860*/  IMAD R78, R23, 0x2, R70 ;  /* 0x00000002174e7824 */ /* 0x000fe200078e0246 */
[----:B------:R0:W-:Y:S01]  /*6870*/  STL.64 [R1+0x8], R54 ;  /* 0x0000083601007387 */ /* 0x0001e20000100a00 */
[----:B------:R-:W-:-:S03]  /*6880*/  LEA R216, P3, R29, R142, 0x1 ;  /* 0x0000008e1dd87211 */ /* 0x000fc600078608ff */
[----:B------:R0:W-:Y:S01]  /*6890*/  STL.64 [R1], R40 ;  /* 0x0000002801007387 */ /* 0x0001e20000100a00 */
[----:B------:R-:W-:Y:S01]  /*68a0*/  IMAD R71, R71, 0x2, R78 ;  /* 0x0000000247477824 */ /* 0x000fe200078e024e */
[----:B------:R-:W-:-:S04]  /*68b0*/  @!UP1 UIADD3 UR4, UPT, UPT, -UR6, 0x100000, URZ ;  /* 0x0010000006049890 */ /* 0x000fc8000fffe1ff */
[----:B------:R-:W-:Y:S02]  /*68c0*/  @!UP1 USHF.L.U32 UR5, UR4, 0xb, URZ ;  /* 0x0000000b04059899 */ /* 0x000fe400080006ff */
[----:B------:R-:W-:Y:S01]  /*68d0*/  @!UP1 USHF.L.U32 UR4, UR4, 0x1, URZ ;  /* 0x0000000104049899 */ /* 0x000fe200080006ff */
[----:B------:R-:W-:Y:S01]  /*68e0*/  ISETP.EQ.U32.AND P1, PT, RZ, UR22, P0 ;  /* 0x00000016ff007c0c */ /* 0x000fe20008722070 */
[----:B------:R-:W-:Y:S01]  /*68f0*/  IMAD R76, R76, 0x2, R71 ;  /* 0x000000024c4c7824 */ /* 0x000fe200078e0247 */
[----:B------:R-:W-:Y:S02]  /*6900*/  LEA R214, P2, R27, R142, 0x1 ;  /* 0x0000008e1bd67211 */ /* 0x000fe400078408ff */
[----:B------:R-:W-:Y:S02]  /*6910*/  LEA.HI.X.SX32 R217, R29, R0, 0x1, P3 ;  /* 0x000000001dd97211 */ /* 0x000fe400018f0eff */
[----:B------:R-:W-:Y:S02]  /*6920*/  LEA R212, P3, R25, R142, 0x1 ;  /* 0x0000008e19d47211 */ /* 0x000fe400078608ff */
[----:B------:R-:W-:-:S02]  /*6930*/  LEA.HI.X.SX32 R215, R27, R0, 0x1, P2 ;  /* 0x000000001bd77211 */ /* 0x000fc400010f0eff */
[----:B------:R-:W-:Y:S01]  /*6940*/  LEA R210, P2, R21, R142, 0x1 ;  /* 0x0000008e15d27211 */ /* 0x000fe200078408ff */
[----:B------:R-:W1:Y:S02]  /*6950*/  FENCE.VIEW.ASYNC.S ;  /* 0x00000000000073c6 */ /* 0x000e640000000000 */
[----:B-1----:R0:W1:Y:S01]  /*6960*/  @!UP2 SYNCS.EXCH.64 URZ, [UR8+0xc000], UR4 ;  /* 0x00c0000408ffa5b2 */ /* 0x0020620008000100 */
[----:B------:R-:W-:Y:S01]  /*6970*/  LEA.HI.X.SX32 R213, R25, R0, 0x1, P3 ;  /* 0x0000000019d57211 */ /* 0x000fe200018f0eff */
[----:B-1----:R-:W-:Y:S01]  /*6980*/  BAR.SYNC.DEFER_BLOCKING 0x0 ;  /* 0x0000000000007b1d */ /* 0x002fe20000010000 */
[-C--:B------:R-:W-:Y:S02]  /*6990*/  LEA R206, P3, R15, R142.reuse, 0x1 ;  /* 0x0000008e0fce7211 */ /* 0x080fe400078608ff */
[----:B------:R-:W-:Y:S02]  /*69a0*/  LEA R204, P4, R17, R142, 0x1 ;  /* 0x0000008e11cc7211 */ /* 0x000fe400078808ff */
[----:B------:R-:W-:-:S02]  /*69b0*/  LEA R77, R77, R76, 0x1 ;  /* 0x0000004c4d4d7211 */ /* 0x000fc400078e08ff */
[----:B------:R-:W-:Y:S02]  /*69c0*/  LEA.HI.X.SX32 R211, R21, R0, 0x1, P2 ;  /* 0x0000000015d37211 */ /* 0x000fe400010f0eff */
[----:B------:R-:W-:Y:S01]  /*69d0*/  LEA R208, P2, R19, R142, 0x1 ;  /* 0x0000008e13d07211 */ /* 0x000fe200078408ff */
[----:B------:R-:W-:Y:S01]  /*69e0*/  IMAD R68, R68, 0x2, R77 ;  /* 0x0000000244447824 */ /* 0x000fe200078e024d */
[-C--:B------:R-:W-:Y:S02]  /*69f0*/  LEA.HI.X.SX32 R207, R15, R0.reuse, 0x1, P3 ;  /* 0x000000000fcf7211 */ /* 0x080fe400018f0eff */
[----:B------:R-:W-:Y:S01]  /*6a00*/  LEA.HI.X.SX32 R205, R17, R0, 0x1, P4 ;  /* 0x0000000011cd7211 */ /* 0x000fe200020f0eff */
[----:B------:R-:W-:Y:S01]  /*6a10*/  UIADD3 UR11, UPT, UPT, UR9, 0x80, URZ ;  /* 0x00000080090b7890 */ /* 0x000fe2000fffe0ff */
[-C--:B------:R-:W-:Y:S02]  /*6a20*/  LEA R202, P3, R9, R142.reuse, 0x1 ;  /* 0x0000008e09ca7211 */ /* 0x080fe400078608ff */
[----:B------:R-:W-:-:S02]  /*6a30*/  LEA R200, P4, R11, R142, 0x1 ;  /* 0x0000008e0bc87211 */ /* 0x000fc400078808ff */
[----:B------:R-:W-:Y:S01]  /*6a40*/  LEA R198, P5, R13, R142, 0x1 ;  /* 0x0000008e0dc67211 */ /* 0x000fe200078a08ff */
[----:B------:R-:W-:Y:S01]  /*6a50*/  IMAD R69, R69, 0x2, R68 ;  /* 0x0000000245457824 */ /* 0x000fe200078e0244 */
[----:B------:R-:W-:Y:S02]  /*6a60*/  LEA.HI.X.SX32 R209, R19, R0, 0x1, P2 ;  /* 0x0000000013d17211 */ /* 0x000fe400010f0eff */
[----:B------:R-:W-:Y:S02]  /*6a70*/  LEA R196, P2, R7, R142, 0x1 ;  /* 0x0000008e07c47211 */ /* 0x000fe400078408ff */
[-C--:B------:R-:W-:Y:S02]  /*6a80*/  LEA.HI.X.SX32 R203, R9, R0.reuse, 0x1, P3 ;  /* 0x0000000009cb7211 */ /* 0x080fe400018f0eff */
[-C--:B------:R-:W-:Y:S02]  /*6a90*/  LEA.HI.X.SX32 R201, R11, R0.reuse, 0x1, P4 ;  /* 0x000000000bc97211 */ /* 0x080fe400020f0eff */
[----:B------:R-:W-:Y:S01]  /*6aa0*/  LEA.HI.X.SX32 R199, R13, R0, 0x1, P5 ;  /* 0x000000000dc77211 */ /* 0x000fe200028f0eff */
[----:B0-----:R-:W-:Y:S06]  /*6ab0*/  @!P1 BRA `(.L_x_6) ;  /* 0x0000000000dc9947 */ /* 0x001fec0003800000 */
[----:B------:R-:W-:Y:S02]  /*6ac0*/  USHF.R.U32.HI UR12, URZ, 0x4, UR8 ;  /* 0x00000004ff0c7899 */ /* 0x000fe40008011608 */
[----:B------:R-:W-:Y:S02]  /*6ad0*/  UIADD3 UR5, UPT, UPT, UR8, 0x8000, URZ ;  /* 0x0000800008057890 */ /* 0x000fe4000fffe0ff */
[----:B------:R-:W-:Y:S02]  /*6ae0*/  USGXT.U32 UR12, UR12, 0xe ;  /* 0x0000000e0c0c789a */ /* 0x000fe40008000000 */
[----:B------:R-:W-:Y:S02]  /*6af0*/  USHF.R.U32.HI UR5, URZ, 0x4, UR5 ;  /* 0x00000004ff057899 */ /* 0x000fe40008011605 */
[----:B------:R-:W-:Y:S02]  /*6b00*/  UIADD3 UR34, UP2, UPT, UR12, 0x4000080, URZ ;  /* 0x040000800c227890 */ /* 0x000fe4000ff5e0ff */
[----:B------:R-:W-:Y:S01]  /*6b10*/  USGXT.U32 UR16, UR5, 0xe ;  /* 0x0000000e0510789a */ /* 0x000fe20008000000 */
[----:B------:R-:W-:Y:S01]  /*6b20*/  UMOV UR4, URZ ;  /* 0x000000ff00047c82 */ /* 0x000fe20008000000 */
[----:B------:R-:W-:Y:S01]  /*6b30*/  UMOV UR6, URZ ;  /* 0x000000ff00067c82 */ /* 0x000fe20008000000 */
[----:B------:R-:W-:-:S02]  /*6b40*/  UIADD3.X UR35, UPT, UPT, UR4, 0x40004040, URZ, UP2, !UPT ;  /* 0x4000404004237890 */ /* 0x000fc400097fe4ff */
[----:B------:R-:W-:Y:S01]  /*6b50*/  UIADD3 UR40, UP2, UPT, UR16, 0x2, URZ ;  /* 0x0000000210287890 */ /* 0x000fe2000ff5e0ff */
[----:B------:R-:W-:Y:S01]  /*6b60*/  UMOV UR4, UR15 ;  /* 0x0000000f00047c82 */ /* 0x000fe20008000000 */
[----:B------:R-:W-:Y:S02]  /*6b70*/  UMOV UR5, URZ ;  /* 0x000000ff00057c82 */ /* 0x000fe40008000000 */
[----:B------:R-:W-:Y:S01]  /*6b80*/  UIADD3.X UR41, UPT, UPT, UR6, 0x40004040, URZ, UP2, !UPT ;  /* 0x4000404006297890 */ /* 0x000fe200097fe4ff */
[----:B------:R-:W-:Y:S01]  /*6b90*/  UMOV UR23, UR4 ;  /* 0x0000000400177c82 */ /* 0x000fe20008000000 */
[----:B------:R-:W-:Y:S02]  /*6ba0*/  ULOP3.LUT UR4, UR12, 0x4000000, URZ, 0xfc, !UPT ;  /* 0x040000000c047892 */ /* 0x000fe4000f8efcff */
[----:B------:R-:W-:Y:S02]  /*6bb0*/  UIADD3.64 UR42, UPT, UPT, UR34, 0x80, URZ ;  /* 0x00000080222a7897 */ /* 0x000fe4000fffe0ff */
[----:B------:R-:W-:-:S02]  /*6bc0*/  UIADD3.64 UR54, UPT, UPT, UR40, 0x2, URZ ;  /* 0x0000000228367897 */ /* 0x000fc4000fffe0ff */
[----:B------:R-:W-:Y:S02]  /*6bd0*/  UIADD3.64 UR44, UPT, UPT, UR34, 0x100, URZ ;  /* 0x00000100222c7897 */ /* 0x000fe4000fffe0ff */
[----:B------:R-:W-:Y:S02]  /*6be0*/  UIADD3.64 UR56, UPT, UPT, UR40, 0x4, URZ ;  /* 0x0000000428387897 */ /* 0x000fe4000fffe0ff */
[----:B------:R-:W-:Y:S02]  /*6bf0*/  UIADD3.64 UR46, UPT, UPT, UR34, 0x180, URZ ;  /* 0x00000180222e7897 */ /* 0x000fe4000fffe0ff */
[----:B------:R-:W-:Y:S02]  /*6c00*/  UIADD3.64 UR58, UPT, UPT, UR40, 0x1fe, URZ ;  /* 0x000001fe283a7897 */ /* 0x000fe4000fffe0ff */
[----:B------:R-:W-:Y:S02]  /*6c10*/  UIADD3.64 UR48, UPT, UPT, UR34, 0x200, URZ ;  /* 0x0000020022307897 */ /* 0x000fe4000fffe0ff */
[----:B------:R-:W-:-:S02]  /*6c20*/  UIADD3.64 UR60, UPT, UPT, UR40, 0x200, URZ ;  /* 0x00000200283c7897 */ /* 0x000fc4000fffe0ff */
[----:B------:R-:W-:Y:S02]  /*6c30*/  UIADD3.64 UR50, UPT, UPT, UR34, 0x280, URZ ;  /* 0x0000028022327897 */ /* 0x000fe4000fffe0ff */
[----:B------:R-:W-:Y:S01]  /*6c40*/  UIADD3.64 UR62, UPT, UPT, UR40, 0x202, URZ ;  /* 0x00000202283e7897 */ /* 0x000fe2000fffe0ff */
[----:B------:R-:W-:Y:S01]  /*6c50*/  UMOV UR18, 0x0 ;  /* 0x0000000000127882 */ /* 0x000fe20000000000 */
[----:B------:R-:W-:Y:S01]  /*6c60*/  UMOV UR19, 0x8108010 ;  /* 0x0810801000137882 */ /* 0x000fe20000000000 */
[----:B------:R-:W-:Y:S01]  /*6c70*/  UIADD3.64 UR52, UPT, UPT, UR34, 0x300, URZ ;  /* 0x0000030022347897 */ /* 0x000fe2000fffe0ff */
[----:B------:R-:W-:Y:S01]  /*6c80*/  UMOV UR5, 0x40004040 ;  /* 0x4000404000057882 */ /* 0x000fe20000000000 */
[----:B------:R-:W-:Y:S01]  /*6c90*/  UIADD3.64 UR64, UPT, UPT, UR40, 0x204, URZ ;  /* 0x0000020428407897 */ /* 0x000fe2000fffe0ff */
[----:B------:R-:W-:Y:S01]  /*6ca0*/  UMOV UR17, 0x40004040 ;  /* 0x4000404000117882 */ /* 0x000fe20000000000 */
[----:B------:R-:W-:Y:S01]  /*6cb0*/  UMOV UR24, 0x0 ;  /* 0x0000000000187882 */ /* 0x000fe20000000000 */
[----:B------:R-:W-:Y:S01]  /*6cc0*/  UMOV UR25, 0x8108010 ;  /* 0x0810801000197882 */ /* 0x000fe20000000000 */
[----:B------:R-:W-:Y:S01]  /*6cd0*/  UMOV UR28, 0x0 ;  /* 0x00000000001c7882 */ /* 0x000fe20000000000 */
[----:B------:R-:W-:Y:S01]  /*6ce0*/  UMOV UR29, 0x8108010 ;  /* 0x08108010001d7882 */ /* 0x000fe20000000000 */
[----:B------:R0:W-:Y:S01]  /*6cf0*/  UTCHMMA gdesc[UR4], gdesc[UR16], tmem[UR11], tmem[UR18], idesc[UR19], !UPT ;  /* 0x00ff1210040075ea */ /* 0x0001e2000f80000b */
[----:B------:R-:W-:Y:S01]  /*6d00*/  UMOV UR26, 0x0 ;  /* 0x00000000001a7882 */ /* 0x000fe20000000000 */
[----:B------:R-:W-:Y:S01]  /*6d10*/  UMOV UR27, 0x8108010 ;  /* 0x08108010001b7882 */ /* 0x000fe20000000000 */
[----:B------:R0:W-:Y:S01]  /*6d20*/  UTCHMMA gdesc[UR34], gdesc[UR40], tmem[UR11], tmem[UR24], idesc[UR25], UPT ;  /* 0x00ff1828220075ea */ /* 0x0001e2000b80000b */
        /* <DEDUP_REMOVED lines=12> */
[----:B------:R0:W-:Y:S01]  /*6df0*/  UTCHMMA gdesc[UR50], gdesc[UR62], tmem[UR11], tmem[UR38], idesc[UR39], UPT ;  /* 0x00ff263e320075ea */ /* 0x0001e2000b80000b */
[----:B------:R0:W-:Y:S01]  /*6e00*/  UTCHMMA gdesc[UR52], gdesc[UR64], tmem[UR11], tmem[UR36], idesc[UR37], UPT ;  /* 0x00ff2440340075ea */ /* 0x0001e2000b80000b */
[----:B------:R0:W-:Y:S01]  /*6e10*/  UTCBAR [UR23], URZ ;  /* 0x000000ff170073e9 */ /* 0x0001e200080000ff */
[----:B------:R-:W-:Y:S01]  /*6e20*/  NOP ;  /* 0x0000000000007918 */ /* 0x000fe20000000000 */
.L_x_6:
[----:B------:R-:W-:Y:S05]  /*6e30*/  @!P0 BRA `(.L_x_7) ;  /* 0x0000000000088947 */ /* 0x000fea0003800000 */
[----:B------:R-:W1:Y:S02]  /*6e40*/  SYNCS.PHASECHK.TRANS64.TRYWAIT P3, [UR8+0xc000], RZ ;  /* 0x00c000ffff0075a7 */ /* 0x000e640008061108 */
[----:B-1----:R-:W-:Y:S05]  /*6e50*/  @!P3 BRA `(.L_x_8) ;  /* 0x000000fc0024b947 */ /* 0x002fea0003800000 */
.L_x_7:
[----:B------:R-:W2:Y:S04]  /*6e60*/  LDL.64 R250, [R1+0x10] ;  /* 0x0000100001fa7983 */ /* 0x000ea80000100a00 */
[----:B------:R1:W-:Y:S04]  /*6e70*/  STL [R1+0x260], R248 ;  /* 0x000260f801007387 */ /* 0x0003e80000100800 */
[----:B-1----:R-:W3:Y:S04]  /*6e80*/  LDL.64 R248, [R1+0x30] ;  /* 0x0000300001f87983 */ /* 0x002ee80000100a00 */
[----:B------:R1:W-:Y:S04]  /*6e90*/  STL.64 [R1+0x258], R136 ;  /* 0x0002588801007387 */ /* 0x0003e80000100a00 */
[----:B-1----:R-:W4:Y:S01]  /*6ea0*/  LDL.64 R136, [R1+0x50] ;  /* 0x0000500001887983 */ /* 0x002f220000100a00 */
[----:B------:R-:W-:Y:S01]  /*6eb0*/  IMAD R75, R4, 0x2, R69 ;  /* 0x00000002044b7824 */ /* 0x000fe200078e0245 */
[----:B------:R-:W-:Y:S01]  /*6ec0*/  LEA R192, P3, R73, R142, 0x1 ;  /* 0x0000008e49c07211 */ /* 0x000fe200078608ff */
[----:B------:R-:W-:Y:S01]  /*6ed0*/  UISETP.GT.AND UP2, UPT, UR7, -0x1, UPT ;  /* 0xffffffff0700788c */ /* 0x000fe2000bf44270 */
[----:B------:R-:W-:Y:S01]  /*6ee0*/  LEA.HI.X.SX32 R197, R7, R0, 0x1, P2 ;  /* 0x0000000007c57211 */ /* 0x000fe200010f0eff */
[----:B------:R-:W-:Y:S01]  /*6ef0*/  IMAD R72, R72, 0x2, R75 ;  /* 0x0000000248487824 */ /* 0x000fe200078e024b */
[----:B------:R-:W-:Y:S01]  /*6f00*/  LEA R194, P2, R5, R142, 0x1 ;  /* 0x0000008e05c27211 */ /* 0x000fe200078408ff */
[----:B------:R-:W1:Y:S01]  /*6f10*/  S2R R141, SR_TID.X ;  /* 0x00000000008d7919 */ /* 0x000e620000002100 */
[----:B------:R-:W-:-:S02]  /*6f20*/  LEA.HI.X.SX32 R193, R73, R0, 0x1, P3 ;  /* 0x0000000049c17211 */ /* 0x000fc400018f0eff */
[----:B------:R-:W-:Y:S01]  /*6f30*/  LEA R73, R74, R72, 0x1 ;  /* 0x000000484a497211 */ /* 0x000fe200078e08ff */
[----:B------:R0:W-:Y:S01]  /*6f40*/  STL.64 [R1+0x250], R138 ;  /* 0x0002508a01007387 */ /* 0x0001e20000100a00 */
[----:B------:R-:W-:Y:S02]  /*6f50*/  LEA.HI.X.SX32 R195, R5, R0, 0x1, P2 ;  /* 0x0000000005c37211 */ /* 0x000fe400010f0eff */
[-C--:B------:R-:W-:Y:S01]  /*6f60*/  LEA R190, P2, R3, R142.reuse, 0x1 ;  /* 0x0000008e03be7211 */ /* 0x080fe200078408ff */
[----:B------:R-:W-:Y:S01]  /*6f70*/  IMAD R74, R79, 0x2, R73 ;  /* 0x000000024f4a7824 */ /* 0x000fe200078e0249 */
[----:B------:R-:W-:Y:S01]  /*6f80*/  LEA R188, P3, R70, R142, 0x1 ;  /* 0x0000008e46bc7211 */ /* 0x000fe200078608ff */
[----:B------:R-:W-:Y:S01]  /*6f90*/  BAR.SYNC.DEFER_BLOCKING 0x0 ;  /* 0x0000000000007b1d */ /* 0x000fe20000010000 */
[-C--:B------:R-:W-:Y:S01]  /*6fa0*/  LEA.HI.X.SX32 R191, R3, R0.reuse, 0x1, P2 ;  /* 0x0000000003bf7211 */ /* 0x080fe200010f0eff */
[----:B------:R-:W-:Y:S01]  /*6fb0*/  IMAD R3, R80, 0x2, R74 ;  /* 0x0000000250037824 */ /* 0x000fe200078e024a */
[----:B------:R-:W-:-:S02]  /*6fc0*/  LEA.HI.X.SX32 R189, R70, R0, 0x1, P3 ;  /* 0x0000000046bd7211 */ /* 0x000fc400018f0eff */
[-C--:B------:R-:W-:Y:S01]  /*6fd0*/  LEA R184, P2, R71, R142.reuse, 0x1 ;  /* 0x0000008e47b87211 */ /* 0x080fe200078408ff */
[----:B------:R-:W-:Y:S01]  /*6fe0*/  IMAD R70, R81, 0x2, R3 ;  /* 0x0000000251467824 */ /* 0x000fe200078e0203 */
[----:B------:R-:W-:Y:S01]  /*6ff0*/  LEA R182, P3, R76, R142, 0x1 ;  /* 0x0000008e4cb67211 */ /* 0x000fe200078608ff */
[----:B------:R-:W1:Y:S01]  /*7000*/  LDTM.x64 R4, tmem[UR10+0x80] ;  /* 0x0000800a000479ee */ /* 0x000e620008340000 */
[-C--:B------:R-:W-:Y:S01]  /*7010*/  LEA.HI.X.SX32 R185, R71, R0.reuse, 0x1, P2 ;  /* 0x0000000047b97211 */ /* 0x080fe200010f0eff */
[----:B------:R-:W-:Y:S01]  /*7020*/  IMAD R71, R82, 0x2, R70 ;  /* 0x0000000252477824 */ /* 0x000fe200078e0246 */
[----:B------:R-:W-:Y:S01]  /*7030*/  LEA.HI.X.SX32 R183, R76, R0, 0x1, P3 ;  /* 0x000000004cb77211 */ /* 0x000fe200018f0eff */
[----:B0-----:R-:W2:Y:S01]  /*7040*/  LDL.64 R138, [R1+0x48] ;  /* 0x00004800018a7983 */ /* 0x001ea20000100a00 */
[----:B------:R-:W-:Y:S02]  /*7050*/  LEA R178, P2, R68, R142, 0x1 ;  /* 0x0000008e44b27211 */ /* 0x000fe400078408ff */
[----:B------:R-:W-:-:S02]  /*7060*/  LEA R76, R83, R71, 0x1 ;  /* 0x00000047534c7211 */ /* 0x000fc400078e08ff */
[-C--:B------:R-:W-:Y:S02]  /*7070*/  LEA R186, P4, R78, R142.reuse, 0x1 ;  /* 0x0000008e4eba7211 */ /* 0x080fe400078808ff */
[----:B------:R-:W-:Y:S02]  /*7080*/  LEA R176, P3, R69, R142, 0x1 ;  /* 0x0000008e45b07211 */ /* 0x000fe400078608ff */
[-C--:B------:R-:W-:Y:S01]  /*7090*/  LEA.HI.X.SX32 R179, R68, R0.reuse, 0x1, P2 ;  /* 0x0000000044b37211 */ /* 0x080fe200010f0eff */
[----:B------:R-:W-:Y:S01]  /*70a0*/  IMAD R68, R84, 0x2, R76 ;  /* 0x0000000254447824 */ /* 0x000fe200078e024c */
[----:B------:R-:W-:Y:S02]  /*70b0*/  LEA.HI.X.SX32 R187, R78, R0, 0x1, P4 ;  /* 0x000000004ebb7211 */ /* 0x000fe400020f0eff */
[----:B------:R-:W-:Y:S02]  /*70c0*/  LEA R180, P4, R77, R142, 0x1 ;  /* 0x0000008e4db47211 */ /* 0x000fe400078808ff */
[----:B------:R-:W-:Y:S01]  /*70d0*/  LEA.HI.X.SX32 R177, R69, R0, 0x1, P3 ;  /* 0x0000000045b17211 */ /* 0x000fe200018f0eff */
[----:B------:R-:W-:Y:S01]  /*70e0*/  IMAD R69, R85, 0x2, R68 ;  /* 0x0000000255457824 */ /* 0x000fe200078e0244 */
[----:B------:R-:W-:-:S02]  /*70f0*/  LEA R170, P3, R73, R142, 0x1 ;  /* 0x0000008e49aa7211 */ /* 0x000fc400078608ff */
[----:B------:R-:W-:Y:S01]  /*7100*/  LEA.HI.X.SX32 R181, R77, R0, 0x1, P4 ;  /* 0x000000004db57211 */ /* 0x000fe200020f0eff */
[----:B-1----:R-:W-:Y:S01]  /*7110*/  FMUL R117, R4, UR66 ;  /* 0x0000004204757c20 */ /* 0x002fe20008400000 */
[----:B------:R-:W-:Y:S01]  /*7120*/  LEA R174, P4, R75, R142, 0x1 ;  /* 0x0000008e4bae7211 */ /* 0x000fe200078808ff */
[----:B------:R-:W-:Y:S01]  /*7130*/  FMUL R26, R26, UR66 ;  /* 0x000000421a1a7c20 */ /* 0x000fe20008400000 */
[----:B------:R-:W-:Y:S01]  /*7140*/  LEA.HI.X.SX32 R171, R73, R0, 0x1, P3 ;  /* 0x0000000049ab7211 */ /* 0x000fe200018f0eff */
[----:B------:R-:W-:Y:S01]  /*7150*/  IMAD R73, R86, 0x2, R69 ;  /* 0x0000000256497824 */ /* 0x000fe200078e0245 */
[----:B------:R-:W-:Y:S01]  /*7160*/  LEA R172, P2, R72, R142, 0x1 ;  /* 0x0000008e48ac7211 */ /* 0x000fe200078408ff */
[----:B------:R-:W-:Y:S01]  /*7170*/  FMUL R27, R27, UR66 ;  /* 0x000000421b1b7c20 */ /* 0x000fe20008400000 */
[----:B------:R-:W-:Y:S01]  /*7180*/  LEA.HI.X.SX32 R175, R75, R0, 0x1, P4 ;  /* 0x000000004baf7211 */ /* 0x000fe200020f0eff */
[----:B------:R-:W-:Y:S01]  /*7190*/  FMUL R28, R28, UR66 ;  /* 0x000000421c1c7c20 */ /* 0x000fe20008400000 */
[----:B------:R-:W-:Y:S01]  /*71a0*/  LEA R168, P4, R74, R142, 0x1 ;  /* 0x0000008e4aa87211 */ /* 0x000fe200078808ff */
[----:B------:R-:W-:Y:S01]  /*71b0*/  FMUL R29, R29, UR66 ;  /* 0x000000421d1d7c20 */ /* 0x000fe20008400000 */
[----:B------:R-:W-:Y:S01]  /*71c0*/  LEA.HI.X.SX32 R173, R72, R0, 0x1, P2 ;  /* 0x0000000048ad7211 */ /* 0x000fe200010f0eff */
[----:B------:R-:W-:Y:S01]  /*71d0*/  FMUL R30, R30, UR66 ;  /* 0x000000421e1e7c20 */ /* 0x000fe20008400000 */
[----:B------:R-:W-:Y:S01]  /*71e0*/  LEA R166, P2, R3, R142, 0x1 ;  /* 0x0000008e03a67211 */ /* 0x000fe200078408ff */
[----:B------:R-:W-:Y:S01]  /*71f0*/  FMUL R31, R31, UR66 ;  /* 0x000000421f1f7c20 */ /* 0x000fe20008400000 */
[----:B------:R-:W-:Y:S01]  /*7200*/  LEA R72, R87, R73, 0x1 ;  /* 0x0000004957487211 */ /* 0x000fe200078e08ff */
[----:B------:R-:W-:Y:S01]  /*7210*/  FMUL R32, R32, UR66 ;  /* 0x0000004220207c20 */ /* 0x000fe20008400000 */
[----:B------:R-:W-:Y:S01]  /*7220*/  LEA.HI.X.SX32 R169, R74, R0, 0x1, P4 ;  /* 0x000000004aa97211 */ /* 0x000fe200020f0eff */
[----:B------:R-:W-:Y:S01]  /*7230*/  FMUL R33, R33, UR66 ;  /* 0x0000004221217c20 */ /* 0x000fe20008400000 */
[-C--:B------:R-:W-:Y:S01]  /*7240*/  LEA R162, P4, R71, R142.reuse, 0x1 ;  /* 0x0000008e47a27211 */ /* 0x080fe200078808ff */
[----:B------:R-:W-:Y:S01]  /*7250*/  FMUL R37, R37, UR66 ;  /* 0x0000004225257c20 */ /* 0x000fe20008400000 */
[----:B------:R-:W-:Y:S01]  /*7260*/  LEA R164, P3, R70, R142, 0x1 ;  /* 0x0000008e46a47211 */ /* 0x000fe200078608ff */
[----:B------:R-:W-:Y:S01]  /*7270*/  FMUL R116, R44, UR66 ;  /* 0x000000422c747c20 */ /* 0x000fe20008400000 */
[-C--:B------:R-:W-:Y:S01]  /*7280*/  LEA.HI.X.SX32 R167, R3, R0.reuse, 0x1, P2 ;  /* 0x0000000003a77211 */ /* 0x080fe200010f0eff */
[----:B------:R-:W-:Y:S01]  /*7290*/  IMAD R3, R88, 0x2, R72 ;  /* 0x0000000258037824 */ /* 0x000fe200078e0248 */
[-C--:B------:R-:W-:Y:S01]  /*72a0*/  LEA.HI.X.SX32 R163, R71, R0.reuse, 0x1, P4 ;  /* 0x0000000047a37211 */ /* 0x080fe200020f0eff */
[----:B------:R-:W-:Y:S01]  /*72b0*/  FMUL R71, R40, UR66 ;  /* 0x0000004228477c20 */ /* 0x000fe20008400000 */
[----:B------:R-:W-:Y:S01]  /*72c0*/  LEA.HI.X.SX32 R165, R70, R0, 0x1, P3 ;  /* 0x0000000046a57211 */ /* 0x000fe200018f0eff */
[----:B------:R-:W-:Y:S01]  /*72d0*/  IMAD R70, R89, 0x2, R3 ;  /* 0x0000000259467824 */ /* 0x000fe200078e0203 */
[-C--:B------:R-:W-:Y:S01]  /*72e0*/  LEA R156, P4, R69, R142.reuse, 0x1 ;  /* 0x0000008e459c7211 */ /* 0x080fe200078808ff */
[----:B------:R-:W-:Y:S01]  /*72f0*/  FMUL R115, R45, UR66 ;  /* 0x000000422d737c20 */ /* 0x000fe20008400000 */
        /* <DEDUP_REMOVED lines=20> */
[----:B------:R-:W-:Y:S01]  /*7440*/  LOP3.LUT P6, RZ, R141, 0x7f, RZ, 0xc0, !PT ;  /* 0x0000007f8dff7812 */ /* 0x000fe200078cc0ff */
[----:B------:R-:W-:Y:S01]  /*7450*/  FMUL R54, R54, UR66 ;  /* 0x0000004236367c20 */ /* 0x000fe20008400000 */
[-C--:B------:R-:W-:Y:S01]  /*7460*/  LEA.HI.X.SX32 R155, R73, R0.reuse, 0x1, P2 ;  /* 0x00000000499b7211 */ /* 0x080fe200010f0eff */
[----:B------:R-:W-:Y:S01]  /*7470*/  FMUL R73, R43, UR66 ;  /* 0x000000422b497c20 */ /* 0x000fe20008400000 */
[----:B------:R-:W-:Y:S01]  /*7480*/  LEA.HI.X.SX32 R153, R72, R0, 0x1, P3 ;  /* 0x0000000048997211 */ /* 0x000fe200018f0eff */
[----:B------:R-:W-:Y:S01]  /*7490*/  FMUL R72, R41, UR66 ;  /* 0x0000004229487c20 */ /* 0x000fe20008400000 */
[-C--:B------:R-:W-:Y:S01]  /*74a0*/  LEA R148, P2, R70, R142.reuse, 0x1 ;  /* 0x0000008e46947211 */ /* 0x080fe200078408ff */
[----:B------:R-:W-:Y:S01]  /*74b0*/  FMUL R41, R42, UR66 ;  /* 0x000000422a297c20 */ /* 0x000fe20008400000 */
[-C--:B------:R-:W-:Y:S01]  /*74c0*/  LEA R146, P3, R69, R142.reuse, 0x1 ;  /* 0x0000008e45927211 */ /* 0x080fe200078608ff */
[----:B------:R-:W-:Y:S01]  /*74d0*/  FMUL R55, R55, UR66 ;  /* 0x0000004237377c20 */ /* 0x000fe20008400000 */
[-C--:B------:R-:W-:Y:S01]  /*74e0*/  LEA R144, P4, R68, R142.reuse, 0x1 ;  /* 0x0000008e44907211 */ /* 0x080fe200078808ff */
[----:B------:R-:W-:Y:S01]  /*74f0*/  FMUL R56, R56, UR66 ;  /* 0x0000004238387c20 */ /* 0x000fe20008400000 */
[----:B------:R-:W-:Y:S01]  /*7500*/  LEA R142, P5, R3, R142, 0x1 ;  /* 0x0000008e038e7211 */ /* 0x000fe200078a08ff */
[----:B------:R-:W0:Y:S01]  /*7510*/  @!P6 SYNCS.CCTL.IV [UR8+0xc000] ;  /* 0x00c00000ff00e9b1 */ /* 0x000e220008000008 */
[-C--:B------:R-:W-:Y:S01]  /*7520*/  LEA.HI.X.SX32 R149, R70, R0.reuse, 0x1, P2 ;  /* 0x0000000046957211 */ /* 0x080fe200010f0eff */
[----:B------:R-:W-:Y:S01]  /*7530*/  NOP ;  /* 0x0000000000007918 */ /* 0x000fe20000000000 */
[-C--:B------:R-:W-:Y:S01]  /*7540*/  LEA.HI.X.SX32 R147, R69, R0.reuse, 0x1, P3 ;  /* 0x0000000045937211 */ /* 0x080fe200018f0eff */
[----:B------:R-:W-:Y:S01]  /*7550*/  FMUL R70, R38, UR66 ;  /* 0x0000004226467c20 */ /* 0x000fe20008400000 */
[-C--:B------:R-:W-:Y:S01]  /*7560*/  LEA.HI.X.SX32 R145, R68, R0.reuse, 0x1, P4 ;  /* 0x0000000044917211 */ /* 0x080fe200020f0eff */
[----:B------:R-:W-:Y:S01]  /*7570*/  FMUL R68, R5, UR66 ;  /* 0x0000004205447c20 */ /* 0x000fe20008400000 */
[----:B------:R-:W-:Y:S01]  /*7580*/  LEA.HI.X.SX32 R143, R3, R0, 0x1, P5 ;  /* 0x00000000038f7211 */ /* 0x000fe200028f0eff */
[----:B------:R-:W-:Y:S01]  /*7590*/  FMUL R0, R6, UR66 ;  /* 0x0000004206007c20 */ /* 0x000fe20008400000 */
[----:B------:R-:W-:Y:S01]  /*75a0*/  PRMT R84, RZ, 0x7610, R84 ;  /* 0x00007610ff547816 */ /* 0x000fe20000000054 */
[----:B------:R-:W-:Y:S01]  /*75b0*/  FMUL R5, R7, UR66 ;  /* 0x0000004207057c20 */ /* 0x000fe20008400000 */
[C---:B------:R-:W-:Y:S01]  /*75c0*/  ISETP.GT.AND P4, PT, R135.reuse, RZ, PT ;  /* 0x000000ff8700720c */ /* 0x040fe20003f84270 */
[----:B------:R-:W-:Y:S01]  /*75d0*/  FMUL R6, R8, UR66 ;  /* 0x0000004208067c20 */ /* 0x000fe20008400000 */
[----:B------:R-:W-:Y:S01]  /*75e0*/  ISETP.GT.AND P2, PT, R135, 0x1, PT ;  /* 0x000000018700780c */ /* 0x000fe20003f44270 */
[----:B------:R-:W-:Y:S01]  /*75f0*/  FMUL R7, R9, UR66 ;  /* 0x0000004209077c20 */ /* 0x000fe20008400000 */
[----:B------:R-:W-:Y:S01]  /*7600*/  ISETP.GT.AND P5, PT, R135, 0x2, PT ;  /* 0x000000028700780c */ /* 0x000fe20003fa4270 */
[----:B------:R-:W-:Y:S01]  /*7610*/  FMUL R8, R10, UR66 ;  /* 0x000000420a087c20 */ /* 0x000fe20008400000 */
[----:B------:R-:W-:Y:S01]  /*7620*/  FSEL R4, R68, -INF , P4 ;  /* 0xff80000044047808 */ /* 0x000fe20002000000 */
[----:B------:R-:W-:Y:S01]  /*7630*/  FMUL R9, R11, UR66 ;  /* 0x000000420b097c20 */ /* 0x000fe20008400000 */
[----:B------:R-:W-:Y:S01]  /*7640*/  FSEL R0, R0, -INF , P2 ;  /* 0xff80000000007808 */ /* 0x000fe20001000000 */
[----:B------:R-:W-:Y:S01]  /*7650*/  FMUL R10, R12, UR66 ;  /* 0x000000420c0a7c20 */ /* 0x000fe20008400000 */
[----:B------:R-:W-:Y:S01]  /*7660*/  ISETP.GT.AND P4, PT, R135, 0x3, PT ;  /* 0x000000038700780c */ /* 0x000fe20003f84270 */
[----:B------:R-:W-:Y:S01]  /*7670*/  FMUL R12, R13, UR66 ;  /* 0x000000420d0c7c20 */ /* 0x000fe20008400000 */
[----:B------:R-:W-:Y:S01]  /*7680*/  ISETP.GT.AND P2, PT, R135, 0x4, PT ;  /* 0x000000048700780c */ /* 0x000fe20003f44270 */
[----:B------:R-:W-:Y:S01]  /*7690*/  FMUL R13, R14, UR66 ;  /* 0x000000420e0d7c20 */ /* 0x000fe20008400000 */
[----:B------:R-:W-:Y:S01]  /*76a0*/  FSEL R5, R5, -INF , P5 ;  /* 0xff80000005057808 */ /* 0x000fe20002800000 */
        /* <DEDUP_REMOVED lines=31> */
[C---:B------:R-:W-:Y:S01]  /*78a0*/  ISETP.GT.AND P4, PT, R135.reuse, 0xc, PT ;  /* 0x0000000c8700780c */ /* 0x040fe20003f84270 */
        /* <DEDUP_REMOVED lines=19> */
[----:B------:R-:W-:-:S02]  /*79e0*/  FSEL R19, R19, -INF , P4 ;  /* 0xff80000013137808 */ /* 0x000fc40002000000 */
[----:B------:R-:W-:Y:S02]  /*79f0*/  FSEL R20, R20, -INF , P2 ;  /* 0xff80000014147808 */ /* 0x000fe40001000000 */
[C---:B------:R-:W-:Y:S02]  /*7a00*/  ISETP.GT.AND P4, PT, R135.reuse, 0x12, PT ;  /* 0x000000128700780c */ /* 0x040fe40003f84270 */
[----:B------:R-:W-:Y:S02]  /*7a10*/  ISETP.GT.AND P2, PT, R135, 0x13, PT ;  /* 0x000000138700780c */ /* 0x000fe40003f44270 */
[----:B------:R-:W-:Y:S02]  /*7a20*/  FSEL R21, R21, -INF , P5 ;  /* 0xff80000015157808 */ /* 0x000fe40002800000 */
[----:B------:R-:W-:Y:S02]  /*7a30*/  ISETP.GT.AND P5, PT, R135, 0x14, PT ;  /* 0x000000148700780c */ /* 0x000fe40003fa4270 */
[----:B------:R-:W-:-:S02]  /*7a40*/  FSEL R22, R22, -INF , P4 ;  /* 0xff80000016167808 */ /* 0x000fc40002000000 */
[----:B------:R-:W-:Y:S02]  /*7a50*/  FSEL R23, R23, -INF , P2 ;  /* 0xff80000017177808 */ /* 0x000fe40001000000 */
[C---:B------:R-:W-:Y:S02]  /*7a60*/  ISETP.GT.AND P4, PT, R135.reuse, 0x15, PT ;  /* 0x000000158700780c */ /* 0x040fe40003f84270 */
[C---:B------:R-:W-:Y:S02]  /*7a70*/  ISETP.GT.AND P2, PT, R135.reuse, 0x16, PT ;  /* 0x000000168700780c */ /* 0x040fe40003f44270 */
        /* <DEDUP_REMOVED lines=17> */
[----:B------:R-:W-:Y:S02]  /*7b90*/  ISETP.GT.AND P2, PT, R135, 0x1f, PT ;  /* 0x0000001f8700780c */ /* 0x000fe40003f44270 */
[----:B------:R-:W-:Y:S02]  /*7ba0*/  FSEL R35, R25, -INF , P5 ;  /* 0xff80000019237808 */ /* 0x000fe40002800000 */
[----:B------:R-:W-:Y:S02]  /*7bb0*/  PLOP3.LUT P3, PT, PT, PT, UP2, 0x80, 0x8 ;  /* 0x000000000008781c */ /* 0x000fe40003f6f028 */
[----:B------:R-:W-:-:S02]  /*7bc0*/  ISETP.GT.AND P5, PT, R135, 0x20, PT ;  /* 0x000000208700780c */ /* 0x000fc40003fa4270 */
[----:B------:R-:W-:Y:S02]  /*7bd0*/  FSEL R36, R11, -INF , P4 ;  /* 0xff8000000b247808 */ /* 0x000fe40002000000 */
[----:B------:R-:W-:Y:S02]  /*7be0*/  FSEL R38, R3, -INF , P2 ;  /* 0xff80000003267808 */ /* 0x000fe40001000000 */
[C---:B------:R-:W-:Y:S02]  /*7bf0*/  ISETP.GT.AND P4, PT, R135.reuse, 0x21, PT ;  /* 0x000000218700780c */ /* 0x040fe40003f84270 */
[----:B------:R-:W-:Y:S02]  /*7c00*/  ISETP.GT.AND P2, PT, R135, 0x22, PT ;  /* 0x000000228700780c */ /* 0x000fe40003f44270 */
[----:B------:R-:W-:Y:S02]  /*7c10*/  FSEL R11, R117, -INF , P3 ;  /* 0xff800000750b7808 */ /* 0x000fe40001800000 */
[----:B------:R-:W-:-:S02]  /*7c20*/  FSEL R39, R37, -INF , P5 ;  /* 0xff80000025277808 */ /* 0x000fc40002800000 */
[C---:B------:R-:W-:Y:S02]  /*7c30*/  ISETP.GT.AND P3, PT, R135.reuse, 0x23, PT ;  /* 0x000000238700780c */ /* 0x040fe40003f64270 */
[----:B------:R-:W-:Y:S02]  /*7c40*/  ISETP.GT.AND P5, PT, R135, 0x24, PT ;  /* 0x000000248700780c */ /* 0x000fe40003fa4270 */
[----:B------:R-:W-:Y:S02]  /*7c50*/  FSEL R40, R70, -INF , P4 ;  /* 0xff80000046287808 */ /* 0x000fe40002000000 */
[----:B------:R-:W-:Y:S02]  /*7c60*/  FSEL R42, R69, -INF , P2 ;  /* 0xff800000452a7808 */ /* 0x000fe40001000000 */
[C---:B------:R-:W-:Y:S02]  /*7c70*/  ISETP.GT.AND P4, PT, R135.reuse, 0x25, PT ;  /* 0x000000258700780c */ /* 0x040fe40003f84270 */
        /* <DEDUP_REMOVED lines=11> */
[----:B------:R-:W-:Y:S02]  /*7d30*/  FSEL R115, R46, -INF , P4 ;  /* 0xff8000002e737808 */ /* 0x000fe40002000000 */
[----:B------:R-:W-:Y:S01]  /*7d40*/  FSEL R116, R47, -INF , P2 ;  /* 0xff8000002f747808 */ /* 0x000fe20001000000 */
[----:B----4-:R-:W5:Y:S01]  /*7d50*/  @P0 LDG.E.U16 R84, desc[UR20][R136.64] ;  /* 0x0000001488540981 */ /* 0x010f62000c1e1500 */
[----:B------:R-:W-:-:S02]  /*7d60*/  PRMT R83, RZ, 0x7610, R83 ;  /* 0x00007610ff537816 */ /* 0x000fc40000000053 */
[----:B------:R-:W-:Y:S01]  /*7d70*/  PRMT R93, RZ, 0x7610, R93 ;  /* 0x00007610ff5d7816 */ /* 0x000fe2000000005d */
[----:B------:R-:W4:Y:S01]  /*7d80*/  LDL.64 R46, [R1+0x8] ;  /* 0x00000800012e7983 */ /* 0x000f220000100a00 */
[----:B------:R-:W-:Y:S02]  /*7d90*/  PRMT R94, RZ, 0x7610, R94 ;  /* 0x00007610ff5e7816 */ /* 0x000fe4000000005e */
[----:B------:R-:W-:Y:S01]  /*7da0*/  PRMT R82, RZ, 0x7610, R82 ;  /* 0x00007610ff527816 */ /* 0x000fe20000000052 */
[----:B---3--:R-:W5:Y:S01]  /*7db0*/  @P0 LDG.E.U16 R83, desc[UR20][R248.64] ;  /* 0x00000014f8530981 */ /* 0x008f62000c1e1500 */
[----:B------:R-:W-:Y:S02]  /*7dc0*/  PRMT R92, RZ, 0x7610, R92 ;  /* 0x00007610ff5c7816 */ /* 0x000fe4000000005c */
[----:B------:R-:W-:Y:S01]  /*7dd0*/  FMNMX3 R3, R11, R4, R0, !PT ;  /* 0x000000040b037276 */ /* 0x000fe20007800000 */
[----:B------:R-:W3:Y:S01]  /*7de0*/  LDL.64 R136, [R1+0x28] ;  /* 0x0000280001887983 */ /* 0x000ee20000100a00 */
[----:B------:R-:W-:-:S02]  /*7df0*/  ISETP.GT.AND P3, PT, R135, 0x2b, PT ;  /* 0x0000002b8700780c */ /* 0x000fc40003f64270 */
[----:B------:R-:W-:Y:S01]  /*7e00*/  FMNMX3 R3, R3, R5, R6, !PT ;  /* 0x0000000503037276 */ /* 0x000fe20007800006 */
[----:B--2---:R-:W5:Y:S01]  /*7e10*/  @P0 LDG.E.U16 R82, desc[UR20][R250.64] ;  /* 0x00000014fa520981 */ /* 0x004f62000c1e1500 */
[----:B------:R-:W-:Y:S02]  /*7e20*/  ISETP.GT.AND P5, PT, R135, 0x2c, PT ;  /* 0x0000002c8700780c */ /* 0x000fe40003fa4270 */
[----:B------:R-:W-:Y:S01]  /*7e30*/  FMNMX3 R3, R3, R7, R8, !PT ;  /* 0x0000000703037276 */ /* 0x000fe20007800008 */
[----:B------:R-:W2:Y:S01]  /*7e40*/  LDL.64 R248, [R1+0x40] ;  /* 0x0000400001f87983 */ /* 0x000ea20000100a00 */
[----:B------:R-:W-:Y:S02]  /*7e50*/  ISETP.GT.AND P4, PT, R135, 0x2d, PT ;  /* 0x0000002d8700780c */ /* 0x000fe40003f84270 */
[----:B------:R-:W-:Y:S02]  /*7e60*/  FMNMX3 R3, R3, R9, R10, !PT ;  /* 0x0000000903037276 */ /* 0x000fe4000780000a */
[----:B------:R-:W-:Y:S01]  /*7e70*/  FSEL R117, R48, -INF , P3 ;  /* 0xff80000030757808 */ /* 0x000fe20001800000 */
[----:B------:R-:W2:Y:S01]  /*7e80*/  LDL.64 R250, [R1+0x38] ;  /* 0x0000380001fa7983 */ /* 0x000ea20000100a00 */
[----:B------:R-:W-:-:S02]  /*7e90*/  FMNMX3 R3, R3, R12, R13, !PT ;  /* 0x0000000c03037276 */ /* 0x000fc4000780000d */
[----:B------:R-:W-:Y:S01]  /*7ea0*/  ISETP.GT.AND P2, PT, R135, 0x2e, PT ;  /* 0x0000002e8700780c */ /* 0x000fe20003f44270 */
[----:B------:R-:W5:Y:S01]  /*7eb0*/  @P0 LDG.E.U16 R94, desc[UR20][R138.64] ;  /* 0x000000148a5e0981 */ /* 0x000f62000c1e1500 */
[----:B------:R-:W-:Y:S02]  /*7ec0*/  FMNMX3 R3, R3, R14, R15, !PT ;  /* 0x0000000e03037276 */ /* 0x000fe4000780000f */
[----:B------:R-:W-:Y:S02]  /*7ed0*/  ISETP.GT.AND P3, PT, R135, 0x2f, PT ;  /* 0x0000002f8700780c */ /* 0x000fe40003f64270 */
[----:B------:R-:W-:Y:S02]  /*7ee0*/  FMNMX3 R3, R3, R16, R17, !PT ;  /* 0x0000001003037276 */ /* 0x000fe40007800011 */
[----:B------:R-:W-:Y:S02]  /*7ef0*/  FSEL R118, R49, -INF , P5 ;  /* 0xff80000031767808 */ /* 0x000fe40002800000 */
[----:B------:R-:W-:Y:S01]  /*7f00*/  FMNMX3 R3, R3, R18, R19, !PT ;  /* 0x0000001203037276 */ /* 0x000fe20007800013 */
[----:B------:R-:W2:Y:S01]  /*7f10*/  LDL.64 R138, [R1] ;  /* 0x00000000018a7983 */ /* 0x000ea20000100a00 */
[----:B------:R-:W-:-:S02]  /*7f20*/  FSEL R119, R50, -INF , P4 ;  /* 0xff80000032777808 */ /* 0x000fc40002000000 */
[----:B------:R-:W-:Y:S02]  /*7f30*/  FMNMX3 R3, R3, R20, R21, !PT ;  /* 0x0000001403037276 */ /* 0x000fe40007800015 */
[----:B------:R-:W-:Y:S02]  /*7f40*/  ISETP.GT.AND P5, PT, R135, 0x30, PT ;  /* 0x000000308700780c */ /* 0x000fe40003fa4270 */
[----:B------:R-:W-:Y:S02]  /*7f50*/  FMNMX3 R3, R3, R22, R23, !PT ;  /* 0x0000001603037276 */ /* 0x000fe40007800017 */
[----:B------:R-:W-:Y:S02]  /*7f60*/  ISETP.GT.AND P4, PT, R135, 0x31, PT ;  /* 0x000000318700780c */ /* 0x000fe40003f84270 */
[----:B------:R-:W-:Y:S02]  /*7f70*/  FMNMX3 R3, R3, R24, R26, !PT ;  /* 0x0000001803037276 */ /* 0x000fe4000780001a */
[----:B------:R-:W-:-:S02]  /*7f80*/  FSEL R120, R51, -INF , P2 ;  /* 0xff80000033787808 */ /* 0x000fc40001000000 */
[----:B------:R-:W-:Y:S02]  /*7f90*/  FMNMX3 R3, R3, R27, R28, !PT ;  /* 0x0000001b03037276 */ /* 0x000fe4000780001c */
[----:B------:R-:W-:Y:S02]  /*7fa0*/  FSEL R121, R52, -INF , P3 ;  /* 0xff80000034797808 */ /* 0x000fe40001800000 */
[----:B------:R-:W-:Y:S02]  /*7fb0*/  FMNMX3 R3, R3, R29, R30, !PT ;  /* 0x0000001d03037276 */ /* 0x000fe4000780001e */
[----:B------:R-:W-:Y:S02]  /*7fc0*/  ISETP.GT.AND P2, PT, R135, 0x32, PT ;  /* 0x000000328700780c */ /* 0x000fe40003f44270 */
[----:B------:R-:W-:Y:S02]  /*7fd0*/  FMNMX3 R3, R3, R31, R32, !PT ;  /* 0x0000001f03037276 */ /* 0x000fe40007800020 */
[----:B------:R-:W-:-:S02]  /*7fe0*/  ISETP.GT.AND P3, PT, R135, 0x33, PT ;  /* 0x000000338700780c */ /* 0x000fc40003f64270 */
[----:B------:R-:W-:Y:S02]  /*7ff0*/  FMNMX3 R3, R3, R34, R35, !PT ;  /* 0x0000002203037276 */ /* 0x000fe40007800023 */
[----:B------:R-:W-:Y:S02]  /*8000*/  FSEL R122, R53, -INF , P5 ;  /* 0xff800000357a7808 */ /* 0x000fe40002800000 */
[----:B------:R-:W-:Y:S02]  /*8010*/  FMNMX3 R3, R3, R36, R38, !PT ;  /* 0x0000002403037276 */ /* 0x000fe40007800026 */
[----:B------:R-:W-:Y:S02]  /*8020*/  FSEL R123, R54, -INF , P4 ;  /* 0xff800000367b7808 */ /* 0x000fe40002000000 */
[----:B------:R-:W-:Y:S02]  /*8030*/  FMNMX3 R3, R3, R39, R40, !PT ;  /* 0x0000002703037276 */ /* 0x000fe40007800028 */
[----:B------:R-:W-:-:S02]  /*8040*/  ISETP.GT.AND P5, PT, R135, 0x34, PT ;  /* 0x000000348700780c */ /* 0x000fc40003fa4270 */
[----:B------:R-:W-:Y:S02]  /*8050*/  FMNMX3 R3, R3, R42, R43, !PT ;  /* 0x0000002a03037276 */ /* 0x000fe4000780002b */
[----:B------:R-:W-:Y:S02]  /*8060*/  ISETP.GT.AND P4, PT, R135, 0x35, PT ;  /* 0x000000358700780c */ /* 0x000fe40003f84270 */
[----:B------:R-:W-:Y:S02]  /*8070*/  FMNMX3 R3, R3, R44, R45, !PT ;  /* 0x0000002c03037276 */ /* 0x000fe4000780002d */
[----:B------:R-:W-:Y:S02]  /*8080*/  FSEL R124, R55, -INF , P2 ;  /* 0xff800000377c7808 */ /* 0x000fe40001000000 */
[----:B------:R-:W-:Y:S02]  /*8090*/  FMNMX3 R3, R3, R71, R72, !PT ;  /* 0x0000004703037276 */ /* 0x000fe40007800048 */
        /* <DEDUP_REMOVED lines=13> */
[----:B------:R-:W-:Y:S02]  /*8170*/  FSEL R128, R59, -INF , P2 ;  /* 0xff8000003b807808 */ /* 0x000fe40001000000 */
[----:B------:R-:W-:Y:S02]  /*8180*/  FSEL R129, R60, -INF , P3 ;  /* 0xff8000003c817808 */ /* 0x000fe40001800000 */
[----:B------:R-:W-:Y:S02]  /*8190*/  FMNMX3 R3, R3, R126, R127, !PT ;  /* 0x0000007e03037276 */ /* 0x000fe4000780007f */
[C---:B------:R-:W-:Y:S02]  /*81a0*/  ISETP.GT.AND P2, PT, R135.reuse, 0x3a, PT ;  /* 0x0000003a8700780c */ /* 0x040fe40003f44270 */
[----:B------:R-:W-:Y:S02]  /*81b0*/  ISETP.GT.AND P3, PT, R135, 0x3b, PT ;  /* 0x0000003b8700780c */ /* 0x000fe40003f64270 */
[----:B------:R-:W-:-:S02]  /*81c0*/  FSEL R130, R61, -INF , P5 ;  /* 0xff8000003d827808 */ /* 0x000fc40002800000 */
[----:B------:R-:W-:Y:S02]  /*81d0*/  FSEL R132, R62, -INF , P4 ;  /* 0xff8000003e847808 */ /* 0x000fe40002000000 */
[----:B------:R-:W-:Y:S02]  /*81e0*/  FMNMX3 R3, R3, R128, R129, !PT ;  /* 0x0000008003037276 */ /* 0x000fe40007800081 */
[C---:B------:R-:W-:Y:S02]  /*81f0*/  ISETP.GT.AND P5, PT, R135.reuse, 0x3c, PT ;  /* 0x0000003c8700780c */ /* 0x040fe40003fa4270 */
[----:B------:R-:W-:Y:S02]  /*8200*/  ISETP.GT.AND P4, PT, R135, 0x3d, PT ;  /* 0x0000003d8700780c */ /* 0x000fe40003f84270 */
[----:B------:R-:W-:Y:S02]  /*8210*/  FSEL R134, R63, -INF , P2 ;  /* 0xff8000003f867808 */ /* 0x000fe40001000000 */
[----:B------:R-:W-:-:S02]  /*8220*/  FSEL R131, R64, -INF , P3 ;  /* 0xff80000040837808 */ /* 0x000fc40001800000 */
[----:B------:R-:W-:Y:S02]  /*8230*/  FMNMX3 R3, R3, R130, R132, !PT ;  /* 0x0000008203037276 */ /* 0x000fe40007800084 */
[----:B------:R-:W-:Y:S02]  /*8240*/  ISETP.GT.AND P2, PT, R135, 0x3e, PT ;  /* 0x0000003e8700780c */ /* 0x000fe40003f44270 */
[----:B------:R-:W-:Y:S02]  /*8250*/  FSEL R133, R65, -INF , P5 ;  /* 0xff80000041857808 */ /* 0x000fe40002800000 */
[----:B------:R-:W-:Y:S02]  /*8260*/  FSEL R140, R66, -INF , P4 ;  /* 0xff800000428c7808 */ /* 0x000fe40002000000 */
[----:B------:R-:W-:Y:S02]  /*8270*/  FMNMX3 R3, R3, R134, R131, !PT ;  /* 0x0000008603037276 */ /* 0x000fe40007800083 */
[----:B------:R-:W-:-:S02]  /*8280*/  FSEL R141, R67, -INF , P2 ;  /* 0xff800000438d7808 */ /* 0x000fc40001000000 */
[----:B------:R-:W-:Y:S02]  /*8290*/  FMNMX3 R3, R3, R133, R140, !PT ;  /* 0x0000008503037276 */ /* 0x000fe4000780008c */
[----:B------:R-:W-:Y:S02]  /*82a0*/  PRMT R104, RZ, 0x7610, R104 ;  /* 0x00007610ff687816 */ /* 0x000fe40000000068 */
[----:B------:R-:W-:Y:S02]  /*82b0*/  FMNMX3 R3, R3, -INF , R141, !PT ;  /* 0xff80000003037876 */ /* 0x000fe4000780008d */
[----:B------:R-:W-:Y:S02]  /*82c0*/  PRMT R103, RZ, 0x7610, R103 ;  /* 0x00007610ff677816 */ /* 0x000fe40000000067 */
[----:B------:R-:W-:Y:S01]  /*82d0*/  PRMT R102, RZ, 0x7610, R102 ;  /* 0x00007610ff667816 */ /* 0x000fe20000000066 */
[----:B------:R-:W-:Y:S01]  /*82e0*/  FADD R11, R11, -R3 ;  /* 0x800000030b0b7221 */ /* 0x000fe20000000000 */
[----:B------:R-:W-:-:S02]  /*82f0*/  PRMT R81, RZ, 0x7610, R81 ;  /* 0x00007610ff517816 */ /* 0x000fc40000000051 */
[----:B------:R-:W-:Y:S02]  /*8300*/  PRMT R80, RZ, 0x7610, R80 ;  /* 0x00007610ff507816 */ /* 0x000fe40000000050 */
[----:B------:R-:W-:Y:S02]  /*8310*/  PRMT R79, RZ, 0x7610, R79 ;  /* 0x00007610ff4f7816 */ /* 0x000fe4000000004f */
[----:B------:R-:W-:Y:S02]  /*8320*/  PRMT R78, RZ, 0x7610, R78 ;  /* 0x00007610ff4e7816 */ /* 0x000fe4000000004e */
[----:B------:R-:W-:Y:S02]  /*8330*/  PRMT R77, RZ, 0x7610, R77 ;  /* 0x00007610ff4d7816 */ /* 0x000fe4000000004d */
[----:B------:R-:W-:Y:S02]  /*8340*/  PRMT R76, RZ, 0x7610, R76 ;  /* 0x00007610ff4c7816 */ /* 0x000fe4000000004c */
        /* <DEDUP_REMOVED lines=25> */
[----:B------:R-:W-:Y:S01]  /*84e0*/  PRMT R105, RZ, 0x7610, R105 ;  /* 0x00007610ff697816 */ /* 0x000fe20000000069 */
[----:B----4-:R-:W5:Y:S04]  /*84f0*/  @P0 LDG.E.U16 R92, desc[UR20][R46.64] ;  /* 0x000000142e5c0981 */ /* 0x010f68000c1e1500 */
[----:B---3--:R-:W5:Y:S04]  /*8500*/  @P0 LDG.E.U16 R93, desc[UR20][R136.64] ;  /* 0x00000014885d0981 */ /* 0x008f68000c1e1500 */
[----:B------:R-:W3:Y:S01]  /*8510*/  LDL.64 R46, [R1+0x18] ;  /* 0x00001800012e7983 */ /* 0x000ee20000100a00 */
[----:B------:R-:W-:Y:S01]  /*8520*/  FMUL R11, R11, 1.4426950216293334961 ;  /* 0x3fb8aa3b0b0b7820 */ /* 0x000fe20000400000 */
[--C-:B------:R-:W-:Y:S01]  /*8530*/  FADD R6, R6, -R3.reuse ;  /* 0x8000000306067221 */ /* 0x100fe20000000000 */
[--C-:B------:R-:W-:Y:S01]  /*8540*/  FADD R8, R8, -R3.reuse ;  /* 0x8000000308087221 */ /* 0x100fe20000000000 */
[----:B------:R-:W-:Y:S01]  /*8550*/  FADD R10, R10, -R3 ;  /* 0x800000030a0a7221 */ /* 0x000fe20000000000 */
[----:B--2---:R-:W5:Y:S04]  /*8560*/  @P0 LDG.E.U16 R104, desc[UR20][R248.64] ;  /* 0x00000014f8680981 */ /* 0x004f68000c1e1500 */
[----:B------:R-:W2:Y:S01]  /*8570*/  LDL.64 R136, [R1+0x20] ;  /* 0x0000200001887983 */ /* 0x000ea20000100a00 */
[----:B------:R1:W-:Y:S01]  /*8580*/  MUFU.EX2 R25, R11 ;  /* 0x0000000b00197308 */ /* 0x0003e20000000800 */
[----:B------:R-:W-:-:S02]  /*8590*/  PRMT R70, RZ, 0x7610, R70 ;  /* 0x00007610ff467816 */ /* 0x000fc40000000046 */
[----:B------:R-:W-:Y:S01]  /*85a0*/  PRMT R68, RZ, 0x7610, R68 ;  /* 0x00007610ff447816 */ /* 0x000fe20000000044 */
[----:B------:R-:W5:Y:S04]  /*85b0*/  @P0 LDG.E.U16 R81, desc[UR20][R244.64] ;  /* 0x00000014f4510981 */ /* 0x000f68000c1e1500 */
[----:B------:R-:W4:Y:S01]  /*85c0*/  LDL.LU R248, [R1+0x260] ;  /* 0x0002600001f87983 */ /* 0x000f220000300800 */
[----:B-1----:R-:W-:Y:S01]  /*85d0*/  FMUL R11, R6, 1.4426950216293334961 ;  /* 0x3fb8aa3b060b7820 */ /* 0x002fe20000400000 */
[----:B------:R-:W-:Y:S01]  /*85e0*/  FADD R6, R7, -R3 ;  /* 0x8000000307067221 */ /* 0x000fe20000000000 */
[----:B------:R-:W-:Y:S01]  /*85f0*/  PRMT R69, RZ, 0x7610, R69 ;  /* 0x00007610ff457816 */ /* 0x000fe20000000045 */
[----:B------:R-:W5:Y:S01]  /*8600*/  @P0 LDG.E.U16 R80, desc[UR20][R236.64] ;  /* 0x00000014ec500981 */ /* 0x000f62000c1e1500 */
[----:B------:R1:W-:Y:S01]  /*8610*/  MUFU.EX2 R7, R11 ;  /* 0x0000000b00077308 */ /* 0x0003e20000000800 */
[----:B------:R-:W-:-:S02]  /*8620*/  PRMT R67, RZ, 0x7610, R67 ;  /* 0x00007610ff437816 */ /* 0x000fc40000000043 */
[----:B------:R-:W-:Y:S01]  /*8630*/  PRMT R66, RZ, 0x7610, R66 ;  /* 0x00007610ff427816 */ /* 0x000fe20000000042 */
[----:B------:R-:W5:Y:S01]  /*8640*/  @P0 LDG.E.U16 R102, desc[UR20][R138.64] ;  /* 0x000000148a660981 */ /* 0x000f62000c1e1500 */
[----:B------:R-:W-:Y:S02]  /*8650*/  PRMT R65, RZ, 0x7610, R65 ;  /* 0x00007610ff417816 */ /* 0x000fe40000000041 */
[----:B------:R-:W-:Y:S01]  /*8660*/  PRMT R64, RZ, 0x7610, R64 ;  /* 0x00007610ff407816 */ /* 0x000fe20000000040 */
[----:B------:R-:W5:Y:S01]  /*8670*/  @P0 LDG.E.U16 R79, desc[UR20][R228.64] ;  /* 0x00000014e44f0981 */ /* 0x000f62000c1e1500 */
        /* <DEDUP_REMOVED lines=12> */
[--C-:B------:R-:W-:Y:S01]  /*8740*/  FADD R10, R12, -R3.reuse ;  /* 0x800000030c0a7221 */ /* 0x100fe20000000000 */
[--C-:B------:R-:W-:Y:S01]  /*8750*/  FADD R12, R13, -R3.reuse ;  /* 0x800000030d0c7221 */ /* 0x100fe20000000000 */
[----:B------:R-:W-:Y:S01]  /*8760*/  PRMT R58, RZ, 0x7610, R58 ;  /* 0x00007610ff3a7816 */ /* 0x000fe2000000003a */
[----:B------:R-:W5:Y:S02]  /*8770*/  @P0 LDG.E.U16 R75, desc[UR20][R196.64] ;  /* 0x00000014c44b0981 */ /* 0x000f64000c1e1500 */
[----:B------:R-:W-:Y:S01]  /*8780*/  FMUL R13, R12, 1.4426950216293334961 ;  /* 0x3fb8aa3b0c0d7820 */ /* 0x000fe20000400000 */
[--C-:B------:R-:W-:Y:S01]  /*8790*/  FADD R12, R14, -R3.reuse ;  /* 0x800000030e0c7221 */ /* 0x100fe20000000000 */
[--C-:B------:R-:W-:Y:S01]  /*87a0*/  FADD R14, R15, -R3.reuse ;  /* 0x800000030f0e7221 */ /* 0x100fe20000000000 */
[----:B------:R-:W-:Y:S01]  /*87b0*/  PRMT R56, RZ, 0x7610, R56 ;  /* 0x00007610ff387816 */ /* 0x000fe20000000038 */
[----:B------:R-:W5:Y:S02]  /*87c0*/  @P0 LDG.E.U16 R91, desc[UR20][R242.64] ;  /* 0x00000014f25b0981 */ /* 0x000f64000c1e1500 */
[----:B------:R-:W-:Y:S01]  /*87d0*/  FMUL R15, R14, 1.4426950216293334961 ;  /* 0x3fb8aa3b0e0f7820 */ /* 0x000fe20000400000 */
[--C-:B------:R-:W-:Y:S01]  /*87e0*/  FADD R14, R16, -R3.reuse ;  /* 0x80000003100e7221 */ /* 0x100fe20000000000 */
[----:B------:R-:W-:Y:S01]  /*87f0*/  FADD R16, R17, -R3 ;  /* 0x8000000311107221 */ /* 0x000fe20000000000 */
        /* <DEDUP_REMOVED lines=11> */
[----:B------:R-:W5:Y:S01]  /*88b0*/  @P0 LDG.E.U16 R88, desc[UR20][R218.64] ;  /* 0x00000014da580981 */ /* 0x000f62000c1e1500 */
[----:B------:R-:W-:-:S02]  /*88c0*/  PRMT R54, RZ, 0x7610, R54 ;  /* 0x00007610ff367816 */ /* 0x000fc40000000036 */
[----:B------:R-:W-:Y:S02]  /*88d0*/  PRMT R53, RZ, 0x7610, R53 ;  /* 0x00007610ff357816 */ /* 0x000fe40000000035 */
[----:B------:R-:W-:Y:S02]  /*88e0*/  PRMT R50, RZ, 0x7610, R50 ;  /* 0x00007610ff327816 */ /* 0x000fe40000000032 */
[----:B------:R-:W-:Y:S02]  /*88f0*/  PRMT R48, RZ, 0x7610, R48 ;  /* 0x00007610ff307816 */ /* 0x000fe40000000030 */
[----:B------:R-:W-:Y:S02]  /*8900*/  PRMT R49, RZ, 0x7610, R49 ;  /* 0x00007610ff317816 */ /* 0x000fe40000000031 */
[----:B------:R-:W-:Y:S01]  /*8910*/  PRMT R51, RZ, 0x7610, R51 ;  /* 0x00007610ff337816 */ /* 0x000fe20000000033 */
[----:B------:R-:W-:Y:S01]  /*8920*/  FMUL R21, R20, 1.4426950216293334961 ;  /* 0x3fb8aa3b14157820 */ /* 0x000fe20000400000 */
[--C-:B------:R-:W-:Y:S01]  /*8930*/  FADD R20, R22, -R3.reuse ;  /* 0x8000000316147221 */ /* 0x100fe20000000000 */
[----:B------:R-:W-:Y:S01]  /*8940*/  FADD R22, R23, -R3 ;  /* 0x8000000317167221 */ /* 0x000fe20000000000 */
[----:B------:R-:W5:Y:S04]  /*8950*/  @P0 LDG.E.U16 R87, desc[UR20][R210.64] ;  /* 0x00000014d2570981 */ /* 0x000f68000c1e1500 */
[----:B------:R-:W5:Y:S01]  /*8960*/  @P0 LDG.E.U16 R86, desc[UR20][R202.64] ;  /* 0x00000014ca560981 */ /* 0x000f62000c1e1500 */
[----:B------:R-:W-:-:S03]  /*8970*/  FMUL R23, R22, 1.4426950216293334961 ;  /* 0x3fb8aa3b16177820 */ /* 0x000fc60000400000 */
[----:B------:R-:W5:Y:S01]  /*8980*/  @P0 LDG.E.U16 R85, desc[UR20][R194.64] ;  /* 0x00000014c2550981 */ /* 0x000f62000c1e1500 */
[----:B------:R-:W-:-:S03]  /*8990*/  FADD R22, R24, -R3 ;  /* 0x8000000318167221 */ /* 0x000fc60000000000 */
[----:B------:R-:W5:Y:S04]  /*89a0*/  @P0 LDG.E.U16 R101, desc[UR20][R240.64] ;  /* 0x00000014f0650981 */ /* 0x000f68000c1e1500 */
        /* <DEDUP_REMOVED lines=38> */
[----:B------:R-:W5:Y:S01]  /*8c10*/  @P0 LDG.E.U16 R51, desc[UR20][R142.64] ;  /* 0x000000148e330981 */ /* 0x000f62000c1e1500 */
[----:B------:R-:W-:-:S04]  /*8c20*/  FADD R24, R26, -R3 ;  /* 0x800000031a187221 */ /* 0x000fc80000000000 */
[----:B------:R-:W-:Y:S01]  /*8c30*/  FMUL R26, R24, 1.4426950216293334961 ;  /* 0x3fb8aa3b181a7820 */ /* 0x000fe20000400000 */
[--C-:B------:R-:W-:Y:S01]  /*8c40*/  FADD R24, R27, -R3.reuse ;  /* 0x800000031b187221 */ /* 0x100fe20000000000 */
[----:B------:R-:W-:-:S04]  /*8c50*/  FADD R27, R28, -R3 ;  /* 0x800000031c1b7221 */ /* 0x000fc80000000000 */
[----:B------:R-:W-:Y:S01]  /*8c60*/  FMUL R28, R27, 1.4426950216293334961 ;  /* 0x3fb8aa3b1b1c7820 */ /* 0x000fe20000400000 */
[--C-:B------:R-:W-:Y:S01]  /*8c70*/  FADD R27, R29, -R3.reuse ;  /* 0x800000031d1b7221 */ /* 0x100fe20000000000 */
[----:B------:R-:W-:-:S04]  /*8c80*/  FADD R29, R30, -R3 ;  /* 0x800000031e1d7221 */ /* 0x000fc80000000000 */
[----:B------:R-:W-:Y:S01]  /*8c90*/  FMUL R30, R29, 1.4426950216293334961 ;  /* 0x3fb8aa3b1d1e7820 */ /* 0x000fe20000400000 */
[--C-:B------:R-:W-:Y:S01]  /*8ca0*/  FADD R29, R31, -R3.reuse ;  /* 0x800000031f1d7221 */ /* 0x100fe20000000000 */
[--C-:B------:R-:W-:Y:S01]  /*8cb0*/  FADD R4, R4, -R3.reuse ;  /* 0x8000000304047221 */ /* 0x100fe20000000000 */
[--C-:B------:R-:W-:Y:S01]  /*8cc0*/  FADD R0, R0, -R3.reuse ;  /* 0x8000000300007221 */ /* 0x100fe20000000000 */
[--C-:B------:R-:W-:Y:S01]  /*8cd0*/  FADD R5, R5, -R3.reuse ;  /* 0x8000000305057221 */ /* 0x100fe20000000000 */
[----:B---3--:R1:W5:Y:S04]  /*8ce0*/  @P0 LDG.E.U16 R105, desc[UR20][R46.64] ;  /* 0x000000142e690981 */ /* 0x008368000c1e1500 */
[----:B--2---:R2:W5:Y:S04]  /*8cf0*/  @P0 LDG.E.U16 R103, desc[UR20][R136.64] ;  /* 0x0000001488670981 */ /* 0x004568000c1e1500 */
[----:B------:R-:W2:Y:S04]  /*8d00*/  LDL.LU.64 R136, [R1+0x258] ;  /* 0x0002580001887983 */ /* 0x000ea80000300a00 */
[----:B------:R3:W5:Y:S01]  /*8d10*/  LDL.LU.64 R138, [R1+0x250] ;  /* 0x00025000018a7983 */ /* 0x0007620000300a00 */
[--C-:B------:R-:W-:Y:S01]  /*8d20*/  FADD R31, R32, -R3.reuse ;  /* 0x80000003201f7221 */ /* 0x100fe20000000000 */
[----:B------:R-:W-:Y:S01]  /*8d30*/  FADD R32, R35, -R3 ;  /* 0x8000000323207221 */ /* 0x000fe20000000000 */
[----:B------:R-:W-:-:S03]  /*8d40*/  FMUL R4, R4, 1.4426950216293334961 ;  /* 0x3fb8aa3b04047820 */ /* 0x000fc60000400000 */
[----:B------:R-:W-:Y:S01]  /*8d50*/  FMUL R37, R32, 1.4426950216293334961 ;  /* 0x3fb8aa3b20257820 */ /* 0x000fe20000400000 */
[----:B------:R-:W-:Y:S01]  /*8d60*/  FADD R32, R36, -R3 ;  /* 0x8000000324207221 */ /* 0x000fe20000000000 */
[----:B------:R-:W-:-:S03]  /*8d70*/  FMUL R0, R0, 1.4426950216293334961 ;  /* 0x3fb8aa3b00007820 */ /* 0x000fc60000400000 */
[----:B------:R-:W-:Y:S01]  /*8d80*/  FMUL R36, R32, 1.4426950216293334961 ;  /* 0x3fb8aa3b20247820 */ /* 0x000fe20000400000 */
[--C-:B------:R-:W-:Y:S01]  /*8d90*/  FADD R32, R38, -R3.reuse ;  /* 0x8000000326207221 */ /* 0x100fe20000000000 */
[----:B------:R-:W0:Y:S01]  /*8da0*/  MUFU.EX2 R4, R4 ;  /* 0x0000000400047308 */ /* 0x000e220000000800 */
[----:B------:R-:W-:Y:S02]  /*8db0*/  FMUL R5, R5, 1.4426950216293334961 ;  /* 0x3fb8aa3b05057820 */ /* 0x000fe40000400000 */
[----:B------:R-:W-:Y:S01]  /*8dc0*/  FMUL R41, R32, 1.4426950216293334961 ;  /* 0x3fb8aa3b20297820 */ /* 0x000fe20000400000 */
[----:B------:R-:W-:-:S04]  /*8dd0*/  FADD R32, R39, -R3 ;  /* 0x8000000327207221 */ /* 0x000fc80000000000 */
[----:B------:R-:W0:Y:S01]  /*8de0*/  MUFU.EX2 R0, R0 ;  /* 0x0000000000007308 */ /* 0x000e220000000800 */
[----:B------:R-:W-:Y:S01]  /*8df0*/  FMUL R38, R32, 1.4426950216293334961 ;  /* 0x3fb8aa3b20267820 */ /* 0x000fe20000400000 */
[----:B------:R-:W-:Y:S01]  /*8e00*/  FADD R32, R40, -R3 ;  /* 0x8000000328207221 */ /* 0x000fe20000000000 */
[----:B------:R-:W-:-:S05]  /*8e10*/  FMUL R6, R6, 1.4426950216293334961 ;  /* 0x3fb8aa3b06067820 */ /* 0x000fca0000400000 */
[----:B------:R-:W0:Y:S01]  /*8e20*/  MUFU.EX2 R5, R5 ;  /* 0x0000000500057308 */ /* 0x000e220000000800 */
[----:B------:R-:W-:Y:S01]  /*8e30*/  FMUL R32, R32, 1.4426950216293334961 ;  /* 0x3fb8aa3b20207820 */ /* 0x000fe20000400000 */
[----:B------:R-:W-:-:S06]  /*8e40*/  FMUL R8, R8, 1.4426950216293334961 ;  /* 0x3fb8aa3b08087820 */ /* 0x000fcc0000400000 */
[----:B------:R-:W0:Y:S08]  /*8e50*/  MUFU.EX2 R6, R6 ;  /* 0x0000000600067308 */ /* 0x000e300000000800 */
[----:B-1----:R0:W-:Y:S02]  /*8e60*/  MUFU.EX2 R47, R32 ;  /* 0x00000020002f7308 */ /* 0x0021e40000000800 */
[----:B0-----:R-:W-:Y:S01]  /*8e70*/  FADD R32, R25, R4 ;  /* 0x0000000419207221 */ /* 0x001fe20000000000 */
[----:B------:R-:W-:-:S03]  /*8e80*/  F2FP.F16.F32.PACK_AB R4, R4, R25 ;  /* 0x000000190404723e */ /* 0x000fc600000000ff */
[----:B------:R-:W-:Y:S02]  /*8e90*/  FADD R25, R0, R32 ;  /* 0x0000002000197221 */ /* 0x000fe40000000000 */
[----:B------:R-:W0:Y:S01]  /*8ea0*/  MUFU.EX2 R8, R8 ;  /* 0x0000000800087308 */ /* 0x000e220000000800 */
[----:B------:R-:W-:Y:S01]  /*8eb0*/  FMUL R10, R10, 1.4426950216293334961 ;  /* 0x3fb8aa3b0a0a7820 */ /* 0x000fe20000400000 */
[C---:B------:R-:W-:Y:S01]  /*8ec0*/  FADD R25, R5.reuse, R25 ;  /* 0x0000001905197221 */ /* 0x040fe20000000000 */
[----:B------:R-:W-:-:S03]  /*8ed0*/  F2FP.F16.F32.PACK_AB R5, R5, R0 ;  /* 0x000000000505723e */ /* 0x000fc600000000ff */
[----:B------:R-:W-:Y:S02]  /*8ee0*/  FADD R0, R7, R25 ;  /* 0x0000001907007221 */ /* 0x000fe40000000000 */
[----:B------:R-:W1:Y:S01]  /*8ef0*/  MUFU.EX2 R11, R11 ;  /* 0x0000000b000b7308 */ /* 0x000e620000000800 */
[----:B------:R-:W-:Y:S01]  /*8f00*/  FMUL R12, R12, 1.4426950216293334961 ;  /* 0x3fb8aa3b0c0c7820 */ /* 0x000fe20000400000 */
[----:B------:R-:W-:-:S06]  /*8f10*/  FADD R0, R6, R0 ;  /* 0x0000000006007221 */ /* 0x000fcc0000000000 */
[----:B------:R-:W1:Y:S01]  /*8f20*/  MUFU.EX2 R10, R10 ;  /* 0x0000000a000a7308 */ /* 0x000e620000000800 */
[----:B------:R-:W-:Y:S01]  /*8f30*/  FADD R0, R9, R0 ;  /* 0x0000000009007221 */ /* 0x000fe20000000000 */
[----:B------:R-:W-:-:S06]  /*8f40*/  FMUL R14, R14, 1.4426950216293334961 ;  /* 0x3fb8aa3b0e0e7820 */ /* 0x000fcc0000400000 */
[----:B------:R-:W3:Y:S01]  /*8f50*/  MUFU.EX2 R13, R13 ;  /* 0x0000000d000d7308 */ /* 0x000ee20000000800 */
[----:B0-----:R-:W-:-:S07]  /*8f60*/  FADD R0, R8, R0 ;  /* 0x0000000008007221 */ /* 0x001fce0000000000 */
[----:B------:R-:W0:Y:S01]  /*8f70*/  MUFU.EX2 R12, R12 ;  /* 0x0000000c000c7308 */ /* 0x000e220000000800 */
[----:B-1----:R-:W-:Y:S01]  /*8f80*/  FADD R0, R11, R0 ;  /* 0x000000000b007221 */ /* 0x002fe20000000000 */
[----:B------:R-:W-:-:S06]  /*8f90*/  FMUL R16, R16, 1.4426950216293334961 ;  /* 0x3fb8aa3b10107820 */ /* 0x000fcc0000400000 */
[----:B------:R-:W1:Y:S01]  /*8fa0*/  MUFU.EX2 R15, R15 ;  /* 0x0000000f000f7308 */ /* 0x000e620000000800 */
[----:B------:R-:W-:-:S07]  /*8fb0*/  FADD R0, R10, R0 ;  /* 0x000000000a007221 */ /* 0x000fce0000000000 */
[----:B------:R-:W1:Y:S01]  /*8fc0*/  MUFU.EX2 R14, R14 ;  /* 0x0000000e000e7308 */ /* 0x000e620000000800 */
[----:B---3--:R-:W-:Y:S01]  /*8fd0*/  FADD R0, R13, R0 ;  /* 0x000000000d007221 */ /* 0x008fe20000000000 */
[----:B------:R-:W-:-:S06]  /*8fe0*/  FMUL R18, R18, 1.4426950216293334961 ;  /* 0x3fb8aa3b12127820 */ /* 0x000fcc0000400000 */
[----:B------:R-:W3:Y:S01]  /*8ff0*/  MUFU.EX2 R17, R17 ;  /* 0x0000001100117308 */ /* 0x000ee20000000800 */
[----:B0-----:R-:W-:Y:S01]  /*9000*/  FADD R0, R12, R0 ;  /* 0x000000000c007221 */ /* 0x001fe20000000000 */
[----:B------:R-:W-:-:S06]  /*9010*/  F2FP.F16.F32.PACK_AB R6, R6, R7 ;  /* 0x000000070606723e */ /* 0x000fcc00000000ff */
[----:B------:R-:W0:Y:S01]  /*9020*/  MUFU.EX2 R16, R16 ;  /* 0x0000001000107308 */ /* 0x000e220000000800 */
[----:B------:R-:W-:Y:S01]  /*9030*/  F2FP.F16.F32.PACK_AB R7, R8, R9 ;  /* 0x000000090807723e */ /* 0x000fe200000000ff */
[----:B-1----:R-:W-:Y:S01]  /*9040*/  FADD R0, R15, R0 ;  /* 0x000000000f007221 */ /* 0x002fe20000000000 */
[----:B------:R-:W-:-:S05]  /*9050*/  FADD R9, R71, -R3 ;  /* 0x8000000347097221 */ /* 0x000fca0000000000 */
[----:B------:R-:W1:Y:S01]  /*9060*/  MUFU.EX2 R19, R19 ;  /* 0x0000001300137308 */ /* 0x000e620000000800 */
[----:B------:R-:W-:Y:S01]  /*9070*/  FADD R0, R14, R0 ;  /* 0x000000000e007221 */ /* 0x000fe20000000000 */
[----:B------:R-:W-:Y:S01]  /*9080*/  FMUL R20, R20, 1.4426950216293334961 ;  /* 0x3fb8aa3b14147820 */ /* 0x000fe20000400000 */
[----:B------:R-:W-:Y:S01]  /*9090*/  FMUL R33, R31, 1.4426950216293334961 ;  /* 0x3fb8aa3b1f217820 */ /* 0x000fe20000400000 */
[----:B------:R-:W-:Y:S01]  /*90a0*/  FMUL R9, R9, 1.4426950216293334961 ;  /* 0x3fb8aa3b09097820 */ /* 0x000fe20000400000 */
[----:B------:R-:W-:-:S03]  /*90b0*/  FADD R31, R34, -R3 ;  /* 0x80000003221f7221 */ /* 0x000fc60000000000 */
[----:B------:R-:W1:Y:S01]  /*90c0*/  MUFU.EX2 R18, R18 ;  /* 0x0000001200127308 */ /* 0x000e620000000800 */
[--C-:B------:R-:W-:Y:S01]  /*90d0*/  FADD R34, R42, -R3.reuse ;  /* 0x800000032a227221 */ /* 0x100fe20000000000 */
[----:B------:R-:W-:Y:S01]  /*90e0*/  F2FP.F16.F32.PACK_AB R8, R10, R11 ;  /* 0x0000000b0a08723e */ /* 0x000fe200000000ff */
[----:B---3--:R-:W-:Y:S01]  /*90f0*/  FADD R0, R17, R0 ;  /* 0x0000000011007221 */ /* 0x008fe20000000000 */
[----:B------:R-:W-:-:S04]  /*9100*/  FADD R10, R72, -R3 ;  /* 0x80000003480a7221 */ /* 0x000fc80000000000 */
[----:B------:R-:W3:Y:S01]  /*9110*/  MUFU.EX2 R21, R21 ;  /* 0x0000001500157308 */ /* 0x000ee20000000800 */
[----:B------:R-:W-:Y:S01]  /*9120*/  FMUL R34, R34, 1.4426950216293334961 ;  /* 0x3fb8aa3b22227820 */ /* 0x000fe20000400000 */
[----:B------:R-:W-:Y:S01]  /*9130*/  FADD R25, R44, -R3 ;  /* 0x800000032c197221 */ /* 0x000fe20000000000 */
[----:B0-----:R-:W-:Y:S01]  /*9140*/  FADD R0, R16, R0 ;  /* 0x0000000010007221 */ /* 0x001fe20000000000 */
[----:B------:R-:W-:-:S04]  /*9150*/  FMUL R22, R22, 1.4426950216293334961 ;  /* 0x3fb8aa3b16167820 */ /* 0x000fc80000400000 */
[----:B------:R0:W-:Y:S01]  /*9160*/  MUFU.EX2 R35, R9 ;  /* 0x0000000900237308 */ /* 0x0001e20000000800 */
[----:B------:R-:W-:Y:S01]  /*9170*/  FMUL R10, R10, 1.4426950216293334961 ;  /* 0x3fb8aa3b0a0a7820 */ /* 0x000fe20000400000 */
[----:B------:R-:W-:-:S06]  /*9180*/  FMUL R40, R25, 1.4426950216293334961 ;  /* 0x3fb8aa3b19287820 */ /* 0x000fcc0000400000 */
[----:B------:R-:W3:Y:S01]  /*9190*/  MUFU.EX2 R20, R20 ;  /* 0x0000001400147308 */ /* 0x000ee20000000800 */
[----:B0-----:R-:W-:Y:S01]  /*91a0*/  F2FP.F16.F32.PACK_AB R9, R12, R13 ;  /* 0x0000000d0c09723e */ /* 0x001fe200000000ff */
[--C-:B------:R-:W-:Y:S01]  /*91b0*/  FADD R12, R115, -R3.reuse ;  /* 0x80000003730c7221 */ /* 0x100fe20000000000 */
[----:B------:R-:W-:-:S03]  /*91c0*/  FADD R25, R45, -R3 ;  /* 0x800000032d197221 */ /* 0x000fc60000000000 */
[----:B------:R-:W-:Y:S01]  /*91d0*/  FMUL R13, R12, 1.4426950216293334961 ;  /* 0x3fb8aa3b0c0d7820 */ /* 0x000fe20000400000 */
[----:B-1----:R-:W-:Y:S01]  /*91e0*/  FADD R12, R19, R0 ;  /* 0x00000000130c7221 */ /* 0x002fe20000000000 */
[----:B------:R-:W0:Y:S01]  /*91f0*/  MUFU.EX2 R23, R23 ;  /* 0x0000001700177308 */ /* 0x000e220000000800 */
[----:B------:R-:W-:Y:S01]  /*9200*/  FMUL R24, R24, 1.4426950216293334961 ;  /* 0x3fb8aa3b18187820 */ /* 0x000fe20000400000 */
[----:B------:R-:W-:-:S06]  /*9210*/  FMUL R25, R25, 1.4426950216293334961 ;  /* 0x3fb8aa3b19197820 */ /* 0x000fcc0000400000 */
[----:B------:R-:W-:Y:S01]  /*9220*/  MUFU.EX2 R46, R34 ;  /* 0x00000022002e7308 */ /* 0x000fe20000000800 */
[----:B------:R-:W-:-:S07]  /*9230*/  FADD R32, R43, -R3 ;  /* 0x800000032b207221 */ /* 0x000fce0000000000 */
[----:B------:R1:W-:Y:S01]  /*9240*/  MUFU.EX2 R34, R10 ;  /* 0x0000000a00227308 */ /* 0x0003e20000000800 */
[----:B------:R-:W-:-:S07]  /*9250*/  FADD R11, R73, -R3 ;  /* 0x80000003490b7221 */ /* 0x000fce0000000000 */
[----:B------:R-:W0:Y:S01]  /*9260*/  MUFU.EX2 R22, R22 ;  /* 0x0000001600167308 */ /* 0x000e220000000800 */
[----:B-1----:R-:W-:Y:S01]  /*9270*/  F2FP.F16.F32.PACK_AB R10, R14, R15 ;  /* 0x0000000f0e0a723e */ /* 0x002fe200000000ff */
[----:B------:R-:W-:-:S06]  /*9280*/  FADD R14, R116, -R3 ;  /* 0x80000003740e7221 */ /* 0x000fcc0000000000 */
[----:B------:R1:W-:Y:S01]  /*9290*/  MUFU.EX2 R0, R13 ;  /* 0x0000000d00007308 */ /* 0x0003e20000000800 */
[----:B------:R-:W-:Y:S01]  /*92a0*/  FMUL R14, R14, 1.4426950216293334961 ;  /* 0x3fb8aa3b0e0e7820 */ /* 0x000fe20000400000 */
[----:B------:R-:W-:Y:S01]  /*92b0*/  FMUL R32, R32, 1.4426950216293334961 ;  /* 0x3fb8aa3b20207820 */ /* 0x000fe20000400000 */
[----:B-1----:R-:W-:-:S05]  /*92c0*/  FADD R13, R18, R12 ;  /* 0x0000000c120d7221 */ /* 0x002fca0000000000 */
[----:B------:R-:W1:Y:S01]  /*92d0*/  MUFU.EX2 R26, R26 ;  /* 0x0000001a001a7308 */ /* 0x000e620000000800 */
[----:B---3--:R-:W-:Y:S01]  /*92e0*/  FADD R13, R21, R13 ;  /* 0x0000000d150d7221 */ /* 0x008fe20000000000 */
[----:B------:R-:W-:Y:S01]  /*92f0*/  FADD R15, R117, -R3 ;  /* 0x80000003750f7221 */ /* 0x000fe20000000000 */
[----:B------:R-:W-:-:S05]  /*9300*/  FMUL R27, R27, 1.4426950216293334961 ;  /* 0x3fb8aa3b1b1b7820 */ /* 0x000fca0000400000 */
[----:B------:R-:W-:Y:S01]  /*9310*/  MUFU.EX2 R39, R25 ;  /* 0x0000001900277308 */ /* 0x000fe20000000800 */
[----:B------:R-:W-:Y:S01]  /*9320*/  FMUL R11, R11, 1.4426950216293334961 ;  /* 0x3fb8aa3b0b0b7820 */ /* 0x000fe20000400000 */
[----:B------:R-:W-:-:S06]  /*9330*/  FMUL R15, R15, 1.4426950216293334961 ;  /* 0x3fb8aa3b0f0f7820 */ /* 0x000fcc0000400000 */
[----:B------:R-:W3:Y:S08]  /*9340*/  MUFU.EX2 R24, R24 ;  /* 0x0000001800187308 */ /* 0x000ef00000000800 */
[----:B------:R0:W-:Y:S02]  /*9350*/  MUFU.EX2 R25, R14 ;  /* 0x0000000e00197308 */ /* 0x0001e40000000800 */
[----:B0-----:R-:W-:-:S06]  /*9360*/  FADD R14, R20, R13 ;  /* 0x0000000d140e7221 */ /* 0x001fcc0000000000 */
[----:B------:R-:W0:Y:S01]  /*9370*/  MUFU.EX2 R28, R28 ;  /* 0x0000001c001c7308 */ /* 0x000e220000000800 */
[----:B------:R-:W-:-:S07]  /*9380*/  FADD R14, R23, R14 ;  /* 0x0000000e170e7221 */ /* 0x000fce0000000000 */
[----:B------:R-:W-:Y:S01]  /*9390*/  MUFU.EX2 R42, R32 ;  /* 0x00000020002a7308 */ /* 0x000fe20000000800 */
[----:B------:R-:W-:-:S07]  /*93a0*/  FMUL R29, R29, 1.4426950216293334961 ;  /* 0x3fb8aa3b1d1d7820 */ /* 0x000fce0000400000 */
[----:B------:R0:W-:Y:S08]  /*93b0*/  MUFU.EX2 R32, R11 ;  /* 0x0000000b00207308 */ /* 0x0001f00000000800 */
[----:B------:R-:W1:Y:S01]  /*93c0*/  MUFU.EX2 R27, R27 ;  /* 0x0000001b001b7308 */ /* 0x000e620000000800 */
[----:B0-----:R-:W-:Y:S01]  /*93d0*/  F2FP.F16.F32.PACK_AB R11, R16, R17 ;  /* 0x00000011100b723e */ /* 0x001fe200000000ff */
[----:B------:R-:W-:-:S06]  /*93e0*/  FADD R16, R118, -R3 ;  /* 0x8000000376107221 */ /* 0x000fcc0000000000 */
[----:B------:R0:W-:Y:S01]  /*93f0*/  MUFU.EX2 R45, R15 ;  /* 0x0000000f002d7308 */ /* 0x0001e20000000800 */
[----:B------:R-:W-:Y:S01]  /*9400*/  FMUL R16, R16, 1.4426950216293334961 ;  /* 0x3fb8aa3b10107820 */ /* 0x000fe20000400000 */
[----:B------:R-:W-:Y:S01]  /*9410*/  FADD R17, R119, -R3 ;  /* 0x8000000377117221 */ /* 0x000fe20000000000 */
[----:B0-----:R-:W-:-:S05]  /*9420*/  FADD R15, R22, R14 ;  /* 0x0000000e160f7221 */ /* 0x001fca0000000000 */
[----:B------:R-:W0:Y:S01]  /*9430*/  MUFU.EX2 R30, R30 ;  /* 0x0000001e001e7308 */ /* 0x000e220000000800 */
[----:B-1----:R-:W-:Y:S01]  /*9440*/  FADD R15, R26, R15 ;  /* 0x0000000f1a0f7221 */ /* 0x002fe20000000000 */
[----:B------:R-:W-:-:S06]  /*9450*/  FMUL R31, R31, 1.4426950216293334961 ;  /* 0x3fb8aa3b1f1f7820 */ /* 0x000fcc0000400000 */
[----:B------:R-:W1:Y:S01]  /*9460*/  MUFU.EX2 R29, R29 ;  /* 0x0000001d001d7308 */ /* 0x000e620000000800 */
[----:B------:R-:W-:-:S07]  /*9470*/  FMUL R17, R17, 1.4426950216293334961 ;  /* 0x3fb8aa3b11117820 */ /* 0x000fce0000400000 */
[----:B------:R3:W-:Y:S01]  /*9480*/  MUFU.EX2 R43, R16 ;  /* 0x00000010002b7308 */ /* 0x0007e20000000800 */
[----:B------:R-:W-:Y:S01]  /*9490*/  F2FP.F16.F32.PACK_AB R12, R18, R19 ;  /* 0x00000013120c723e */ /* 0x000fe200000000ff */
[----:B------:R-:W-:Y:S01]  /*94a0*/  FADD R18, R120, -R3 ;  /* 0x8000000378127221 */ /* 0x000fe20000000000 */
[----:B---3--:R-:W-:-:S05]  /*94b0*/  FADD R16, R24, R15 ;  /* 0x0000000f18107221 */ /* 0x008fca0000000000 */
[----:B------:R-:W3:Y:S01]  /*94c0*/  MUFU.EX2 R33, R33 ;  /* 0x0000002100217308 */ /* 0x000ee20000000800 */
[----:B------:R-:W-:Y:S01]  /*94d0*/  FADD R16, R28, R16 ;  /* 0x000000101c107221 */ /* 0x000fe20000000000 */
[----:B------:R-:W-:-:S06]  /*94e0*/  FMUL R18, R18, 1.4426950216293334961 ;  /* 0x3fb8aa3b12127820 */ /* 0x000fcc0000400000 */
[----:B------:R-:W0:Y:S08]  /*94f0*/  MUFU.EX2 R31, R31 ;  /* 0x0000001f001f7308 */ /* 0x000e300000000800 */
[----:B------:R0:W-:Y:S01]  /*9500*/  MUFU.EX2 R44, R17 ;  /* 0x00000011002c7308 */ /* 0x0001e20000000800 */
[----:B------:R-:W-:Y:S01]  /*9510*/  FADD R19, R121, -R3 ;  /* 0x8000000379137221 */ /* 0x000fe20000000000 */
[----:B0-----:R-:W-:-:S06]  /*9520*/  FADD R17, R27, R16 ;  /* 0x000000101b117221 */ /* 0x001fcc0000000000 */
[----:B------:R-:W0:Y:S01]  /*9530*/  MUFU.EX2 R37, R37 ;  /* 0x0000002500257308 */ /* 0x000e220000000800 */
[----:B------:R-:W-:Y:S01]  /*9540*/  F2FP.F16.F32.PACK_AB R16, R27, R28 ;  /* 0x0000001c1b10723e */ /* 0x000fe200000000ff */
[----:B------:R-:W-:Y:S01]  /*9550*/  FADD R17, R30, R17 ;  /* 0x000000111e117221 */ /* 0x000fe20000000000 */
[----:B------:R-:W-:-:S05]  /*9560*/  FMUL R19, R19, 1.4426950216293334961 ;  /* 0x3fb8aa3b13137820 */ /* 0x000fca0000400000 */
[----:B------:R-:W0:Y:S01]  /*9570*/  MUFU.EX2 R36, R36 ;  /* 0x0000002400247308 */ /* 0x000e220000000800 */
[----:B------:R-:W-:-:S07]  /*9580*/  F2FP.F16.F32.PACK_AB R13, R20, R21 ;  /* 0x00000015140d723e */ /* 0x000fce00000000ff */
[----:B------:R1:W-:Y:S01]  /*9590*/  MUFU.EX2 R27, R18 ;  /* 0x00000012001b7308 */ /* 0x0003e20000000800 */
[----:B------:R-:W-:Y:S01]  /*95a0*/  FADD R20, R122, -R3 ;  /* 0x800000037a147221 */ /* 0x000fe20000000000 */
[----:B-1----:R-:W-:-:S06]  /*95b0*/  FADD R18, R29, R17 ;  /* 0x000000111d127221 */ /* 0x002fcc0000000000 */
[----:B------:R-:W1:Y:S01]  /*95c0*/  MUFU.EX2 R41, R41 ;  /* 0x0000002900297308 */ /* 0x000e620000000800 */
[----:B------:R-:W-:Y:S01]  /*95d0*/  F2FP.F16.F32.PACK_AB R17, R29, R30 ;  /* 0x0000001e1d11723e */ /* 0x000fe200000000ff */
[----:B---3--:R-:W-:Y:S01]  /*95e0*/  FADD R18, R33, R18 ;  /* 0x0000001221127221 */ /* 0x008fe20000000000 */
[----:B------:R-:W-:-:S05]  /*95f0*/  FMUL R20, R20, 1.4426950216293334961 ;  /* 0x3fb8aa3b14147820 */ /* 0x000fca0000400000 */
[----:B------:R-:W3:Y:S08]  /*9600*/  MUFU.EX2 R38, R38 ;  /* 0x0000002600267308 */ /* 0x000ef00000000800 */
[----:B------:R0:W-:Y:S01]  /*9610*/  MUFU.EX2 R29, R19 ;  /* 0x00000013001d7308 */ /* 0x0001e20000000800 */
[----:B------:R-:W-:Y:S01]  /*9620*/  FADD R21, R123, -R3 ;  /* 0x800000037b157221 */ /* 0x000fe20000000000 */
[----:B0-----:R-:W-:-:S06]  /*9630*/  FADD R19, R31, R18 ;  /* 0x000000121f137221 */ /* 0x001fcc0000000000 */
[----:B------:R0:W-:Y:S01]  /*9640*/  MUFU.EX2 R28, R20 ;  /* 0x00000014001c7308 */ /* 0x0001e20000000800 */
[----:B------:R-:W-:Y:S01]  /*9650*/  FADD R19, R37, R19 ;  /* 0x0000001325137221 */ /* 0x000fe20000000000 */
[----:B------:R-:W-:-:S03]  /*9660*/  FMUL R21, R21, 1.4426950216293334961 ;  /* 0x3fb8aa3b15157820 */ /* 0x000fc60000400000 */
[----:B0-----:R-:W-:Y:S01]  /*9670*/  FADD R20, R36, R19 ;  /* 0x0000001324147221 */ /* 0x001fe20000000000 */
[----:B------:R-:W-:-:S03]  /*9680*/  F2FP.F16.F32.PACK_AB R14, R22, R23 ;  /* 0x00000017160e723e */ /* 0x000fc600000000ff */
[----:B-1----:R-:W-:Y:S01]  /*9690*/  FADD R20, R41, R20 ;  /* 0x0000001429147221 */ /* 0x002fe20000000000 */
[----:B------:R-:W-:Y:S01]  /*96a0*/  F2FP.F16.F32.PACK_AB R18, R31, R33 ;  /* 0x000000211f12723e */ /* 0x000fe200000000ff */
[----:B------:R-:W0:Y:S01]  /*96b0*/  MUFU.EX2 R40, R40 ;  /* 0x0000002800287308 */ /* 0x000e220000000800 */
[----:B------:R-:W-:-:S07]  /*96c0*/  FADD R22, R124, -R3 ;  /* 0x800000037c167221 */ /* 0x000fce0000000000 */
[----:B------:R3:W1:Y:S01]  /*96d0*/  MUFU.EX2 R31, R21 ;  /* 0x00000015001f7308 */ /* 0x0006620000000800 */
[----:B------:R-:W-:Y:S01]  /*96e0*/  FMUL R22, R22, 1.4426950216293334961 ;  /* 0x3fb8aa3b16167820 */ /* 0x000fe20000400000 */
[----:B------:R-:W-:Y:S01]  /*96f0*/  FADD R23, R125, -R3 ;  /* 0x800000037d177221 */ /* 0x000fe20000000000 */
[----:B---3--:R-:W-:-:S05]  /*9700*/  FADD R21, R38, R20 ;  /* 0x0000001426157221 */ /* 0x008fca0000000000 */
[----:B------:R3:W0:Y:S01]  /*9710*/  MUFU.EX2 R30, R22 ;  /* 0x00000016001e7308 */ /* 0x0006220000000800 */
[----:B------:R-:W-:Y:S01]  /*9720*/  FADD R21, R47, R21 ;  /* 0x000000152f157221 */ /* 0x000fe20000000000 */
[----:B------:R-:W-:-:S03]  /*9730*/  FMUL R23, R23, 1.4426950216293334961 ;  /* 0x3fb8aa3b17177820 */ /* 0x000fc60000400000 */
[----:B---3--:R-:W-:Y:S01]  /*9740*/  FADD R22, R46, R21 ;  /* 0x000000152e167221 */ /* 0x008fe20000000000 */
[----:B------:R-:W-:-:S03]  /*9750*/  F2FP.F16.F32.PACK_AB R15, R24, R26 ;  /* 0x0000001a180f723e */ /* 0x000fc600000000ff */
[----:B------:R-:W-:Y:S01]  /*9760*/  FADD R22, R42, R22 ;  /* 0x000000162a167221 */ /* 0x000fe20000000000 */
[----:B------:R-:W-:Y:S01]  /*9770*/  F2FP.F16.F32.PACK_AB R20, R38, R41 ;  /* 0x000000292614723e */ /* 0x000fe200000000ff */
[----:B------:R-:W-:Y:S01]  /*9780*/  FADD R24, R126, -R3 ;  /* 0x800000037e187221 */ /* 0x000fe20000000000 */
[----:B------:R0:W3:Y:S03]  /*9790*/  MUFU.EX2 R38, R23 ;  /* 0x0000001700267308 */ /* 0x0000e60000000800 */
[----:B------:R-:W-:Y:S01]  /*97a0*/  FMUL R24, R24, 1.4426950216293334961 ;  /* 0x3fb8aa3b18187820 */ /* 0x000fe20000400000 */
[----:B0-----:R-:W-:Y:S01]  /*97b0*/  FADD R23, R40, R22 ;  /* 0x0000001628177221 */ /* 0x001fe20000000000 */
[----:B------:R-:W-:-:S03]  /*97c0*/  F2FP.F16.F32.PACK_AB R19, R36, R37 ;  /* 0x000000252413723e */ /* 0x000fc600000000ff */
[----:B------:R-:W-:Y:S01]  /*97d0*/  FADD R23, R39, R23 ;  /* 0x0000001727177221 */ /* 0x000fe20000000000 */
[----:B------:R-:W-:Y:S01]  /*97e0*/  FADD R26, R127, -R3 ;  /* 0x800000037f1a7221 */ /* 0x000fe20000000000 */
[----:B------:R0:W1:Y:S03]  /*97f0*/  MUFU.EX2 R37, R24 ;  /* 0x0000001800257308 */ /* 0x0000660000000800 */
[----:B------:R-:W-:Y:S01]  /*9800*/  FMUL R26, R26, 1.4426950216293334961 ;  /* 0x3fb8aa3b1a1a7820 */ /* 0x000fe20000400000 */
[----:B0-----:R-:W-:-:S04]  /*9810*/  FADD R24, R35, R23 ;  /* 0x0000001723187221 */ /* 0x001fc80000000000 */
[----:B------:R0:W1:Y:S01]  /*9820*/  MUFU.EX2 R41, R26 ;  /* 0x0000001a00297308 */ /* 0x0000620000000800 */
[----:B------:R-:W-:-:S04]  /*9830*/  FADD R24, R34, R24 ;  /* 0x0000001822187221 */ /* 0x000fc80000000000 */
[C---:B0-----:R-:W-:Y:S01]  /*9840*/  FADD R26, R32.reuse, R24 ;  /* 0x00000018201a7221 */ /* 0x041fe20000000000 */
[----:B------:R-:W-:-:S03]  /*9850*/  F2FP.F16.F32.PACK_AB R24, R32, R34 ;  /* 0x000000222018723e */ /* 0x000fc600000000ff */
[----:B------:R-:W-:-:S04]  /*9860*/  FADD R26, R0, R26 ;  /* 0x0000001a001a7221 */ /* 0x000fc80000000000 */
[C---:B------:R-:W-:Y:S01]  /*9870*/  FADD R34, R25.reuse, R26 ;  /* 0x0000001a19227221 */ /* 0x040fe20000000000 */
[----:B------:R-:W-:-:S03]  /*9880*/  F2FP.F16.F32.PACK_AB R25, R25, R0 ;  /* 0x000000001919723e */ /* 0x000fc600000000ff */
[----:B------:R-:W-:-:S04]  /*9890*/  FADD R0, R45, R34 ;  /* 0x000000222d007221 */ /* 0x000fc80000000000 */
[----:B------:R-:W-:Y:S01]  /*98a0*/  FADD R0, R43, R0 ;  /* 0x000000002b007221 */ /* 0x000fe20000000000 */
[----:B------:R-:W-:-:S03]  /*98b0*/  FADD R33, R128, -R3 ;  /* 0x8000000380217221 */ /* 0x000fc60000000000 */
[----:B------:R-:W-:Y:S01]  /*98c0*/  FADD R0, R44, R0 ;  /* 0x000000002c007221 */ /* 0x000fe20000000000 */
[--C-:B------:R-:W-:Y:S01]  /*98d0*/  FADD R32, R129, -R3.reuse ;  /* 0x8000000381207221 */ /* 0x100fe20000000000 */
[----:B------:R-:W-:Y:S02]  /*98e0*/  FMUL R33, R33, 1.4426950216293334961 ;  /* 0x3fb8aa3b21217820 */ /* 0x000fe40000400000 */
[----:B------:R-:W-:Y:S01]  /*98f0*/  FADD R0, R27, R0 ;  /* 0x000000001b007221 */ /* 0x000fe20000000000 */
[----:B------:R-:W-:Y:S01]  /*9900*/  FMUL R32, R32, 1.4426950216293334961 ;  /* 0x3fb8aa3b20207820 */ /* 0x000fe20000400000 */
[----:B------:R-:W-:Y:S02]  /*9910*/  FADD R26, R130, -R3 ;  /* 0x80000003821a7221 */ /* 0x000fe40000000000 */
[----:B------:R-:W-:Y:S01]  /*9920*/  FADD R0, R29, R0 ;  /* 0x000000001d007221 */ /* 0x000fe20000000000 */
[----:B------:R-:W0:Y:S03]  /*9930*/  MUFU.EX2 R36, R33 ;  /* 0x0000002100247308 */ /* 0x000e260000000800 */
[----:B------:R-:W-:-:S05]  /*9940*/  FADD R0, R28, R0 ;  /* 0x000000001c007221 */ /* 0x000fca0000000000 */
[----:B------:R0:W2:Y:S01]  /*9950*/  MUFU.EX2 R33, R32 ;  /* 0x0000002000217308 */ /* 0x0000a20000000800 */
[----:B-1----:R-:W-:Y:S01]  /*9960*/  FADD R0, R31, R0 ;  /* 0x000000001f007221 */ /* 0x002fe20000000000 */
[----:B------:R-:W-:Y:S01]  /*9970*/  F2FP.F16.F32.PACK_AB R23, R35, R39 ;  /* 0x000000272317723e */ /* 0x000fe200000000ff */
[----:B0-----:R-:W-:Y:S01]  /*9980*/  FMUL R32, R26, 1.4426950216293334961 ;  /* 0x3fb8aa3b1a207820 */ /* 0x001fe20000400000 */
[----:B------:R-:W-:Y:S01]  /*9990*/  FADD R26, R132, -R3 ;  /* 0x80000003841a7221 */ /* 0x000fe20000000000 */
[----:B------:R-:W-:-:S03]  /*99a0*/  FADD R0, R30, R0 ;  /* 0x000000001e007221 */ /* 0x000fc60000000000 */
[----:B------:R-:W-:Y:S01]  /*99b0*/  FMUL R35, R26, 1.4426950216293334961 ;  /* 0x3fb8aa3b1a237820 */ /* 0x000fe20000400000 */
[----:B------:R-:W-:Y:S01]  /*99c0*/  FADD R26, R134, -R3 ;  /* 0x80000003861a7221 */ /* 0x000fe20000000000 */
[----:B---3--:R-:W-:-:S03]  /*99d0*/  FADD R0, R38, R0 ;  /* 0x0000000026007221 */ /* 0x008fc60000000000 */
[----:B------:R-:W-:Y:S01]  /*99e0*/  FMUL R34, R26, 1.4426950216293334961 ;  /* 0x3fb8aa3b1a227820 */ /* 0x000fe20000400000 */
[--C-:B------:R-:W-:Y:S01]  /*99f0*/  FADD R26, R131, -R3.reuse ;  /* 0x80000003831a7221 */ /* 0x100fe20000000000 */
[----:B------:R-:W-:Y:S01]  /*9a00*/  F2FP.F16.F32.PACK_AB R22, R40, R42 ;  /* 0x0000002a2816723e */ /* 0x000fe200000000ff */
[----:B------:R-:W0:Y:S01]  /*9a10*/  MUFU.EX2 R32, R32 ;  /* 0x0000002000207308 */ /* 0x000e220000000800 */
[----:B------:R-:W-:Y:S01]  /*9a20*/  FADD R0, R37, R0 ;  /* 0x0000000025007221 */ /* 0x000fe20000000000 */
[----:B------:R-:W-:Y:S01]  /*9a30*/  FMUL R40, R26, 1.4426950216293334961 ;  /* 0x3fb8aa3b1a287820 */ /* 0x000fe20000400000 */
[----:B------:R-:W-:Y:S02]  /*9a40*/  FADD R26, R133, -R3 ;  /* 0x80000003851a7221 */ /* 0x000fe40000000000 */
[----:B------:R-:W-:-:S03]  /*9a50*/  FADD R0, R41, R0 ;  /* 0x0000000029007221 */ /* 0x000fc60000000000 */
[----:B------:R-:W1:Y:S01]  /*9a60*/  MUFU.EX2 R35, R35 ;  /* 0x0000002300237308 */ /* 0x000e620000000800 */
[----:B------:R-:W-:Y:S01]  /*9a70*/  FMUL R39, R26, 1.4426950216293334961 ;  /* 0x3fb8aa3b1a277820 */ /* 0x000fe20000400000 */
[----:B------:R-:W-:Y:S01]  /*9a80*/  FADD R26, R140, -R3 ;  /* 0x800000038c1a7221 */ /* 0x000fe20000000000 */
[----:B------:R-:W-:-:S05]  /*9a90*/  FADD R0, R36, R0 ;  /* 0x0000000024007221 */ /* 0x000fca0000000000 */
[----:B------:R-:W3:Y:S01]  /*9aa0*/  MUFU.EX2 R34, R34 ;  /* 0x0000002200227308 */ /* 0x000ee20000000800 */
[----:B------:R-:W-:Y:S01]  /*9ab0*/  FMUL R42, R26, 1.4426950216293334961 ;  /* 0x3fb8aa3b1a2a7820 */ /* 0x000fe20000400000 */
[----:B------:R-:W-:Y:S01]  /*9ac0*/  FADD R26, R141, -R3 ;  /* 0x800000038d1a7221 */ /* 0x000fe20000000000 */
[----:B--2---:R-:W-:Y:S01]  /*9ad0*/  FADD R0, R33, R0 ;  /* 0x0000000021007221 */ /* 0x004fe20000000000 */
[----:B------:R-:W-:-:S04]  /*9ae0*/  F2FP.F16.F32.PACK_AB R21, R46, R47 ;  /* 0x0000002f2e15723e */ /* 0x000fc800000000ff */
[----:B------:R-:W2:Y:S01]  /*9af0*/  MUFU.EX2 R40, R40 ;  /* 0x0000002800287308 */ /* 0x000ea20000000800 */
[----:B------:R-:W-:Y:S01]  /*9b00*/  FMUL R47, R26, 1.4426950216293334961 ;  /* 0x3fb8aa3b1a2f7820 */ /* 0x000fe20000400000 */
[----:B0-----:R-:W-:Y:S01]  /*9b10*/  FADD R46, R32, R0 ;  /* 0x00000000202e7221 */ /* 0x001fe20000000000 */
[----:B----4-:R-:W-:-:S05]  /*9b20*/  ISETP.NE.U32.AND P2, PT, R248, RZ, PT ;  /* 0x000000fff800720c */ /* 0x010fca0003f45070 */
[----:B------:R-:W0:Y:S01]  /*9b30*/  MUFU.EX2 R39, R39 ;  /* 0x0000002700277308 */ /* 0x000e220000000800 */
[----:B------:R-:W-:Y:S01]  /*9b40*/  F2FP.F16.F32.PACK_AB R26, R43, R45 ;  /* 0x0000002d2b1a723e */ /* 0x000fe200000000ff */
[----:B-1----:R-:W-:Y:S01]  /*9b50*/  FADD R45, R35, R46 ;  /* 0x0000002e232d7221 */ /* 0x002fe20000000000 */
[----:B------:R-:W-:-:S05]  /*9b60*/  SEL R43, RZ, 0x90, !P2 ;  /* 0x00000090ff2b7807 */ /* 0x000fca0005000000 */
[----:B------:R-:W1:Y:S01]  /*9b70*/  MUFU.EX2 R42, R42 ;  /* 0x0000002a002a7308 */ /* 0x000e620000000800 */
[----:B---3--:R-:W-:-:S07]  /*9b80*/  FADD R45, R34, R45 ;  /* 0x0000002d222d7221 */ /* 0x008fce0000000000 */
[----:B------:R-:W3:Y:S01]  /*9b90*/  MUFU.EX2 R0, R47 ;  /* 0x0000002f00007308 */ /* 0x000ee20000000800 */
[----:B------:R-:W-:Y:S01]  /*9ba0*/  LOP3.LUT R136, R43, R136, RZ, 0x3c, !PT ;  /* 0x000000882b887212 */ /* 0x000fe200078e3cff */
[----:B--2---:R-:W-:Y:S01]  /*9bb0*/  FADD R43, R40, R45 ;  /* 0x0000002d282b7221 */ /* 0x004fe20000000000 */
[----:B------:R-:W-:Y:S02]  /*9bc0*/  F2FP.F16.F32.PACK_AB R28, R28, R29 ;  /* 0x0000001d1c1c723e */ /* 0x000fe400000000ff */
[----:B------:R-:W-:Y:S02]  /*9bd0*/  F2FP.F16.F32.PACK_AB R29, R30, R31 ;  /* 0x0000001f1e1d723e */ /* 0x000fe400000000ff */
[----:B------:R-:W-:Y:S01]  /*9be0*/  F2FP.F16.F32.PACK_AB R31, R36, R41 ;  /* 0x00000029241f723e */ /* 0x000fe200000000ff */
[----:B0-----:R-:W-:Y:S01]  /*9bf0*/  FADD R36, R39, R43 ;  /* 0x0000002b27247221 */ /* 0x001fe20000000000 */
[----:B------:R-:W-:Y:S02]  /*9c00*/  F2FP.F16.F32.PACK_AB R32, R32, R33 ;  /* 0x000000212020723e */ /* 0x000fe400000000ff */
[----:B------:R-:W-:Y:S01]  /*9c10*/  F2FP.F16.F32.PACK_AB R33, R34, R35 ;  /* 0x000000232221723e */ /* 0x000fe200000000ff */
[----:B-1----:R-:W-:Y:S01]  /*9c20*/  FADD R36, R42, R36 ;  /* 0x000000242a247221 */ /* 0x002fe20000000000 */
[----:B------:R-:W-:-:S02]  /*9c30*/  F2FP.F16.F32.PACK_AB R27, R27, R44 ;  /* 0x0000002c1b1b723e */ /* 0x000fc400000000ff */
[----:B------:R-:W-:Y:S02]  /*9c40*/  F2FP.F16.F32.PACK_AB R30, R37, R38 ;  /* 0x00000026251e723e */ /* 0x000fe400000000ff */
[----:B------:R-:W-:Y:S02]  /*9c50*/  F2FP.F16.F32.PACK_AB R34, R39, R40 ;  /* 0x000000282722723e */ /* 0x000fe400000000ff */
[----:B---3--:R-:W-:Y:S01]  /*9c60*/  F2FP.F16.F32.PACK_AB R35, R0, R42 ;  /* 0x0000002a0023723e */ /* 0x008fe200000000ff */
[----:B------:R-:W-:Y:S06]  /*9c70*/  @!P0 BRA `(.L_x_9) ;  /* 0x0000000000048947 */ /* 0x000fec0003800000 */
[----:B------:R0:W-:Y:S02]  /*9c80*/  STTM.x32 tmem[UR10+0xc0], R4 ;  /* 0x0000c004000079ed */ /* 0x0001e400082c000a */
.L_x_9:
[C---:B0-----:R-:W-:Y:S01]  /*9c90*/  LOP3.LUT R5, R136.reuse, 0x20, RZ, 0x3c, !PT ;  /* 0x0000002088057812 */ /* 0x041fe200078e3cff */
[----:B-----5:R-:W-:Y:S01]  /*9ca0*/  STS.U16 [R136+UR8+0x8000], R84 ;  /* 0x0080005488007988 */ /* 0x020fe20008000408 */
[----:B------:R-:W-:Y:S01]  /*9cb0*/  LOP3.LUT R6, R136, 0x40, RZ, 0x3c, !PT ;  /* 0x0000004088067812 */ /* 0x000fe200078e3cff */
[----:B------:R-:W-:Y:S01]  /*9cc0*/  FADD R4, R0, R36 ;  /* 0x0000002400047221 */ /* 0x000fe20000000000 */
[----:B------:R-:W-:Y:S01]  /*9cd0*/  FADD R0, -R3, -INF ;  /* 0xff80000003007421 */ /* 0x000fe20000000100 */
[----:B------:R-:W-:Y:S03]  /*9ce0*/  STS.U16 [R136+UR8+0x8400], R83 ;  /* 0x0084005388007988 */ /* 0x000fe60008000408 */
[----:B------:R-:W-:Y:S01]  /*9cf0*/  FMUL R0, R0, 1.4426950216293334961 ;  /* 0x3fb8aa3b00007820 */ /* 0x000fe20000400000 */
[----:B------:R-:W-:Y:S04]  /*9d00*/  STS.U16 [R136+UR8+0x8800], R82 ;  /* 0x0088005288007988 */ /* 0x000fe80008000408 */
[----:B------:R-:W-:Y:S01]  /*9d10*/  STS.U16 [R136+UR8+0x8c00], R81 ;  /* 0x008c005188007988 */ /* 0x000fe20008000408 */
[----:B------:R-:W0:Y:S03]  /*9d20*/  MUFU.EX2 R0, R0 ;  /* 0x0000000000007308 */ /* 0x000e260000000800 */
[----:B------:R-:W-:Y:S04]  /*9d30*/  STS.U16 [R136+UR8+0x9000], R80 ;  /* 0x0090005088007988 */ /* 0x000fe80008000408 */
[----:B------:R-:W-:Y:S04]  /*9d40*/  STS.U16 [R136+UR8+0x9400], R79 ;  /* 0x0094004f88007988 */ /* 0x000fe80008000408 */
[----:B------:R-:W-:Y:S04]  /*9d50*/  STS.U16 [R136+UR8+0x9800], R78 ;  /* 0x0098004e88007988 */ /* 0x000fe80008000408 */
[----:B------:R-:W-:Y:S01]  /*9d60*/  STS.U16 [R136+UR8+0x9c00], R77 ;  /* 0x009c004d88007988 */ /* 0x000fe20008000408 */
[----:B0-----:R-:W-:-:S03]  /*9d70*/  FADD R141, R0, R4 ;  /* 0x00000004008d7221 */ /* 0x001fc60000000000 */
[----:B------:R-:W-:Y:S04]  /*9d80*/  STS.U16 [R136+UR8+0xa000], R76 ;  /* 0x00a0004c88007988 */ /* 0x000fe80008000408 */
        /* <DEDUP_REMOVED lines=22> */
[----:B------:R0:W-:Y:S04]  /*9ef0*/  STS.U16 [R5+UR8+0xbd00], R48 ;  /* 0x00bd003005007988 */ /* 0x0001e80008000408 */
[----:B------:R-:W-:Y:S04]  /*9f00*/  STS.U16 [R6+UR8+0x8200], R104 ;  /* 0x0082006806007988 */ /* 0x000fe80008000408 */
[----:B------:R-:W-:Y:S01]  /*9f10*/  STS.U16 [R6+UR8+0x8600], R103 ;  /* 0x0086006706007988 */ /* 0x000fe20008000408 */
[----:B0-----:R-:W-:-:S03]  /*9f20*/  LOP3.LUT R5, R136, 0x60, RZ, 0x3c, !PT ;  /* 0x0000006088057812 */ /* 0x001fc600078e3cff */
        /* <DEDUP_REMOVED lines=29> */
[----:B------:R0:W-:Y:S01]  /*a100*/  STS.U16 [R5+UR8+0xbf00], R51 ;  /* 0x00bf003305007988 */ /* 0x0001e20008000408 */
[----:B------:R-:W1:Y:S02]  /*a110*/  FENCE.VIEW.ASYNC.T ;  /* 0x00000000000073c6 */ /* 0x000e640000000200 */
[----:B-1----:R-:W-:Y:S06]  /*a120*/  BAR.SYNC.DEFER_BLOCKING 0x0 ;  /* 0x0000000000007b1d */ /* 0x002fec0000010000 */
[----:B0-----:R-:W0:Y:S01]  /*a130*/  LDTM.x128 R4, tmem[UR10] ;  /* 0x0000000a000479ee */ /* 0x001e2200083c0000 */
[----:B------:R-:W-:Y:S01]  /*a140*/  NOP ;  /* 0x0000000000007918 */ /* 0x000fe20000000000 */
[----:B------:R-:W-:Y:S05]  /*a150*/  @!P0 BRA `(.L_x_10) ;  /* 0x0000000800048947 */ /* 0x000fea0003800000 */
[C---:B0-----:R-:W-:Y:S01]  /*a160*/  FMUL R4, R0.reuse, R4 ;  /* 0x0000000400047220 */ /* 0x041fe20000400000 */
[C---:B------:R-:W-:Y:S01]  /*a170*/  FMUL R5, R0.reuse, R5 ;  /* 0x0000000500057220 */ /* 0x040fe20000400000 */
        /* <DEDUP_REMOVED lines=125> */
[----:B------:R-:W-:-:S04]  /*a950*/  FMUL R131, R0, R131 ;  /* 0x0000008300837220 */ /* 0x000fc80000400000 */
[----:B------:R1:W-:Y:S03]  /*a960*/  STTM.x128 tmem[UR10], R4 ;  /* 0x00000004000079ed */ /* 0x0003e600083c000a */
.L_x_10:
[----:B0-----:R-:W0:Y:S02]  /*a970*/  FENCE.VIEW.ASYNC.T ;  /* 0x00000000000073c6 */ /* 0x001e240000000200 */
[----:B0-----:R-:W-:Y:S01]  /*a980*/  BAR.SYNC.DEFER_BLOCKING 0x0 ;  /* 0x0000000000007b1d */ /* 0x001fe20000010000 */
[----:B------:R-:W-:Y:S01]  /*a990*/  UIADD3 UR6, UPT, UPT, UR8, 0x14000, URZ ;  /* 0x0001400008067890 */ /* 0x000fe2000fffe0ff */
[----:B------:R-:W-:Y:S01]  /*a9a0*/  FSEL R0, R3, -INF , P0 ;  /* 0xff80000003007808 */ /* 0x000fe20000000000 */
[----:B------:R-:W-:Y:S01]  /*a9b0*/  UIADD3 UR12, UPT, UPT, UR9, 0xc0, URZ ;  /* 0x000000c0090c7890 */ /* 0x000fe2000fffe0ff */
[----:B------:R-:W-:Y:S02]  /*a9c0*/  FSEL R141, R141, 1, P0 ;  /* 0x3f8000008d8d7808 */ /* 0x000fe40000000000 */
[----:B------:R0:W-:Y:S06]  /*a9d0*/  MEMBAR.ALL.CTA ;  /* 0x0000000000007992 */ /* 0x0001ec0000008000 */
[----:B0-----:R-:W0:Y:S02]  /*a9e0*/  FENCE.VIEW.ASYNC.S ;  /* 0x00000000000073c6 */ /* 0x001e240000000000 */
[----:B0-----:R-:W-:Y:S06]  /*a9f0*/  BAR.SYNC.DEFER_BLOCKING 0x0 ;  /* 0x0000000000007b1d */ /* 0x001fec0000010000 */
[----:B------:R-:W-:Y:S05]  /*aa00*/  @!P1 BRA `(.L_x_11) ;  /* 0x0000000000909947 */ /* 0x000fea0003800000 */
[----:B------:R-:W-:Y:S01]  /*aa10*/  UIADD3 UR4, UPT, UPT, UR8, 0x8000, URZ ;  /* 0x0000800008047890 */ /* 0x000fe2000fffe0ff */
[----:B------:R-:W-:Y:S01]  /*aa20*/  BSSY.RECONVERGENT B0, `(.L_x_12) ;  /* 0x0000021000007945 */ /* 0x000fe20003800200 */
[----:B------:R-:W-:Y:S02]  /*aa30*/  ELECT P0, URZ, PT ;  /* 0x0000000000ff782f */ /* 0x000fe40003800000 */
[----:B------:R-:W-:Y:S02]  /*aa40*/  USHF.R.U32.HI UR16, URZ, 0x4, UR4 ;  /* 0x00000004ff107899 */ /* 0x000fe40008011604 */
[----:B------:R-:W-:Y:S02]  /*aa50*/  UIADD3 UR5, UPT, UPT, UR9, 0xc8, URZ ;  /* 0x000000c809057890 */ /* 0x000fe4000fffe0ff */
[----:B------:R-:W-:Y:S01]  /*aa60*/  USGXT.U32 UR16, UR16, 0xe ;  /* 0x0000000e1010789a */ /* 0x000fe20008000000 */
[----:B------:R-:W-:Y:S01]  /*aa70*/  UMOV UR4, URZ ;  /* 0x000000ff00047c82 */ /* 0x000fe20008000000 */
[----:B------:R-:W-:-:S02]  /*aa80*/  UIADD3 UR18, UPT, UPT, UR9, 0xd0, URZ ;  /* 0x000000d009127890 */ /* 0x000fc4000fffe0ff */
[----:B------:R-:W-:Y:S01]  /*aa90*/  UIADD3 UR26, UP2, UPT, UR16, 0x2, URZ ;  /* 0x00000002101a7890 */ /* 0x000fe2000ff5e0ff */
[----:B------:R-:W-:Y:S01]  /*aaa0*/  UMOV UR24, 0x0 ;  /* 0x0000000000187882 */ /* 0x000fe20000000000 */
[----:B------:R-:W-:Y:S02]  /*aab0*/  UMOV UR25, 0x8200010 ;  /* 0x0820001000197882 */ /* 0x000fe40000000000 */
[----:B------:R-:W-:Y:S02]  /*aac0*/  UIADD3.X UR27, UPT, UPT, UR4, 0x40004040, URZ, UP2, !UPT ;  /* 0x40004040041b7890 */ /* 0x000fe400097fe4ff */
[----:B------:R-:W-:Y:S02]  /*aad0*/  UIADD3 UR30, UP2, UPT, UR26, 0x2, URZ ;  /* 0x000000021a1e7890 */ /* 0x000fe4000ff5e0ff */
[----:B------:R-:W-:Y:S02]  /*aae0*/  UIADD3 UR34, UP3, UPT, UR26, 0x4, URZ ;  /* 0x000000041a227890 */ /* 0x000fe4000ff7e0ff */
[----:B------:R-:W-:-:S02]  /*aaf0*/  UIADD3.X UR31, UPT, UPT, UR27, URZ, URZ, UP2, !UPT ;  /* 0x000000ff1b1f7290 */ /* 0x000fc400097fe4ff */
[----:B------:R-:W-:Y:S02]  /*ab00*/  UIADD3 UR4, UPT, UPT, UR9, 0xd8, URZ ;  /* 0x000000d809047890 */ /* 0x000fe4000fffe0ff */
[----:B------:R-:W-:Y:S01]  /*ab10*/  UIADD3.X UR35, UPT, UPT, UR27, URZ, URZ, UP3, !UPT ;  /* 0x000000ff1b237290 */ /* 0x000fe20009ffe4ff */
[----:B------:R-:W-:Y:S01]  /*ab20*/  UMOV UR17, 0x40004040 ;  /* 0x4000404000117882 */ /* 0x000fe20000000000 */
[----:B------:R-:W-:Y:S01]  /*ab30*/  UMOV UR28, 0x0 ;  /* 0x00000000001c7882 */ /* 0x000fe20000000000 */
[----:B------:R-:W-:Y:S01]  /*ab40*/  UMOV UR29, 0x8200010 ;  /* 0x08200010001d7882 */ /* 0x000fe20000000000 */
[----:B------:R-:W-:Y:S01]  /*ab50*/  UMOV UR32, 0x0 ;  /* 0x0000000000207882 */ /* 0x000fe20000000000 */
[----:B------:R-:W-:Y:S01]  /*ab60*/  UMOV UR33, 0x8200010 ;  /* 0x0820001000217882 */ /* 0x000fe20000000000 */
[----:B------:R0:W-:Y:S01]  /*ab70*/  UTCHMMA tmem[UR12], gdesc[UR16], tmem[UR9], tmem[UR24], idesc[UR25], UPT ;  /* 0x00ff18100c0079ea */ /* 0x0001e2000b800009 */
[----:B------:R-:W-:Y:S01]  /*ab80*/  UMOV UR36, 0x0 ;  /* 0x0000000000247882 */ /* 0x000fe20000000000 */
[----:B------:R-:W-:Y:S01]  /*ab90*/  UMOV UR37, 0x8200010 ;  /* 0x0820001000257882 */ /* 0x000fe20000000000 */
[----:B------:R0:W-:Y:S01]  /*aba0*/  UTCHMMA tmem[UR5], gdesc[UR26], tmem[UR9], tmem[UR28], idesc[UR29], UPT ;  /* 0x00ff1c1a050079ea */ /* 0x0001e2000b800009 */
[----:B------:R0:W-:Y:S01]  /*abb0*/  UTCHMMA tmem[UR18], gdesc[UR30], tmem[UR9], tmem[UR32], idesc[UR33], UPT ;  /* 0x00ff201e120079ea */ /* 0x0001e2000b800009 */
[----:B------:R0:W-:Y:S01]  /*abc0*/  UTCHMMA tmem[UR4], gdesc[UR34], tmem[UR9], tmem[UR36], idesc[UR37], UPT ;  /* 0x00ff2422040079ea */ /* 0x0001e2000b800009 */
[----:B------:R-:W-:Y:S05]  /*abd0*/  @!P0 BRA `(.L_x_13) ;  /* 0x0000000000148947 */ /* 0x000fea0003800000 */
[----:B0-----:R-:W-:Y:S01]  /*abe0*/  UMOV UR4, UR6 ;  /* 0x0000000600047c82 */ /* 0x001fe20008000000 */
[----:B------:R-:W-:Y:S02]  /*abf0*/  UMOV UR5, URZ ;  /* 0x000000ff00057c82 */ /* 0x000fe40008000000 */
[----:B------:R-:W-:Y:S02]  /*ac00*/  UMOV UR4, UR4 ;  /* 0x0000000400047c82 */ /* 0x000fe40008000000 */
[----:B------:R2:W-:Y:S01]  /*ac10*/  UTCBAR [UR4], URZ ;  /* 0x000000ff040073e9 */ /* 0x0005e200080000ff */
[----:B------:R-:W-:Y:S02]  /*ac20*/  NOP ;  /* 0x0000000000007918 */ /* 0x000fe40000000000 */
.L_x_13:
[----:B0-2---:R-:W-:Y:S05]  /*ac30*/  BSYNC.RECONVERGENT B0 ;  /* 0x0000000000007941 */ /* 0x005fea0003800200 */
.L_x_12:
[----:B------:R-:W-:Y:S05]  /*ac40*/  BRA `(.L_x_14) ;  /* 0x0000000000087947 */ /* 0x000fea0003800000 */
.L_x_11:
[----:B------:R-:W-:-:S09]  /*ac50*/  UISETP.GE.AND UP2, UPT, UR7, URZ, UPT ;  /* 0x000000ff0700728c */ /* 0x000fd2000bf46270 */
[----:B------:R-:W-:Y:S05]  /*ac60*/  BRA.U !UP2, `(.L_x_15) ;  /* 0x000000710af87547 */ /* 0x000fea000b800000 */
.L_x_14:
[----:B------:R-:W-:Y:S01]  /*ac70*/  UIADD3 UR18, UPT, UPT, UR8, 0x10000, URZ ;  /* 0x0001000008127890 */ /* 0x000fe2000fffe0ff */
[----:B------:R-:W-:Y:S01]  /*ac80*/  IMAD.MOV.U32 R133, RZ, RZ, -0x40 ;  /* 0xffffffc0ff857424 */ /* 0x000fe200078e00ff */
[----:B------:R-:W-:Y:S01]  /*ac90*/  USHF.R.U32.HI UR19, URZ, 0x4, UR15 ;  /* 0x00000004ff137899 */ /* 0x000fe2000801160f */
[----:B------:R-:W-:Y:S01]  /*aca0*/  IMAD.MOV.U32 R134, RZ, RZ, -0x1 ;  /* 0xffffffffff867424 */ /* 0x000fe200078e00ff */
[----:B------:R-:W-:Y:S02]  /*acb0*/  USHF.R.U32.HI UR66, URZ, 0x4, UR8 ;  /* 0x00000004ff427899 */ /* 0x000fe40008011608 */
[----:B------:R-:W-:Y:S02]  /*acc0*/  UISETP.NE.U32.AND UP2, UPT, UR22, URZ, UPT ;  /* 0x000000ff1600728c */ /* 0x000fe4000bf45070 */
[----:B------:R-:W-:Y:S02]  /*acd0*/  USHF.R.U32.HI UR22, URZ, 0x4, UR18 ;  /* 0x00000004ff167899 */ /* 0x000fe40008011612 */
[----:B------:R-:W-:-:S02]  /*ace0*/  USGXT.U32 UR18, UR19, 0xe ;  /* 0x0000000e1312789a */ /* 0x000fc40008000000 */
[----:B------:R-:W-:Y:S02]  /*acf0*/  USGXT.U32 UR66, UR66, 0xe ;  /* 0x0000000e4242789a */ /* 0x000fe40008000000 */
[----:B------:R-:W-:Y:S02]  /*ad00*/  USGXT.U32 UR19, UR22, 0xe ;  /* 0x0000000e1613789a */ /* 0x000fe40008000000 */
[----:B------:R-:W-:Y:S02]  /*ad10*/  UIADD3 UR24, UP3, UPT, UR18, 0x2, URZ ;  /* 0x0000000212187890 */ /* 0x000fe4000ff7e0ff */
[----:B------:R-:W-:Y:S01]  /*ad20*/  UIADD3 UR22, UP4, UPT, UR66, 0x4000080, URZ ;  /* 0x0400008042167890 */ /* 0x000fe2000ff9e0ff */
[----:B------:R-:W-:Y:S01]  /*ad30*/  UMOV UR4, URZ ;  /* 0x000000ff00047c82 */ /* 0x000fe20008000000 */
[----:B------:R-:W-:Y:S01]  /*ad40*/  UMOV UR23, URZ ;  /* 0x000000ff00177c82 */ /* 0x000fe20008000000 */
[----:B------:R-:W-:Y:S02]  /*ad50*/  UIADD3.X UR25, UPT, UPT, UR4, 0x40004040, URZ, UP3, !UPT ;  /* 0x4000404004197890 */ /* 0x000fe40009ffe4ff */
[----:B------:R-:W-:-:S02]  /*ad60*/  UIADD3.X UR23, UPT, UPT, UR23, 0x40004040, URZ, UP4, !UPT ;  /* 0x4000404017177890 */ /* 0x000fc4000a7fe4ff */
[----:B------:R-:W-:Y:S02]  /*ad70*/  UIADD3 UR30, UP3, UPT, UR22, 0x180, URZ ;  /* 0x00000180161e7890 */ /* 0x000fe4000ff7e0ff */
[----:B------:R-:W-:Y:S02]  /*ad80*/  USHF.L.U32 UR13, UR13, 0x6, URZ ;  /* 0x000000060d0d7899 */ /* 0x000fe400080006ff */
[----:B------:R-:W-:Y:S02]  /*ad90*/  UIADD3 UR26, UP5, UPT, UR22, 0x80, URZ ;  /* 0x00000080161a7890 */ /* 0x000fe4000ffbe0ff */
[----:B------:R-:W-:Y:S02]  /*ada0*/  UIADD3 UR28, UP6, UPT, UR22, 0x100, URZ ;  /* 0x00000100161c7890 */ /* 0x000fe4000ffde0ff */
[----:B------:R-:W-:Y:S01]  /*adb0*/  UIADD3.X UR31, UPT, UPT, UR23, URZ, URZ, UP3, !UPT ;  /* 0x000000ff171f7290 */ /* 0x000fe20009ffe4ff */
[----:B------:R-:W-:Y:S01]  /*adc0*/  MOV R132, UR13 ;  /* 0x0000000d00847c02 */ /* 0x000fe20008000f00 */
[----:B------:R-:W-:-:S02]  /*add0*/  UIADD3 UR38, UP3, UPT, UR19, 0x2, URZ ;  /* 0x0000000213267890 */ /* 0x000fc4000ff7e0ff */
[----:B------:R-:W-:Y:S01]  /*ade0*/  USHF.L.U32 UR14, UR14, 0x6, URZ ;  /* 0x000000060e0e7899 */ /* 0x000fe200080006ff */
[----:B------:R-:W-:Y:S01]  /*adf0*/  UMOV UR5, URZ ;  /* 0x000000ff00057c82 */ /* 0x000fe20008000000 */
[----:B------:R-:W-:Y:S02]  /*ae00*/  UIADD3.X UR27, UPT, UPT, UR23, URZ, URZ, UP5, !UPT ;  /* 0x000000ff171b7290 */ /* 0x000fe4000affe4ff */
[----:B------:R-:W-:Y:S02]  /*ae10*/  UIADD3.X UR29, UPT, UPT, UR23, URZ, URZ, UP6, !UPT ;  /* 0x000000ff171d7290 */ /* 0x000fe4000b7fe4ff */
[----:B------:R-:W-:Y:S02]  /*ae20*/  UIADD3 UR32, UP4, UPT, UR22, 0x200, URZ ;  /* 0x0000020016207890 */ /* 0x000fe4000ff9e0ff */
[----:B------:R-:W-:Y:S02]  /*ae30*/  UIADD3 UR34, UP5, UPT, UR22, 0x280, URZ ;  /* 0x0000028016227890 */ /* 0x000fe4000ffbe0ff */
[----:B------:R-:W-:-:S02]  /*ae40*/  UIADD3 UR36, UP6, UPT, UR22, 0x300, URZ ;  /* 0x0000030016247890 */ /* 0x000fc4000ffde0ff */
[----:B------:R-:W-:Y:S01]  /*ae50*/  UIADD3.X UR39, UPT, UPT, UR5, 0x40004040, URZ, UP3, !UPT ;  /* 0x4000404005277890 */ /* 0x000fe20009ffe4ff */
[----:B------:R-:W-:Y:S01]  /*ae60*/  UMOV UR16, UR6 ;  /* 0x0000000600107c82 */ /* 0x000fe20008000000 */
[----:B------:R-:W-:Y:S01]  /*ae70*/  UMOV UR15, 0x1 ;  /* 0x00000001000f7882 */ /* 0x000fe20000000000 */
[----:B------:R-:W-:Y:S01]  /*ae80*/  UMOV UR76, URZ ;  /* 0x000000ff004c7c82 */ /* 0x000fe20008000000 */
[----:B------:R-:W-:Y:S01]  /*ae90*/  UMOV UR6, URZ ;  /* 0x000000ff00067c82 */ /* 0x000fe20008000000 */
[----:B------:R-:W0:Y:S01]  /*aea0*/  LDCU UR17, c[0x0][0x3a8] ;  /* 0x00007500ff1177ac */ /* 0x000e220008000800 */
[----:B------:R-:W-:Y:S02]  /*aeb0*/  ULOP3.LUT UR66, UR66, 0x4000000, URZ, 0xfc, !UPT ;  /* 0x0400000042427892 */ /* 0x000fe4000f8efcff */
[----:B------:R-:W-:Y:S02]  /*aec0*/  UIADD3.X UR33, UPT, UPT, UR23, URZ, URZ, UP4, !UPT ;  /* 0x000000ff17217290 */ /* 0x000fe4000a7fe4ff */
[----:B------:R-:W-:-:S02]  /*aed0*/  UIADD3.X UR35, UPT, UPT, UR23, URZ, URZ, UP5, !UPT ;  /* 0x000000ff17237290 */ /* 0x000fc4000affe4ff */
[----:B------:R-:W-:Y:S02]  /*aee0*/  UIADD3.X UR37, UPT, UPT, UR23, URZ, URZ, UP6, !UPT ;  /* 0x000000ff17257290 */ /* 0x000fe4000b7fe4ff */
[----:B------:R-:W-:Y:S02]  /*aef0*/  UIADD3.64 UR40, UPT, UPT, UR24, 0x2, URZ ;  /* 0x0000000218287897 */ /* 0x000fe4000fffe0ff */
[----:B------:R-:W-:Y:S02]  /*af00*/  UIADD3.64 UR42, UPT, UPT, UR24, 0x4, URZ ;  /* 0x00000004182a7897 */ /* 0x000fe4000fffe0ff */
[----:B------:R-:W-:Y:S02]  /*af10*/  UIADD3.64 UR44, UPT, UPT, UR24, 0x1fe, URZ ;  /* 0x000001fe182c7897 */ /* 0x000fe4000fffe0ff */
[----:B------:R-:W-:Y:S02]  /*af20*/  UIADD3.64 UR46, UPT, UPT, UR24, 0x200, URZ ;  /* 0x00000200182e7897 */ /* 0x000fe4000fffe0ff */
[----:B------:R-:W-:-:S02]  /*af30*/  UIADD3.64 UR48, UPT, UPT, UR24, 0x202, URZ ;  /* 0x0000020218307897 */ /* 0x000fc4000fffe0ff */
[----:B------:R-:W-:Y:S02]  /*af40*/  UIADD3.64 UR50, UPT, UPT, UR24, 0x204, URZ ;  /* 0x0000020418327897 */ /* 0x000fe4000fffe0ff */
[----:B------:R-:W-:Y:S02]  /*af50*/  UIADD3.64 UR52, UPT, UPT, UR38, 0x2, URZ ;  /* 0x0000000226347897 */ /* 0x000fe4000fffe0ff */
[----:B------:R-:W-:Y:S01]  /*af60*/  UIADD3.64 UR54, UPT, UPT, UR38, 0x4, URZ ;  /* 0x0000000426367897 */ /* 0x000fe2000fffe0ff */
[----:B0-----:R-:W-:-:S11]  /*af70*/  UMOV UR67, UR14 ;  /* 0x0000000e00437c82 */ /* 0x001fd60008000000 */
.L_x_20:
[----:B01----:R-:W2:Y:S04]  /*af80*/  LDL.64 R8, [R1+0x228] ;  /* 0x0002280001087983 */ /* 0x003ea80000100a00 */
[----:B------:R-:W3:Y:S04]  /*af90*/  LDL.64 R16, [R1+0x128] ;  /* 0x0001280001107983 */ /* 0x000ee80000100a00 */
[----:B------:R-:W4:Y:S04]  /*afa0*/  LDL.64 R14, [R1+0xe8] ;  /* 0x0000e800010e7983 */ /* 0x000f280000100a00 */
[----:B------:R-:W5:Y:S04]  /*afb0*/  LDL.64 R26, [R1+0x1a8] ;  /* 0x0001a800011a7983 */ /* 0x000f680000100a00 */
[----:B------:R-:W4:Y:S01]  /*afc0*/  LDL.64 R24, [R1+0x168] ;  /* 0x0001680001187983 */ /* 0x000f220000100a00 */
[----:B------:R-:W-:-:S03]  /*afd0*/  MOV R7, R139 ;  /* 0x0000008b00077202 */ /* 0x000fc60000000f00 */
[----:B------:R-:W4:Y:S01]  /*afe0*/  LDL.64 R32, [R1+0x1e8] ;  /* 0x0001e80001207983 */ /* 0x000f220000100a00 */
[----:B------:R-:W-:Y:S02]  /*aff0*/  IMAD.U32 R3, RZ, RZ, UR67 ;  /* 0x00000043ff037e24 */ /* 0x000fe4000f8e00ff */
[----:B------:R-:W-:Y:S01]  /*b000*/  IMAD.MOV.U32 R6, RZ, RZ, R138 ;  /* 0x000000ffff067224 */ /* 0x000fe200078e008a */
[----:B------:R-:W4:Y:S01]  /*b010*/  LDL.64 R22, [R1+0x220] ;  /* 0x0002200001167983 */ /* 0x000f220000100a00 */
[----:B------:R-:W-:Y:S02]  /*b020*/  IMAD.U32 R4, RZ, RZ, UR67 ;  /* 0x00000043ff047e24 */ /* 0x000fe4000f8e00ff */
[----:B------:R-:W-:Y:S01]  /*b030*/  IMAD.WIDE R6, R3, 0x2, R6 ;  /* 0x0000000203067825 */ /* 0x000fe200078e0206 */
[----:B------:R-:W4:Y:S04]  /*b040*/  LDL.64 R20, [R1+0x1e0] ;  /* 0x0001e00001147983 */ /* 0x000f280000100a00 */
[----:B------:R-:W4:Y:S04]  /*b050*/  LDL.64 R30, [R1+0xa8] ;  /* 0x0000a800011e7983 */ /* 0x000f280000100a00 */
[----:B------:R0:W4:Y:S04]  /*b060*/  LDG.E.U16 R3, desc[UR20][R6.64] ;  /* 0x0000001406037981 */ /* 0x000128000c1e1500 */
[----:B------:R-:W4:Y:S04]  /*b070*/  LDL.64 R18, [R1+0x1a0] ;  /* 0x0001a00001127983 */ /* 0x000f280000100a00 */
[----:B------:R-:W4:Y:S01]  /*b080*/  LDL.64 R28, [R1+0x248] ;  /* 0x00024800011c7983 */ /* 0x000f220000100a00 */
[----:B0-----:R-:W-:-:S03]  /*b090*/  MOV R6, UR67 ;  /* 0x0000004300067c02 */ /* 0x001fc60008000f00 */
[----:B------:R-:W4:Y:S04]  /*b0a0*/  LDL.64 R42, [R1+0x160] ;  /* 0x00016000012a7983 */ /* 0x000f280000100a00 */
[----:B------:R-:W4:Y:S01]  /*b0b0*/  LDL.64 R40, [R1+0x218] ;  /* 0x0002180001287983 */ /* 0x000f220000100a00 */
[----:B------:R-:W-:Y:S02]  /*b0c0*/  IMAD.U32 R10, RZ, RZ, UR67 ;  /* 0x00000043ff0a7e24 */ /* 0x000fe4000f8e00ff */
[----:B------:R-:W-:Y:S01]  /*b0d0*/  IMAD.U32 R12, RZ, RZ, UR67 ;  /* 0x00000043ff0c7e24 */ /* 0x000fe2000f8e00ff */
[----:B------:R-:W4:Y:S04]  /*b0e0*/  LDL.64 R38, [R1+0x1d8] ;  /* 0x0001d80001267983 */ /* 0x000f280000100a00 */
        /* <DEDUP_REMOVED lines=21> */
[----:B------:R-:W4:Y:S01]  /*b240*/  LDL.64 R76, [R1+0x130] ;  /* 0x00013000014c7983 */ /* 0x000f220000100a00 */
[----:B--2---:R-:W-:-:S04]  /*b250*/  IMAD.WIDE R4, R4, 0x2, R8 ;  /* 0x0000000204047825 */ /* 0x004fc800078e0208 */
[----:B---3--:R-:W-:Y:S01]  /*b260*/  IMAD.WIDE R6, R6, 0x2, R16 ;  /* 0x0000000206067825 */ /* 0x008fe200078e0210 */
[----:B------:R0:W2:Y:S04]  /*b270*/  LDG.E.U16 R49, desc[UR20][R4.64] ;  /* 0x0000001404317981 */ /* 0x0000a8000c1e1500 */
[----:B------:R-:W3:Y:S01]  /*b280*/  LDL.64 R16, [R1+0xa0] ;  /* 0x0000a00001107983 */ /* 0x000ee20000100a00 */
[----:B------:R-:W-:Y:S02]  /*b290*/  IMAD.U32 R8, RZ, RZ, UR67 ;  /* 0x00000043ff087e24 */ /* 0x000fe4000f8e00ff */
[----:B-----5:R-:W-:Y:S01]  /*b2a0*/  IMAD.WIDE R10, R10, 0x2, R26 ;  /* 0x000000020a0a7825 */ /* 0x020fe200078e021a */
[----:B------:R1:W5:Y:S03]  /*b2b0*/  LDG.E.U16 R35, desc[UR20][R6.64] ;  /* 0x0000001406237981 */ /* 0x000366000c1e1500 */
[----:B0-----:R-:W-:Y:S01]  /*b2c0*/  IMAD.U32 R4, RZ, RZ, UR67 ;  /* 0x00000043ff047e24 */ /* 0x001fe2000f8e00ff */
[----:B------:R-:W2:Y:S03]  /*b2d0*/  LDL.64 R26, [R1+0x120] ;  /* 0x00012000011a7983 */ /* 0x000ea60000100a00 */
[----:B----4-:R-:W-:Y:S01]  /*b2e0*/  IMAD.WIDE R4, R4, 0x2, R14 ;  /* 0x0000000204047825 */ /* 0x010fe200078e020e */
[----:B------:R-:W4:Y:S04]  /*b2f0*/  LDG.E.U16 R37, desc[UR20][R10.64] ;  /* 0x000000140a257981 */ /* 0x000f28000c1e1500 */
[----:B------:R-:W2:Y:S01]  /*b300*/  LDL.64 R14, [R1+0x240] ;  /* 0x00024000010e7983 */ /* 0x000ea20000100a00 */
[----:B------:R-:W-:-:S03]  /*b310*/  IMAD.WIDE R8, R8, 0x2, R24 ;  /* 0x0000000208087825 */ /* 0x000fc600078e0218 */
[----:B------:R-:W4:Y:S01]  /*b320*/  LDL.64 R24, [R1+0xe0] ;  /* 0x0000e00001187983 */ /* 0x000f220000100a00 */
[----:B------:R-:W-:-:S03]  /*b330*/  IMAD.WIDE R12, R12, 0x2, R32 ;  /* 0x000000020c0c7825 */ /* 0x000fc600078e0220 */
[----:B------:R0:W4:Y:S01]  /*b340*/  LDG.E.U16 R36, desc[UR20][R8.64] ;  /* 0x0000001408247981 */ /* 0x000122000c1e1500 */
[----:B-1----:R-:W-:-:S03]  /*b350*/  IMAD.U32 R6, RZ, RZ, UR67 ;  /* 0x00000043ff067e24 */ /* 0x002fc6000f8e00ff */
[----:B------:R1:W4:Y:S04]  /*b360*/  LDG.E.U16 R48, desc[UR20][R12.64] ;  /* 0x000000140c307981 */ /* 0x000328000c1e1500 */
[----:B------:R1:W4:Y:S01]  /*b370*/  LDG.E.U16 R34, desc[UR20][R4.64] ;  /* 0x0000001404227981 */ /* 0x000322000c1e1500 */
[----:B0-----:R-:W-:Y:S01]  /*b380*/  MOV R8, UR67 ;  /* 0x0000004300087c02 */ /* 0x001fe20008000f00 */
[----:B------:R-:W-:Y:S02]  /*b390*/  IMAD.WIDE R6, R6, 0x2, R20 ;  /* 0x0000000206067825 */ /* 0x000fe400078e0214 */
[----:B------:R-:W5:Y:S02]  /*b3a0*/  LDL.64 R20, [R1+0x158] ;  /* 0x0001580001147983 */ /* 0x000f640000100a00 */
[----:B------:R-:W-:-:S02]  /*b3b0*/  IMAD.WIDE R8, R8, 0x2, R22 ;  /* 0x0000000208087825 */ /* 0x000fc400078e0216 */
[----:B------:R-:W5:Y:S02]  /*b3c0*/  LDL.64 R22, [R1+0x198] ;  /* 0x0001980001167983 */ /* 0x000f640000100a00 */
[----:B-1----:R-:W-:Y:S02]  /*b3d0*/  IMAD.U32 R12, RZ, RZ, UR67 ;  /* 0x00000043ff0c7e24 */ /* 0x002fe4000f8e00ff */
[----:B------:R-:W-:Y:S02]  /*b3e0*/  IMAD.U32 R4, RZ, RZ, UR67 ;  /* 0x00000043ff047e24 */ /* 0x000fe4000f8e00ff */
[----:B------:R-:W-:Y:S02]  /*b3f0*/  IMAD.WIDE R12, R12, 0x2, R30 ;  /* 0x000000020c0c7825 */ /* 0x000fe400078e021e */
[----:B------:R0:W5:Y:S02]  /*b400*/  LDG.E.U16 R30, desc[UR20][R6.64] ;  /* 0x00000014061e7981 */ /* 0x000164000c1e1500 */
[----:B------:R-:W-:-:S02]  /*b410*/  IMAD.U32 R10, RZ, RZ, UR67 ;  /* 0x00000043ff0a7e24 */ /* 0x000fc4000f8e00ff */
[----:B------:R-:W-:Y:S01]  /*b420*/  IMAD.WIDE R4, R4, 0x2, R18 ;  /* 0x0000000204047825 */ /* 0x000fe200078e0212 */
[----:B------:R1:W5:Y:S04]  /*b430*/  LDG.E.U16 R33, desc[UR20][R12.64] ;  /* 0x000000140c217981 */ /* 0x000368000c1e1500 */
[----:B------:R-:W5:Y:S01]  /*b440*/  LDL.64 R18, [R1+0x118] ;  /* 0x0001180001127983 */ /* 0x000f620000100a00 */
[----:B0-----:R-:W-:Y:S02]  /*b450*/  IMAD.U32 R6, RZ, RZ, UR67 ;  /* 0x00000043ff067e24 */ /* 0x001fe4000f8e00ff */
[----:B------:R-:W-:Y:S01]  /*b460*/  IMAD.WIDE R10, R10, 0x2, R28 ;  /* 0x000000020a0a7825 */ /* 0x000fe200078e021c */
[----:B------:R-:W5:Y:S03]  /*b470*/  LDG.E.U16 R31, desc[UR20][R8.64] ;  /* 0x00000014081f7981 */ /* 0x000f66000c1e1500 */
[----:B-1----:R-:W-:Y:S01]  /*b480*/  IMAD.U32 R12, RZ, RZ, UR67 ;  /* 0x00000043ff0c7e24 */ /* 0x002fe2000f8e00ff */
[----:B------:R0:W5:Y:S03]  /*b490*/  LDG.E.U16 R29, desc[UR20][R4.64] ;  /* 0x00000014041d7981 */ /* 0x000166000c1e1500 */
[----:B------:R-:W-:Y:S01]  /*b4a0*/  IMAD.WIDE R12, R12, 0x2, R42 ;  /* 0x000000020c0c7825 */ /* 0x000fe200078e022a */
[----:B------:R-:W5:Y:S04]  /*b4b0*/  LDG.E.U16 R32, desc[UR20][R10.64] ;  /* 0x000000140a207981 */ /* 0x000f68000c1e1500 */
[----:B------:R1:W5:Y:S01]  /*b4c0*/  LDG.E.U16 R28, desc[UR20][R12.64] ;  /* 0x000000140c1c7981 */ /* 0x000362000c1e1500 */
[----:B0-----:R-:W-:-:S02]  /*b4d0*/  IMAD.U32 R4, RZ, RZ, UR67 ;  /* 0x00000043ff047e24 */ /* 0x001fc4000f8e00ff */
[----:B---3--:R-:W-:Y:S01]  /*b4e0*/  IMAD.WIDE R6, R6, 0x2, R16 ;  /* 0x0000000206067825 */ /* 0x008fe200078e0210 */
[----:B------:R-:W3:Y:S04]  /*b4f0*/  LDL.64 R42, [R1+0x110] ;  /* 0x00011000012a7983 */ /* 0x000ee80000100a00 */
[----:B------:R-:W3:Y:S01]  /*b500*/  LDL.64 R16, [R1+0x210] ;  /* 0x0002100001107983 */ /* 0x000ee20000100a00 */
[----:B-1----:R-:W-:Y:S01]  /*b510*/  MOV R12, UR67 ;  /* 0x00000043000c7c02 */ /* 0x002fe20008000f00 */
[----:B--2---:R-:W-:Y:S02]  /*b520*/  IMAD.WIDE R4, R4, 0x2, R14 ;  /* 0x0000000204047825 */ /* 0x004fe400078e020e */
[----:B------:R-:W2:Y:S02]  /*b530*/  LDL.64 R14, [R1+0x1d0] ;  /* 0x0001d000010e7983 */ /* 0x000ea40000100a00 */
[----:B------:R-:W-:-:S02]  /*b540*/  IMAD.WIDE R12, R12, 0x2, R40 ;  /* 0x000000020c0c7825 */ /* 0x000fc400078e0228 */
[----:B------:R-:W2:Y:S01]  /*b550*/  LDL.64 R40, [R1+0xd0] ;  /* 0x0000d00001287983 */ /* 0x000ea20000100a00 */
[----:B------:R-:W-:Y:S01]  /*b560*/  MOV R10, UR67 ;  /* 0x00000043000a7c02 */ /* 0x000fe20008000f00 */
[----:B------:R-:W-:-:S04]  /*b570*/  IMAD.U32 R8, RZ, RZ, UR67 ;  /* 0x00000043ff087e24 */ /* 0x000fc8000f8e00ff */
[----:B------:R-:W-:-:S04]  /*b580*/  IMAD.WIDE R10, R10, 0x2, R26 ;  /* 0x000000020a0a7825 */ /* 0x000fc800078e021a */
[----:B----4-:R-:W-:Y:S01]  /*b590*/  IMAD.WIDE R8, R8, 0x2, R24 ;  /* 0x0000000208087825 */ /* 0x010fe200078e0218 */
[----:B------:R0:W4:Y:S04]  /*b5a0*/  LDG.E.U16 R27, desc[UR20][R10.64] ;  /* 0x000000140a1b7981 */ /* 0x000128000c1e1500 */
[----:B------:R1:W4:Y:S04]  /*b5b0*/  LDG.E.U16 R26, desc[UR20][R8.64] ;  /* 0x00000014081a7981 */ /* 0x000328000c1e1500 */
[----:B------:R5:W4:Y:S01]  /*b5c0*/  LDG.E.U16 R25, desc[UR20][R6.64] ;  /* 0x0000001406197981 */ /* 0x000b22000c1e1500 */
[----:B0-----:R-:W-:-:S03]  /*b5d0*/  IMAD.U32 R10, RZ, RZ, UR67 ;  /* 0x00000043ff0a7e24 */ /* 0x001fc6000f8e00ff */
[----:B------:R0:W4:Y:S01]  /*b5e0*/  LDG.E.U16 R24, desc[UR20][R4.64] ;  /* 0x0000001404187981 */ /* 0x000122000c1e1500 */
[----:B-1----:R-:W-:Y:S02]  /*b5f0*/  IMAD.U32 R8, RZ, RZ, UR67 ;  /* 0x00000043ff087e24 */ /* 0x002fe4000f8e00ff */
[----:B------:R-:W-:Y:S02]  /*b600*/  IMAD.WIDE R10, R10, 0x2, R38 ;  /* 0x000000020a0a7825 */ /* 0x000fe400078e0226 */
[----:B------:R-:W4:Y:S02]  /*b610*/  LDL.64 R38, [R1+0x90] ;  /* 0x0000900001267983 */ /* 0x000f240000100a00 */
[----:B-----5:R-:W-:Y:S02]  /*b620*/  IMAD.U32 R6, RZ, RZ, UR67 ;  /* 0x00000043ff067e24 */ /* 0x020fe4000f8e00ff */
[----:B------:R-:W-:Y:S02]  /*b630*/  IMAD.WIDE R8, R8, 0x2, R22 ;  /* 0x0000000208087825 */ /* 0x000fe400078e0216 */
[----:B------:R1:W5:Y:S02]  /*b640*/  LDG.E.U16 R22, desc[UR20][R10.64] ;  /* 0x000000140a167981 */ /* 0x000364000c1e1500 */
[----:B------:R-:W-:Y:S01]  /*b650*/  IMAD.WIDE R6, R6, 0x2, R20 ;  /* 0x0000000206067825 */ /* 0x000fe200078e0214 */
[----:B0-----:R-:W-:Y:S01]  /*b660*/  MOV R4, UR67 ;  /* 0x0000004300047c02 */ /* 0x001fe20008000f00 */
[----:B------:R0:W5:Y:S04]  /*b670*/  LDG.E.U16 R21, desc[UR20][R8.64] ;  /* 0x0000001408157981 */ /* 0x000168000c1e1500 */
[----:B------:R0:W5:Y:S01]  /*b680*/  LDG.E.U16 R23, desc[UR20][R12.64] ;  /* 0x000000140c177981 */ /* 0x000162000c1e1500 */
[----:B-1----:R-:W-:-:S03]  /*b690*/  IMAD.U32 R10, RZ, RZ, UR67 ;  /* 0x00000043ff0a7e24 */ /* 0x002fc6000f8e00ff */
[----:B------:R1:W5:Y:S01]  /*b6a0*/  LDG.E.U16 R20, desc[UR20][R6.64] ;  /* 0x0000001406147981 */ /* 0x000362000c1e1500 */
[----:B0-----:R-:W-:Y:S02]  /*b6b0*/  IMAD.U32 R8, RZ, RZ, UR67 ;  /* 0x00000043ff087e24 */ /* 0x001fe4000f8e00ff */
[----:B------:R-:W-:Y:S02]  /*b6c0*/  IMAD.WIDE R10, R10, 0x2, R46 ;  /* 0x000000020a0a7825 */ /* 0x000fe400078e022e */
[----:B------:R-:W5:Y:S02]  /*b6d0*/  LDL.64 R46, [R1+0x188] ;  /* 0x00018800012e7983 */ /* 0x000f640000100a00 */
[----:B------:R-:W-:Y:S02]  /*b6e0*/  IMAD.U32 R12, RZ, RZ, UR67 ;  /* 0x00000043ff0c7e24 */ /* 0x000fe4000f8e00ff */
[----:B------:R-:W-:Y:S01]  /*b6f0*/  IMAD.WIDE R8, R8, 0x2, R44 ;  /* 0x0000000208087825 */ /* 0x000fe200078e022c */
[----:B-1----:R-:W-:Y:S01]  /*b700*/  MOV R6, UR67 ;  /* 0x0000004300067c02 */ /* 0x002fe20008000f00 */
[----:B------:R-:W5:Y:S02]  /*b710*/  LDL.64 R44, [R1+0x148] ;  /* 0x00014800012c7983 */ /* 0x000f640000100a00 */
[----:B------:R-:W-:-:S04]  /*b720*/  IMAD.WIDE R4, R4, 0x2, R18 ;  /* 0x0000000204047825 */ /* 0x000fc800078e0212 */
[----:B------:R-:W-:Y:S01]  /*b730*/  IMAD.WIDE R12, R12, 0x2, R54 ;  /* 0x000000020c0c7825 */ /* 0x000fe200078e0236 */
[----:B------:R0:W5:Y:S04]  /*b740*/  LDG.E.U16 R19, desc[UR20][R4.64] ;  /* 0x0000001404137981 */ /* 0x000168000c1e1500 */
[----:B------:R1:W5:Y:S04]  /*b750*/  LDG.E.U16 R18, desc[UR20][R12.64] ;  /* 0x000000140c127981 */ /* 0x000368000c1e1500 */
[----:B------:R-:W5:Y:S01]  /*b760*/  LDL.64 R54, [R1+0x88] ;  /* 0x0000880001367983 */ /* 0x000f620000100a00 */
[----:B0-----:R-:W-:-:S02]  /*b770*/  IMAD.U32 R4, RZ, RZ, UR67 ;  /* 0x00000043ff047e24 */ /* 0x001fc4000f8e00ff */
[----:B-1----:R-:W-:-:S04]  /*b780*/  IMAD.U32 R12, RZ, RZ, UR67 ;  /* 0x00000043ff0c7e24 */ /* 0x002fc8000f8e00ff */
[----:B------:R-:W-:Y:S02]  /*b790*/  IMAD.WIDE R12, R12, 0x2, R52 ;  /* 0x000000020c0c7825 */ /* 0x000fe400078e0234 */
[----:B------:R-:W5:Y:S04]  /*b7a0*/  LDL.64 R52, [R1+0x60] ;  /* 0x0000600001347983 */ /* 0x000f680000100a00 */
[----:B------:R-:W5:Y:S01]  /*b7b0*/  LDG.E.U16 R13, desc[UR20][R12.64] ;  /* 0x000000140c0d7981 */ /* 0x000f62000c1e1500 */
[----:B---3--:R-:W-:-:S03]  /*b7c0*/  IMAD.WIDE R6, R6, 0x2, R16 ;  /* 0x0000000206067825 */ /* 0x008fc600078e0210 */
[----:B------:R0:W3:Y:S04]  /*b7d0*/  LDG.E.U16 R17, desc[UR20][R10.64] ;  /* 0x000000140a117981 */ /* 0x0000e8000c1e1500 */
[----:B------:R1:W3:Y:S01]  /*b7e0*/  LDG.E.U16 R16, desc[UR20][R8.64] ;  /* 0x0000001408107981 */ /* 0x0002e2000c1e1500 */
[----:B0-----:R-:W-:Y:S02]  /*b7f0*/  IMAD.U32 R10, RZ, RZ, UR67 ;  /* 0x00000043ff0a7e24 */ /* 0x001fe4000f8e00ff */
[----:B--2---:R-:W-:Y:S02]  /*b800*/  IMAD.WIDE R4, R4, 0x2, R14 ;  /* 0x0000000204047825 */ /* 0x004fe400078e020e */
[----:B------:R0:W2:Y:S02]  /*b810*/  LDG.E.U16 R15, desc[UR20][R6.64] ;  /* 0x00000014060f7981 */ /* 0x0000a4000c1e1500 */
[----:B------:R-:W-:-:S02]  /*b820*/  IMAD.WIDE R10, R10, 0x2, R50 ;  /* 0x000000020a0a7825 */ /* 0x000fc400078e0232 */
[----:B------:R-:W2:Y:S01]  /*b830*/  LDL.64 R50, [R1+0x200] ;  /* 0x0002000001327983 */ /* 0x000ea20000100a00 */
[----:B-1----:R-:W-:-:S03]  /*b840*/  MOV R8, UR67 ;  /* 0x0000004300087c02 */ /* 0x002fc60008000f00 */
[----:B------:R1:W3:Y:S01]  /*b850*/  LDG.E.U16 R14, desc[UR20][R4.64] ;  /* 0x00000014040e7981 */ /* 0x0002e2000c1e1500 */
[----:B0-----:R-:W-:-:S03]  /*b860*/  IMAD.U32 R6, RZ, RZ, UR67 ;  /* 0x00000043ff067e24 */ /* 0x001fc6000f8e00ff */
[----:B------:R-:W3:Y:S01]  /*b870*/  LDG.E.U16 R12, desc[UR20][R10.64] ;  /* 0x000000140a0c7981 */ /* 0x000ee2000c1e1500 */
[----:B------:R-:W-:-:S04]  /*b880*/  IMAD.WIDE R6, R6, 0x2, R40 ;  /* 0x0000000206067825 */ /* 0x000fc800078e0228 */
[----:B------:R-:W-:-:S04]  /*b890*/  IMAD.U32 R40, RZ, RZ, UR67 ;  /* 0x00000043ff287e24 */ /* 0x000fc8000f8e00ff */
[----:B------:R-:W-:Y:S01]  /*b8a0*/  IMAD.WIDE R40, R40, 0x2, R56 ;  /* 0x0000000228287825 */ /* 0x000fe200078e0238 */
[----:B------:R0:W3:Y:S04]  /*b8b0*/  LDG.E.U16 R10, desc[UR20][R6.64] ;  /* 0x00000014060a7981 */ /* 0x0000e8000c1e1500 */
[----:B------:R-:W3:Y:S01]  /*b8c0*/  LDL.64 R56, [R1+0xc0] ;  /* 0x0000c00001387983 */ /* 0x000ee20000100a00 */
[----:B-1----:R-:W-:Y:S02]  /*b8d0*/  IMAD.U32 R4, RZ, RZ, UR67 ;  /* 0x00000043ff047e24 */ /* 0x002fe4000f8e00ff */
[----:B------:R-:W-:-:S04]  /*b8e0*/  IMAD.WIDE R8, R8, 0x2, R42 ;  /* 0x0000000208087825 */ /* 0x000fc800078e022a */
[----:B----4-:R-:W-:Y:S01]  /*b8f0*/  IMAD.WIDE R4, R4, 0x2, R38 ;  /* 0x0000000204047825 */ /* 0x010fe200078e0226 */
[----:B0-----:R-:W-:Y:S01]  /*b900*/  MOV R6, UR67 ;  /* 0x0000004300067c02 */ /* 0x001fe20008000f00 */
[----:B------:R-:W4:Y:S02]  /*b910*/  LDG.E.U16 R11, desc[UR20][R8.64] ;  /* 0x00000014080b7981 */ /* 0x000f24000c1e1500 */
[----:B------:R-:W-:Y:S02]  /*b920*/  IMAD.U32 R42, RZ, RZ, UR67 ;  /* 0x00000043ff2a7e24 */ /* 0x000fe4000f8e00ff */
[----:B------:R-:W-:Y:S02]  /*b930*/  IMAD.WIDE R6, R6, 0x2, R58 ;  /* 0x0000000206067825 */ /* 0x000fe400078e023a */
[----:B------:R-:W4:Y:S04]  /*b940*/  LDL.64 R58, [R1+0x100] ;  /* 0x00010000013a7983 */ /* 0x000f280000100a00 */
[----:B------:R0:W4:Y:S01]  /*b950*/  LDG.E.U16 R9, desc[UR20][R4.64] ;  /* 0x0000001404097981 */ /* 0x000122000c1e1500 */
[----:B------:R-:W-:-:S02]  /*b960*/  IMAD.U32 R38, RZ, RZ, UR67 ;  /* 0x00000043ff267e24 */ /* 0x000fc4000f8e00ff */
[----:B------:R-:W-:Y:S01]  /*b970*/  IMAD.WIDE R42, R42, 0x2, R64 ;  /* 0x000000022a2a7825 */ /* 0x000fe200078e0240 */
[----:B------:R-:W4:Y:S04]  /*b980*/  LDG.E.U16 R7, desc[UR20][R6.64] ;  /* 0x0000001406077981 */ /* 0x000f28000c1e1500 */
[----:B------:R1:W4:Y:S01]  /*b990*/  LDG.E.U16 R8, desc[UR20][R42.64] ;  /* 0x000000142a087981 */ /* 0x000322000c1e1500 */
[----:B0-----:R-:W-:-:S03]  /*b9a0*/  IMAD.U32 R4, RZ, RZ, UR67 ;  /* 0x00000043ff047e24 */ /* 0x001fc6000f8e00ff */
[----:B------:R-:W4:Y:S01]  /*b9b0*/  LDL.64 R64, [R1+0x1f8] ;  /* 0x0001f80001407983 */ /* 0x000f220000100a00 */
[----:B-----5:R-:W-:-:S03]  /*b9c0*/  IMAD.WIDE R4, R4, 0x2, R46 ;  /* 0x0000000204047825 */ /* 0x020fc600078e022e */
[----:B------:R0:W5:Y:S01]  /*b9d0*/  LDG.E.U16 R6, desc[UR20][R40.64] ;  /* 0x0000001428067981 */ /* 0x000162000c1e1500 */
[----:B------:R-:W-:-:S03]  /*b9e0*/  IMAD.WIDE R38, R38, 0x2, R44 ;  /* 0x0000000226267825 */ /* 0x000fc600078e022c */
[----:B------:R-:W5:Y:S01]  /*b9f0*/  LDG.E.U16 R5, desc[UR20][R4.64] ;  /* 0x0000001404057981 */ /* 0x000f62000c1e1500 */
[----:B-1----:R-:W-:Y:S02]  /*ba00*/  IMAD.U32 R42, RZ, RZ, UR67 ;  /* 0x00000043ff2a7e24 */ /* 0x002fe4000f8e00ff */
[----:B0-----:R-:W-:Y:S01]  /*ba10*/  IMAD.U32 R40, RZ, RZ, UR67 ;  /* 0x00000043ff287e24 */ /* 0x001fe2000f8e00ff */
[----:B------:R-:W-:Y:S01]  /*ba20*/  MOV R46, UR67 ;  /* 0x00000043002e7c02 */ /* 0x000fe20008000f00 */
[----:B------:R-:W-:Y:S01]  /*ba30*/  IMAD.U32 R44, RZ, RZ, UR67 ;  /* 0x00000043ff2c7e24 */ /* 0x000fe2000f8e00ff */
[----:B------:R0:W5:Y:S01]  /*ba40*/  LDG.E.U16 R4, desc[UR20][R38.64] ;  /* 0x0000001426047981 */ /* 0x000162000c1e1500 */
[----:B------:R-:W-:-:S03]  /*ba50*/  IMAD.WIDE R40, R40, 0x2, R60 ;  /* 0x0000000228287825 */ /* 0x000fc600078e023c */
[----:B------:R-:W5:Y:S01]  /*ba60*/  LDL.64 R60, [R1+0x178] ;  /* 0x00017800013c7983 */ /* 0x000f620000100a00 */
[----:B------:R-:W-:Y:S01]  /*ba70*/  IMAD.WIDE R42, R42, 0x2, R54 ;  /* 0x000000022a2a7825 */ /* 0x000fe200078e0236 */
[----:B0-----:R-:W-:-:S03]  /*ba80*/  MOV R38, UR67 ;  /* 0x0000004300267c02 */ /* 0x001fc60008000f00 */
[----:B------:R-:W-:Y:S02]  /*ba90*/  IMAD.WIDE R44, R44, 0x2, R52 ;  /* 0x000000022c2c7825 */ /* 0x000fe400078e0234 */
[----:B------:R0:W5:Y:S02]  /*baa0*/  LDG.E.U16 R52, desc[UR20][R42.64] ;  /* 0x000000142a347981 */ /* 0x000164000c1e1500 */
[----:B------:R-:W-:Y:S02]  /*bab0*/  IMAD.WIDE R38, R38, 0x2, R62 ;  /* 0x0000000226267825 */ /* 0x000fe400078e023e */
[----:B------:R-:W5:Y:S04]  /*bac0*/  LDL.64 R62, [R1+0x1b8] ;  /* 0x0001b800013e7983 */ /* 0x000f680000100a00 */
[----:B------:R-:W5:Y:S01]  /*bad0*/  LDG.E.U16 R53, desc[UR20][R44.64] ;  /* 0x000000142c357981 */ /* 0x000f62000c1e1500 */
[----:B0-----:R-:W-:-:S04]  /*bae0*/  IMAD.U32 R42, RZ, RZ, UR67 ;  /* 0x00000043ff2a7e24 */ /* 0x001fc8000f8e00ff */
[----:B------:R-:W-:Y:S02]  /*baf0*/  IMAD.WIDE R42, R42, 0x2, R66 ;  /* 0x000000022a2a7825 */ /* 0x000fe400078e0242 */
[----:B------:R-:W5:Y:S02]  /*bb00*/  LDL.64 R66, [R1+0x230] ;  /* 0x0002300001427983 */ /* 0x000f640000100a00 */
[----:B--2---:R-:W-:Y:S02]  /*bb10*/  IMAD.WIDE R46, R46, 0x2, R50 ;  /* 0x000000022e2e7825 */ /* 0x004fe400078e0232 */
[----:B------:R0:W2:Y:S04]  /*bb20*/  LDG.E.U16 R51, desc[UR20][R40.64] ;  /* 0x0000001428337981 */ /* 0x0000a8000c1e1500 */
[----:B------:R1:W2:Y:S04]  /*bb30*/  LDG.E.U16 R54, desc[UR20][R46.64] ;  /* 0x000000142e367981 */ /* 0x0002a8000c1e1500 */
[----:B------:R3:W2:Y:S01]  /*bb40*/  LDG.E.U16 R50, desc[UR20][R38.64] ;  /* 0x0000001426327981 */ /* 0x0006a2000c1e1500 */
[----:B0-----:R-:W-:-:S02]  /*bb50*/  IMAD.U32 R40, RZ, RZ, UR67 ;  /* 0x00000043ff287e24 */ /* 0x001fc4000f8e00ff */
[----:B-1----:R-:W-:Y:S02]  /*bb60*/  IMAD.U32 R46, RZ, RZ, UR67 ;  /* 0x00000043ff2e7e24 */ /* 0x002fe4000f8e00ff */
[----:B------:R-:W-:Y:S02]  /*bb70*/  IMAD.WIDE R40, R40, 0x2, R68 ;  /* 0x0000000228287825 */ /* 0x000fe400078e0244 */
[----:B------:R-:W2:Y:S02]  /*bb80*/  LDL.64 R68, [R1+0x78] ;  /* 0x0000780001447983 */ /* 0x000ea40000100a00 */
[----:B---3--:R-:W-:Y:S02]  /*bb90*/  IMAD.U32 R38, RZ, RZ, UR67 ;  /* 0x00000043ff267e24 */ /* 0x008fe4000f8e00ff */
[----:B------:R-:W-:Y:S02]  /*bba0*/  IMAD.WIDE R46, R46, 0x2, R56 ;  /* 0x000000022e2e7825 */ /* 0x000fe400078e0238 */
[----:B------:R0:W3:Y:S02]  /*bbb0*/  LDG.E.U16 R56, desc[UR20][R40.64] ;  /* 0x0000001428387981 */ /* 0x0000e4000c1e1500 */
[----:B------:R-:W-:-:S02]  /*bbc0*/  IMAD.WIDE R38, R38, 0x2, R74 ;  /* 0x0000000226267825 */ /* 0x000fc400078e024a */
[----:B------:R-:W3:Y:S04]  /*bbd0*/  LDL.64 R74, [R1+0xb0] ;  /* 0x0000b000014a7983 */ /* 0x000ee80000100a00 */
[----:B------:R1:W3:Y:S01]  /*bbe0*/  LDG.E.U16 R55, desc[UR20][R38.64] ;  /* 0x0000001426377981 */ /* 0x0002e2000c1e1500 */
[----:B0-----:R-:W-:Y:S01]  /*bbf0*/  IMAD.U32 R40, RZ, RZ, UR67 ;  /* 0x00000043ff287e24 */ /* 0x001fe2000f8e00ff */
[----:B------:R-:W-:Y:S02]  /*bc00*/  MOV R44, UR67 ;  /* 0x00000043002c7c02 */ /* 0x000fe40008000f00 */
[----:B------:R0:W3:Y:S01]  /*bc10*/  LDG.E.U16 R57, desc[UR20][R42.64] ;  /* 0x000000142a397981 */ /* 0x0000e2000c1e1500 */
[----:B------:R-:W-:-:S03]  /*bc20*/  IMAD.WIDE R40, R40, 0x2, R70 ;  /* 0x0000000228287825 */ /* 0x000fc600078e0246 */
[----:B------:R-:W3:Y:S01]  /*bc30*/  LDL.64 R70, [R1+0xf0] ;  /* 0x0000f00001467983 */ /* 0x000ee20000100a00 */
[----:B-1----:R-:W-:-:S04]  /*bc40*/  IMAD.U32 R38, RZ, RZ, UR67 ;  /* 0x00000043ff267e24 */ /* 0x002fc8000f8e00ff */
[----:B------:R-:W-:Y:S02]  /*bc50*/  IMAD.WIDE R38, R38, 0x2, R72 ;  /* 0x0000000226267825 */ /* 0x000fe400078e0248 */
[----:B------:R-:W3:Y:S02]  /*bc60*/  LDL.64 R72, [R1+0x70] ;  /* 0x0000700001487983 */ /* 0x000ee40000100a00 */
[----:B----4-:R-:W-:Y:S02]  /*bc70*/  IMAD.WIDE R44, R44, 0x2, R58 ;  /* 0x000000022c2c7825 */ /* 0x010fe400078e023a */
[----:B------:R1:W4:Y:S01]  /*bc80*/  LDG.E.U16 R59, desc[UR20][R46.64] ;  /* 0x000000142e3b7981 */ /* 0x000322000c1e1500 */
[----:B0-----:R-:W-:-:S03]  /*bc90*/  MOV R42, UR67 ;  /* 0x00000043002a7c02 */ /* 0x001fc60008000f00 */
[----:B------:R0:W4:Y:S01]  /*bca0*/  LDG.E.U16 R58, desc[UR20][R44.64] ;  /* 0x000000142c3a7981 */ /* 0x000122000c1e1500 */
[----:B-1----:R-:W-:Y:S02]  /*bcb0*/  IMAD.U32 R46, RZ, RZ, UR67 ;  /* 0x00000043ff2e7e24 */ /* 0x002fe4000f8e00ff */
[----:B0-----:R-:W-:Y:S02]  /*bcc0*/  IMAD.U32 R44, RZ, RZ, UR67 ;  /* 0x00000043ff2c7e24 */ /* 0x001fe4000f8e00ff */
[----:B------:R-:W-:-:S04]  /*bcd0*/  IMAD.WIDE R42, R42, 0x2, R64 ;  /* 0x000000022a2a7825 */ /* 0x000fc800078e0240 */
[----:B-----5:R-:W-:Y:S02]  /*bce0*/  IMAD.WIDE R46, R46, 0x2, R60 ;  /* 0x000000022e2e7825 */ /* 0x020fe400078e023c */
[----:B------:R0:W5:Y:S04]  /*bcf0*/  LDG.E.U16 R60, desc[UR20][R38.64] ;  /* 0x00000014263c7981 */ /* 0x000168000c1e1500 */
[----:B------:R1:W4:Y:S04]  /*bd00*/  LDG.E.U16 R61, desc[UR20][R40.64] ;  /* 0x00000014283d7981 */ /* 0x000328000c1e1500 */
[----:B------:R1:W4:Y:S01]  /*bd10*/  LDG.E.U16 R64, desc[UR20][R46.64] ;  /* 0x000000142e407981 */ /* 0x000322000c1e1500 */
[----:B0-----:R-:W-:-:S02]  /*bd20*/  IMAD.U32 R38, RZ, RZ, UR67 ;  /* 0x00000043ff267e24 */ /* 0x001fc4000f8e00ff */
[----:B------:R-:W-:Y:S01]  /*bd30*/  IMAD.WIDE R44, R44, 0x2, R62 ;  /* 0x000000022c2c7825 */ /* 0x000fe200078e023e */
[----:B-1----:R-:W-:Y:S01]  /*bd40*/  MOV R40, UR67 ;  /* 0x0000004300287c02 */ /* 0x002fe20008000f00 */
[----:B------:R0:W4:Y:S02]  /*bd50*/  LDG.E.U16 R62, desc[UR20][R42.64] ;  /* 0x000000142a3e7981 */ /* 0x000124000c1e1500 */
[----:B------:R-:W-:Y:S02]  /*bd60*/  IMAD.WIDE R38, R38, 0x2, R88 ;  /* 0x0000000226267825 */ /* 0x000fe400078e0258 */
[----:B------:R1:W4:Y:S02]  /*bd70*/  LDG.E.U16 R63, desc[UR20][R44.64] ;  /* 0x000000142c3f7981 */ /* 0x000324000c1e1500 */
[----:B------:R-:W-:Y:S02]  /*bd80*/  IMAD.U32 R46, RZ, RZ, UR67 ;  /* 0x00000043ff2e7e24 */ /* 0x000fe4000f8e00ff */
[----:B------:R-:W-:Y:S01]  /*bd90*/  IMAD.WIDE R40, R40, 0x2, R86 ;  /* 0x0000000228287825 */ /* 0x000fe200078e0256 */
[----:B------:R1:W4:Y:S03]  /*bda0*/  LDG.E.U16 R65, desc[UR20][R38.64] ;  /* 0x0000001426417981 */ /* 0x000326000c1e1500 */
[----:B0-----:R-:W-:-:S02]  /*bdb0*/  IMAD.U32 R42, RZ, RZ, UR67 ;  /* 0x00000043ff2a7e24 */ /* 0x001fc4000f8e00ff */
[----:B------:R-:W-:Y:S02]  /*bdc0*/  IMAD.WIDE R46, R46, 0x2, R66 ;  /* 0x000000022e2e7825 */ /* 0x000fe400078e0242 */
[----:B------:R0:W4:Y:S02]  /*bdd0*/  LDG.E.U16 R66, desc[UR20][R40.64] ;  /* 0x0000001428427981 */ /* 0x000124000c1e1500 */
[----:B-1----:R-:W-:Y:S01]  /*bde0*/  IMAD.U32 R44, RZ, RZ, UR67 ;  /* 0x00000043ff2c7e24 */ /* 0x002fe2000f8e00ff */
[----:B------:R-:W-:Y:S01]  /*bdf0*/  MOV R38, UR67 ;  /* 0x0000004300267c02 */ /* 0x000fe20008000f00 */
[----:B------:R-:W-:-:S04]  /*be00*/  IMAD.WIDE R42, R42, 0x2, R84 ;  /* 0x000000022a2a7825 */ /* 0x000fc800078e0254 */
[----:B0-----:R-:W-:Y:S01]  /*be10*/  IMAD.U32 R40, RZ, RZ, UR67 ;  /* 0x00000043ff287e24 */ /* 0x001fe2000f8e00ff */
[----:B------:R0:W4:Y:S01]  /*be20*/  LDG.E.U16 R67, desc[UR20][R42.64] ;  /* 0x000000142a437981 */ /* 0x000122000c1e1500 */
[----:B------:R-:W-:-:S04]  /*be30*/  IMAD.WIDE R38, R38, 0x2, R82 ;  /* 0x0000000226267825 */ /* 0x000fc800078e0252 */
[----:B------:R-:W-:-:S04]  /*be40*/  IMAD.WIDE R40, R40, 0x2, R80 ;  /* 0x0000000228287825 */ /* 0x000fc800078e0250 */
[----:B0-----:R-:W-:-:S04]  /*be50*/  IMAD.U32 R42, RZ, RZ, UR67 ;  /* 0x00000043ff2a7e24 */ /* 0x001fc8000f8e00ff */
[----:B------:R-:W-:-:S06]  /*be60*/  IMAD.WIDE R42, R42, 0x2, R78 ;  /* 0x000000022a2a7825 */ /* 0x000fcc00078e024e */
[----:B------:R-:W4:Y:S01]  /*be70*/  LDG.E.U16 R42, desc[UR20][R42.64] ;  /* 0x000000142a2a7981 */ /* 0x000f22000c1e1500 */
[----:B--2---:R-:W-:-:S03]  /*be80*/  IMAD.WIDE R44, R44, 0x2, R68 ;  /* 0x000000022c2c7825 */ /* 0x004fc600078e0244 */
[----:B------:R0:W2:Y:S04]  /*be90*/  LDG.E.U16 R69, desc[UR20][R46.64] ;  /* 0x000000142e457981 */ /* 0x0000a8000c1e1500 */
[----:B------:R1:W2:Y:S01]  /*bea0*/  LDG.E.U16 R68, desc[UR20][R44.64] ;  /* 0x000000142c447981 */ /* 0x0002a2000c1e1500 */
[----:B0-----:R-:W-:Y:S01]  /*beb0*/  MOV R46, UR67 ;  /* 0x00000043002e7c02 */ /* 0x001fe20008000f00 */
[----:B-1----:R-:W-:-:S04]  /*bec0*/  IMAD.U32 R44, RZ, RZ, UR67 ;  /* 0x00000043ff2c7e24 */ /* 0x002fc8000f8e00ff */
[----:B---3--:R-:W-:Y:S02]  /*bed0*/  IMAD.WIDE R46, R46, 0x2, R70 ;  /* 0x000000022e2e7825 */ /* 0x008fe400078e0246 */
[----:B------:R0:W3:Y:S02]  /*bee0*/  LDG.E.U16 R70, desc[UR20][R38.64] ;  /* 0x0000001426467981 */ /* 0x0000e4000c1e1500 */
[----:B------:R-:W-:Y:S02]  /*bef0*/  IMAD.WIDE R44, R44, 0x2, R76 ;  /* 0x000000022c2c7825 */ /* 0x000fe400078e024c */
[----:B------:R1:W3:Y:S04]  /*bf00*/  LDG.E.U16 R71, desc[UR20][R40.64] ;  /* 0x0000001428477981 */ /* 0x0002e8000c1e1500 */
[----:B------:R4:W3:Y:S01]  /*bf10*/  LDG.E.U16 R44, desc[UR20][R44.64] ;  /* 0x000000142c2c7981 */ /* 0x0008e2000c1e1500 */
[----:B0-----:R-:W-:-:S03]  /*bf20*/  IMAD.U32 R38, RZ, RZ, UR67 ;  /* 0x00000043ff267e24 */ /* 0x001fc6000f8e00ff */
[----:B------:R-:W3:Y:S01]  /*bf30*/  LDG.E.U16 R46, desc[UR20][R46.64] ;  /* 0x000000142e2e7981 */ /* 0x000ee2000c1e1500 */
[----:B-1----:R-:W-:Y:S02]  /*bf40*/  IMAD.U32 R40, RZ, RZ, UR67 ;  /* 0x00000043ff287e24 */ /* 0x002fe4000f8e00ff */
[----:B------:R-:W-:-:S04]  /*bf50*/  IMAD.WIDE R38, R38, 0x2, R74 ;  /* 0x0000000226267825 */ /* 0x000fc800078e024a */
[----:B------:R-:W-:Y:S02]  /*bf60*/  IMAD.WIDE R40, R40, 0x2, R72 ;  /* 0x0000000228287825 */ /* 0x000fe400078e0248 */
[----:B------:R-:W3:Y:S04]  /*bf70*/  LDG.E.U16 R38, desc[UR20][R38.64] ;  /* 0x0000001426267981 */ /* 0x000ee8000c1e1500 */
[----:B------:R-:W3:Y:S01]  /*bf80*/  LDG.E.U16 R40, desc[UR20][R40.64] ;  /* 0x0000001428287981 */ /* 0x000ee2000c1e1500 */
[----:B------:R-:W-:-:S03]  /*bf90*/  LOP3.LUT R72, R137, 0x10, RZ, 0x3c, !PT ;  /* 0x0000001089487812 */ /* 0x000fc600078e3cff */
[----:B------:R-:W-:Y:S04]  /*bfa0*/  STS.U16 [R137+UR8+0xc000], R3 ;  /* 0x00c0000389007988 */ /* 0x000fe80008000408 */
[----:B------:R-:W-:Y:S04]  /*bfb0*/  STS.U16 [R137+UR8+0xc400], R49 ;  /* 0x00c4003189007988 */ /* 0x000fe80008000408 */
[----:B------:R-:W-:Y:S04]  /*bfc0*/  STS.U16 [R137+UR8+0xc800], R48 ;  /* 0x00c8003089007988 */ /* 0x000fe80008000408 */
[----:B------:R-:W-:Y:S04]  /*bfd0*/  STS.U16 [R137+UR8+0xcc00], R37 ;  /* 0x00cc002589007988 */ /* 0x000fe80008000408 */
[----:B------:R-:W-:Y:S04]  /*bfe0*/  STS.U16 [R137+UR8+0xd000], R36 ;  /* 0x00d0002489007988 */ /* 0x000fe80008000408 */
[----:B------:R-:W-:Y:S04]  /*bff0*/  STS.U16 [R137+UR8+0xd400], R35 ;  /* 0x00d4002389007988 */ /* 0x000fe80008000408 */
[----:B------:R-:W-:Y:S04]  /*c000*/  STS.U16 [R137+UR8+0xd800], R34 ;  /* 0x00d8002289007988 */ /* 0x000fe80008000408 */
[----:B------:R-:W-:Y:S01]  /*c010*/  STS.U16 [R137+UR8+0xdc00], R33 ;  /* 0x00dc002189007988 */ /* 0x000fe20008000408 */
        /* <DEDUP_REMOVED lines=25> */
[----:B------:R0:W-:Y:S02]  /*c1b0*/  STS.U16 [R72+UR8+0xdd80], R9 ;  /* 0x00dd800948007988 */ /* 0x0001e40008000408 */
[----:B0-----:R-:W0:Y:S01]  /*c1c0*/  S2R R9, SR_TID.X ;  /* 0x0000000000097919 */ /* 0x001e220000002100 */
[----:B----4-:R-:W-:-:S02]  /*c1d0*/  LOP3.LUT R45, R137, 0x40, RZ, 0x3c, !PT ;  /* 0x00000040892d7812 */ /* 0x010fc400078e3cff */
[----:B------:R-:W-:-:S03]  /*c1e0*/  LOP3.LUT R43, R137, 0x50, RZ, 0x3c, !PT ;  /* 0x00000050892b7812 */ /* 0x000fc600078e3cff */
[----:B------:R-:W-:Y:S04]  /*c1f0*/  STS.U16 [R45+UR8+0xc200], R8 ;  /* 0x00c200082d007988 */ /* 0x000fe80008000408 */
[----:B------:R-:W-:Y:S04]  /*c200*/  STS.U16 [R45+UR8+0xc600], R7 ;  /* 0x00c600072d007988 */ /* 0x000fe80008000408 */
[----:B------:R-:W-:Y:S04]  /*c210*/  STS.U16 [R45+UR8+0xca00], R6 ;  /* 0x00ca00062d007988 */ /* 0x000fe80008000408 */
[----:B------:R1:W-:Y:S04]  /*c220*/  STS.U16 [R45+UR8+0xce00], R5 ;  /* 0x00ce00052d007988 */ /* 0x0003e80008000408 */
[----:B------:R4:W-:Y:S04]  /*c230*/  STS.U16 [R45+UR8+0xd200], R4 ;  /* 0x00d200042d007988 */ /* 0x0009e80008000408 */
[----:B------:R-:W-:Y:S04]  /*c240*/  STS.U16 [R45+UR8+0xd600], R50 ;  /* 0x00d600322d007988 */ /* 0x000fe80008000408 */
[----:B------:R-:W-:Y:S04]  /*c250*/  STS.U16 [R45+UR8+0xda00], R51 ;  /* 0x00da00332d007988 */ /* 0x000fe80008000408 */
[----:B------:R-:W-:Y:S01]  /*c260*/  STS.U16 [R45+UR8+0xde00], R52 ;  /* 0x00de00342d007988 */ /* 0x000fe20008000408 */
[----:B------:R-:W-:-:S03]  /*c270*/  LOP3.LUT R3, R137, 0x60, RZ, 0x3c, !PT ;  /* 0x0000006089037812 */ /* 0x000fc600078e3cff */
[----:B------:R-:W-:Y:S04]  /*c280*/  STS.U16 [R43+UR8+0xc280], R53 ;  /* 0x00c280352b007988 */ /* 0x000fe80008000408 */
[----:B------:R-:W-:Y:S04]  /*c290*/  STS.U16 [R43+UR8+0xc680], R54 ;  /* 0x00c680362b007988 */ /* 0x000fe80008000408 */
[----:B------:R-:W-:Y:S04]  /*c2a0*/  STS.U16 [R43+UR8+0xca80], R55 ;  /* 0x00ca80372b007988 */ /* 0x000fe80008000408 */
[----:B------:R-:W-:Y:S01]  /*c2b0*/  STS.U16 [R43+UR8+0xce80], R56 ;  /* 0x00ce80382b007988 */ /* 0x000fe20008000408 */
[----:B0-----:R-:W-:-:S03]  /*c2c0*/  LOP3.LUT P6, RZ, R9, 0x7f, RZ, 0xc0, !PT ;  /* 0x0000007f09ff7812 */ /* 0x001fc600078cc0ff */
[----:B------:R-:W-:Y:S04]  /*c2d0*/  STS.U16 [R43+UR8+0xd280], R57 ;  /* 0x00d280392b007988 */ /* 0x000fe80008000408 */
[----:B------:R-:W-:Y:S04]  /*c2e0*/  STS.U16 [R43+UR8+0xd680], R58 ;  /* 0x00d6803a2b007988 */ /* 0x000fe80008000408 */
[----:B------:R-:W-:Y:S04]  /*c2f0*/  STS.U16 [R43+UR8+0xda80], R59 ;  /* 0x00da803b2b007988 */ /* 0x000fe80008000408 */
[----:B-----5:R-:W-:Y:S01]  /*c300*/  STS.U16 [R43+UR8+0xde80], R60 ;  /* 0x00de803c2b007988 */ /* 0x020fe20008000408 */
[----:B------:R-:W-:-:S03]  /*c310*/  LOP3.LUT R18, R137, 0x70, RZ, 0x3c, !PT ;  /* 0x0000007089127812 */ /* 0x000fc600078e3cff */
[----:B------:R-:W-:Y:S01]  /*c320*/  STS.U16 [R3+UR8+0xc300], R61 ;  /* 0x00c3003d03007988 */ /* 0x000fe20008000408 */
[----:B------:R-:W-:-:S03]  /*c330*/  UMOV UR4, 0x1 ;  /* 0x0000000100047882 */ /* 0x000fc60000000000 */
[----:B------:R-:W-:Y:S01]  /*c340*/  STS.U16 [R3+UR8+0xc700], R62 ;  /* 0x00c7003e03007988 */ /* 0x000fe20008000408 */
[----:B------:R-:W-:-:S04]  /*c350*/  @!UP1 UIADD3 UR4, UPT, UPT, -UR4, 0x100000, URZ ;  /* 0x0010000004049890 */ /* 0x000fc8000fffe1ff */
[----:B------:R-:W-:Y:S02]  /*c360*/  @!UP1 USHF.L.U32 UR5, UR4, 0xb, URZ ;  /* 0x0000000b04059899 */ /* 0x000fe400080006ff */
[----:B------:R-:W-:Y:S01]  /*c370*/  @!UP1 USHF.L.U32 UR4, UR4, 0x1, URZ ;  /* 0x0000000104049899 */ /* 0x000fe200080006ff */
[----:B------:R-:W-:Y:S04]  /*c380*/  STS.U16 [R3+UR8+0xcb00], R63 ;  /* 0x00cb003f03007988 */ /* 0x000fe80008000408 */
[----:B------:R-:W-:Y:S04]  /*c390*/  STS.U16 [R3+UR8+0xcf00], R64 ;  /* 0x00cf004003007988 */ /* 0x000fe80008000408 */
[----:B------:R-:W-:Y:S04]  /*c3a0*/  STS.U16 [R3+UR8+0xd300], R65 ;  /* 0x00d3004103007988 */ /* 0x000fe80008000408 */
[----:B------:R-:W-:Y:S04]  /*c3b0*/  STS.U16 [R3+UR8+0xd700], R66 ;  /* 0x00d7004203007988 */ /* 0x000fe80008000408 */
[----:B------:R-:W-:Y:S01]  /*c3c0*/  STS.U16 [R3+UR8+0xdb00], R67 ;  /* 0x00db004303007988 */ /* 0x000fe20008000408 */
[----:B------:R-:W-:Y:S01]  /*c3d0*/  VOTEU.ALL UP3, P6 ;  /* 0x0000000000ff7886 */ /* 0x000fe20003060000 */
[----:B-1----:R-:W-:-:S02]  /*c3e0*/  IADD3 R5, P2, PT, R133, 0x80, RZ ;  /* 0x0000008085057810 */ /* 0x002fc40007f5e0ff */
[C---:B----4-:R-:W-:Y:S02]  /*c3f0*/  IADD3 R4, P4, PT, R133.reuse, 0x82, RZ ;  /* 0x0000008285047810 */ /* 0x050fe40007f9e0ff */
[C---:B------:R-:W-:Y:S02]  /*c400*/  IADD3 R82, P1, PT, R133.reuse, 0x81, RZ ;  /* 0x0000008185527810 */ /* 0x040fe40007f3e0ff */
[C---:B------:R-:W-:Y:S01]  /*c410*/  IADD3 R7, P3, PT, R133.reuse, 0x83, RZ ;  /* 0x0000008385077810 */ /* 0x040fe20007f7e0ff */
[--C-:B------:R-:W-:Y:S01]  /*c420*/  IMAD.X R6, RZ, RZ, R134.reuse, P2 ;  /* 0x000000ffff067224 */ /* 0x100fe200010e0686 */
[C---:B------:R-:W-:Y:S01]  /*c430*/  IADD3 R8, P5, PT, R133.reuse, 0x84, RZ ;  /* 0x0000008485087810 */ /* 0x040fe20007fbe0ff */
[----:B------:R-:W-:Y:S01]  /*c440*/  IMAD.X R87, RZ, RZ, R134, P4 ;  /* 0x000000ffff577224 */ /* 0x000fe200020e0686 */
[----:B--2---:R0:W-:Y:S04]  /*c450*/  STS.U16 [R3+UR8+0xdf00], R68 ;  /* 0x00df004403007988 */ /* 0x0041e80008000408 */
[----:B------:R-:W-:Y:S01]  /*c460*/  STS.U16 [R18+UR8+0xc380], R69 ;  /* 0x00c3804512007988 */ /* 0x000fe20008000408 */
[----:B------:R-:W-:-:S02]  /*c470*/  IADD3 R93, P2, PT, R133, 0x86, RZ ;  /* 0x00000086855d7810 */ /* 0x000fc40007f5e0ff */
[----:B------:R-:W-:Y:S01]  /*c480*/  IADD3.X R89, PT, PT, RZ, R134, RZ, P1, !PT ;  /* 0x00000086ff597210 */ /* 0x000fe20000ffe4ff */
[----:B---3--:R1:W-:Y:S04]  /*c490*/  STS.U16 [R18+UR8+0xc780], R70 ;  /* 0x00c7804612007988 */ /* 0x0083e80008000408 */
[----:B------:R2:W-:Y:S04]  /*c4a0*/  STS.U16 [R18+UR8+0xcb80], R71 ;  /* 0x00cb804712007988 */ /* 0x0005e80008000408 */
[----:B------:R3:W-:Y:S04]  /*c4b0*/  STS.U16 [R18+UR8+0xcf80], R42 ;  /* 0x00cf802a12007988 */ /* 0x0007e80008000408 */
[----:B------:R3:W-:Y:S04]  /*c4c0*/  STS.U16 [R18+UR8+0xd380], R44 ;  /* 0x00d3802c12007988 */ /* 0x0007e80008000408 */
[----:B------:R3:W-:Y:S04]  /*c4d0*/  STS.U16 [R18+UR8+0xd780], R46 ;  /* 0x00d7802e12007988 */ /* 0x0007e80008000408 */
[----:B------:R3:W-:Y:S04]  /*c4e0*/  STS.U16 [R18+UR8+0xdb80], R38 ;  /* 0x00db802612007988 */ /* 0x0007e80008000408 */
[----:B------:R3:W-:Y:S01]  /*c4f0*/  STS.U16 [R18+UR8+0xdf80], R40 ;  /* 0x00df802812007988 */ /* 0x0007e20008000408 */
[----:B------:R4:W-:Y:S06]  /*c500*/  MEMBAR.ALL.CTA ;  /* 0x0000000000007992 */ /* 0x0009ec0000008000 */
[----:B----4-:R-:W-:Y:S04]  /*c510*/  FENCE.VIEW.ASYNC.S ;  /* 0x00000000000073c6 */ /* 0x010fe80000000000 */
[----:B------:R-:W4:Y:S02]  /*c520*/  FENCE.VIEW.ASYNC.S ;  /* 0x00000000000073c6 */ /* 0x000f240000000000 */
[----:B----4-:R3:W4:Y:S02]  /*c530*/  @!UP3 SYNCS.EXCH.64 URZ, [UR8+0x14010], UR4 ;  /* 0x0140100408ffb5b2 */ /* 0x0107240008000100 */
[----:B----4-:R-:W-:Y:S01]  /*c540*/  BAR.SYNC.DEFER_BLOCKING 0x0 ;  /* 0x0000000000007b1d */ /* 0x010fe20000010000 */
[C---:B------:R-:W-:Y:S01]  /*c550*/  IADD3 R81, P4, PT, R133.reuse, 0x88, RZ ;  /* 0x0000008885517810 */ /* 0x040fe20007f9e0ff */
[----:B------:R-:W-:Y:S01]  /*c560*/  IMAD.X R86, RZ, RZ, R134, P3 ;  /* 0x000000ffff567224 */ /* 0x000fe200018e0686 */
[----:B------:R-:W-:-:S02]  /*c570*/  IADD3 R248, P1, PT, R133, 0x87, RZ ;  /* 0x0000008785f87810 */ /* 0x000fc40007f3e0ff */
[C---:B------:R-:W-:Y:S02]  /*c580*/  IADD3 R128, P0, PT, R133.reuse, 0x85, RZ ;  /* 0x0000008585807810 */ /* 0x040fe40007f1e0ff */
[C---:B------:R-:W-:Y:S01]  /*c590*/  IADD3 R250, P3, PT, R133.reuse, 0x89, RZ ;  /* 0x0000008985fa7810 */ /* 0x040fe20007f7e0ff */
[--C-:B------:R-:W-:Y:S01]  /*c5a0*/  IMAD.X R85, RZ, RZ, R134.reuse, P5 ;  /* 0x000000ffff557224 */ /* 0x100fe200028e0686 */
[C---:B------:R-:W-:Y:S01]  /*c5b0*/  IADD3 R77, P5, PT, R133.reuse, 0x8a, RZ ;  /* 0x0000008a854d7810 */ /* 0x040fe20007fbe0ff */
[--C-:B------:R-:W-:Y:S01]  /*c5c0*/  IMAD.X R251, RZ, RZ, R134.reuse, P2 ;  /* 0x000000fffffb7224 */ /* 0x100fe200010e0686 */
[----:B------:R-:W-:Y:S01]  /*c5d0*/  IADD3.X R129, PT, PT, RZ, R134, RZ, P0, !PT ;  /* 0x00000086ff817210 */ /* 0x000fe200007fe4ff */
[--C-:B------:R-:W-:Y:S01]  /*c5e0*/  IMAD.X R79, RZ, RZ, R134.reuse, P4 ;  /* 0x000000ffff4f7224 */ /* 0x100fe200020e0686 */
[C---:B0-----:R-:W-:Y:S01]  /*c5f0*/  IADD3 R3, P2, PT, R133.reuse, 0x8c, RZ ;  /* 0x0000008c85037810 */ /* 0x041fe20007f5e0ff */
[----:B------:R-:W-:Y:S01]  /*c600*/  IMAD.X R252, RZ, RZ, R134, P1 ;  /* 0x000000fffffc7224 */ /* 0x000fe200008e0686 */
[----:B------:R-:W-:-:S02]  /*c610*/  IADD3 R74, P4, PT, R133, 0x8e, RZ ;  /* 0x0000008e854a7810 */ /* 0x000fc40007f9e0ff */
[C---:B------:R-:W-:Y:S02]  /*c620*/  IADD3 R78, P0, PT, R133.reuse, 0x8b, RZ ;  /* 0x0000008b854e7810 */ /* 0x040fe40007f1e0ff */
[C---:B------:R-:W-:Y:S02]  /*c630*/  IADD3 R73, P1, PT, R133.reuse, 0x8d, RZ ;  /* 0x0000008d85497810 */ /* 0x040fe40007f3e0ff */
[-C--:B------:R-:W-:Y:S02]  /*c640*/  IADD3.X R80, PT, PT, RZ, R134.reuse, RZ, P3, !PT ;  /* 0x00000086ff507210 */ /* 0x080fe40001ffe4ff */
[C---:B------:R-:W-:Y:S01]  /*c650*/  IADD3 R140, P3, PT, R133.reuse, 0x8f, RZ ;  /* 0x0000008f858c7810 */ /* 0x040fe20007f7e0ff */
[--C-:B------:R-:W-:Y:S01]  /*c660*/  IMAD.X R75, RZ, RZ, R134.reuse, P5 ;  /* 0x000000ffff4b7224 */ /* 0x100fe200028e0686 */
[----:B-1----:R-:W-:Y:S01]  /*c670*/  IADD3.X R70, PT, PT, RZ, R134, RZ, P1, !PT ;  /* 0x00000086ff467210 */ /* 0x002fe20000ffe4ff */
[--C-:B------:R-:W-:Y:S01]  /*c680*/  IMAD.X R68, RZ, RZ, R134.reuse, P2 ;  /* 0x000000ffff447224 */ /* 0x100fe200010e0686 */
[C---:B------:R-:W-:Y:S01]  /*c690*/  IADD3 R108, P5, PT, R133.reuse, 0x90, RZ ;  /* 0x00000090856c7810 */ /* 0x040fe20007fbe0ff */
[--C-:B------:R-:W-:Y:S01]  /*c6a0*/  IMAD.X R69, RZ, RZ, R134.reuse, P4 ;  /* 0x000000ffff457224 */ /* 0x100fe200020e0686 */
[C---:B------:R-:W-:Y:S01]  /*c6b0*/  IADD3 R112, P2, PT, R133.reuse, 0x92, RZ ;  /* 0x0000009285707810 */ /* 0x040fe20007f5e0ff */
[--C-:B------:R-:W-:Y:S01]  /*c6c0*/  IMAD.X R76, RZ, RZ, R134.reuse, P0 ;  /* 0x000000ffff4c7224 */ /* 0x100fe200000e0686 */
[C---:B------:R-:W-:Y:S01]  /*c6d0*/  IADD3 R110, P1, PT, R133.reuse, 0x93, RZ ;  /* 0x00000093856e7810 */ /* 0x040fe20007f3e0ff */
[----:B--2---:R-:W-:Y:S01]  /*c6e0*/  IMAD.X R71, RZ, RZ, R134, P3 ;  /* 0x000000ffff477224 */ /* 0x004fe200018e0686 */
[----:B------:R-:W-:-:S02]  /*c6f0*/  IADD3 R100, P4, PT, R133, 0x94, RZ ;  /* 0x0000009485647810 */ /* 0x000fc40007f9e0ff */
[C---:B------:R-:W-:Y:S02]  /*c700*/  IADD3 R106, P0, PT, R133.reuse, 0x91, RZ ;  /* 0x00000091856a7810 */ /* 0x040fe40007f1e0ff */
[C---:B------:R-:W-:Y:S01]  /*c710*/  IADD3 R98, P3, PT, R133.reuse, 0x95, RZ ;  /* 0x0000009585627810 */ /* 0x040fe20007f7e0ff */
[--C-:B------:R-:W-:Y:S01]  /*c720*/  IMAD.X R109, RZ, RZ, R134.reuse, P5 ;  /* 0x000000ffff6d7224 */ /* 0x100fe200028e0686 */
[----:B------:R-:W-:Y:S01]  /*c730*/  IADD3.X R107, PT, PT, RZ, R134, RZ, P0, !PT ;  /* 0x00000086ff6b7210 */ /* 0x000fe200007fe4ff */
[--C-:B------:R-:W-:Y:S01]  /*c740*/  IMAD.X R113, RZ, RZ, R134.reuse, P2 ;  /* 0x000000ffff717224 */ /* 0x100fe200010e0686 */
[C---:B------:R-:W-:Y:S01]  /*c750*/  IADD3 R104, P5, PT, R133.reuse, 0x96, RZ ;  /* 0x0000009685687810 */ /* 0x040fe20007fbe0ff */
[--C-:B------:R-:W-:Y:S01]  /*c760*/  IMAD.X R111, RZ, RZ, R134.reuse, P1 ;  /* 0x000000ffff6f7224 */ /* 0x100fe200008e0686 */
[C---:B------:R-:W-:Y:S01]  /*c770*/  IADD3 R102, P0, PT, R133.reuse, 0x97, RZ ;  /* 0x0000009785667810 */ /* 0x040fe20007f1e0ff */
[----:B------:R-:W-:Y:S01]  /*c780*/  IMAD.X R101, RZ, RZ, R134, P4 ;  /* 0x000000ffff657224 */ /* 0x000fe200020e0686 */
[----:B------:R-:W-:-:S02]  /*c790*/  IADD3 R122, P2, PT, R133, 0x98, RZ ;  /* 0x00000098857a7810 */ /* 0x000fc40007f5e0ff */
[C---:B------:R-:W-:Y:S02]  /*c7a0*/  IADD3 R120, P1, PT, R133.reuse, 0x99, RZ ;  /* 0x0000009985787810 */ /* 0x040fe40007f3e0ff */
[----:B------:R-:W-:Y:S02]  /*c7b0*/  IADD3 R126, P4, PT, R133, 0x9a, RZ ;  /* 0x0000009a857e7810 */ /* 0x000fe40007f9e0ff */
[----:B------:R-:W-:Y:S01]  /*c7c0*/  IADD3.X R99, PT, PT, RZ, R134, RZ, P3, !PT ;  /* 0x00000086ff637210 */ /* 0x000fe20001ffe4ff */
[----:B---3--:R-:W-:Y:S10]  /*c7d0*/  BRA.U UP2, `(.L_x_16) ;  /* 0x00000001027c7547 */ /* 0x008ff4000b800000 */
[----:B------:R-:W-:Y:S01]  /*c7e0*/  UMOV UR56, UR66 ;  /* 0x0000004200387c82 */ /* 0x000fe20008000000 */
[----:B------:R-:W-:Y:S01]  /*c7f0*/  UMOV UR57, 0x40004040 ;  /* 0x4000404000397882 */ /* 0x000fe20000000000 */
[----:B------:R-:W-:Y:S01]  /*c800*/  UMOV UR58, UR18 ;  /* 0x00000012003a7c82 */ /* 0x000fe20008000000 */
[----:B------:R-:W-:Y:S01]  /*c810*/  UMOV UR59, 0x40004040 ;  /* 0x40004040003b7882 */ /* 0x000fe20000000000 */
[----:B------:R-:W-:Y:S01]  /*c820*/  UMOV UR60, 0x0 ;  /* 0x00000000003c7882 */ /* 0x000fe20000000000 */
[----:B------:R-:W-:Y:S01]  /*c830*/  UMOV UR61, 0x8108010 ;  /* 0x08108010003d7882 */ /* 0x000fe20000000000 */
[----:B------:R-:W-:Y:S01]  /*c840*/  UIADD3 UR4, UPT, UPT, UR8, 0x14010, URZ ;  /* 0x0001401008047890 */ /* 0x000fe2000fffe0ff */
[----:B------:R0:W-:Y:S01]  /*c850*/  UTCHMMA gdesc[UR56], gdesc[UR58], tmem[UR11], tmem[UR60], idesc[UR61], !UPT ;  /* 0x00ff3c3a380075ea */ /* 0x0001e2000f80000b */
[----:B------:R-:W-:Y:S01]  /*c860*/  UMOV UR74, 0x0 ;  /* 0x00000000004a7882 */ /* 0x000fe20000000000 */
[----:B------:R-:W-:Y:S01]  /*c870*/  UMOV UR75, 0x8108010 ;  /* 0x08108010004b7882 */ /* 0x000fe20000000000 */
        /* <DEDUP_REMOVED lines=11> */
[----:B------:R-:W-:Y:S01]  /*c930*/  UMOV UR5, URZ ;  /* 0x000000ff00057c82 */ /* 0x000fe20008000000 */
[----:B------:R0:W-:Y:S01]  /*c940*/  UTCHMMA gdesc[UR30], gdesc[UR44], tmem[UR11], tmem[UR70], idesc[UR71], UPT ;  /* 0x00ff462c1e0075ea */ /* 0x0001e2000b80000b */
[----:B------:R-:W-:Y:S01]  /*c950*/  UMOV UR64, 0x0 ;  /* 0x0000000000407882 */ /* 0x000fe20000000000 */
[----:B------:R-:W-:Y:S01]  /*c960*/  UMOV UR65, 0x8108010 ;  /* 0x0810801000417882 */ /* 0x000fe20000000000 */
[----:B------:R0:W-:Y:S01]  /*c970*/  UTCHMMA gdesc[UR32], gdesc[UR46], tmem[UR11], tmem[UR68], idesc[UR69], UPT ;  /* 0x00ff442e200075ea */ /* 0x0001e2000b80000b */
[----:B------:R-:W-:Y:S01]  /*c980*/  UMOV UR4, UR4 ;  /* 0x0000000400047c82 */ /* 0x000fe20008000000 */
[----:B------:R0:W-:Y:S01]  /*c990*/  UTCHMMA gdesc[UR34], gdesc[UR48], tmem[UR11], tmem[UR62], idesc[UR63], UPT ;  /* 0x00ff3e30220075ea */ /* 0x0001e2000b80000b */
[----:B------:R0:W-:Y:S01]  /*c9a0*/  UTCHMMA gdesc[UR36], gdesc[UR50], tmem[UR11], tmem[UR64], idesc[UR65], UPT ;  /* 0x00ff4032240075ea */ /* 0x0001e2000b80000b */
[----:B------:R0:W-:Y:S01]  /*c9b0*/  UTCBAR [UR4], URZ ;  /* 0x000000ff040073e9 */ /* 0x0001e200080000ff */
[----:B------:R-:W-:Y:S01]  /*c9c0*/  NOP ;  /* 0x0000000000007918 */ /* 0x000fe20000000000 */
.L_x_16:
[----:B------:R-:W1:Y:S01]  /*c9d0*/  SYNCS.PHASECHK.TRANS64.TRYWAIT P3, [UR8+0x14010], RZ ;  /* 0x014010ffff0075a7 */ /* 0x000e620008061108 */
[--C-:B------:R-:W-:Y:S01]  /*c9e0*/  IMAD.X R105, RZ, RZ, R134.reuse, P5 ;  /* 0x000000ffff697224 */ /* 0x100fe200028e0686 */
[-C--:B------:R-:W-:Y:S01]  /*c9f0*/  IADD3.X R121, PT, PT, RZ, R134.reuse, RZ, P1, !PT ;  /* 0x00000086ff797210 */ /* 0x080fe20000ffe4ff */
[--C-:B------:R-:W-:Y:S01]  /*ca00*/  IMAD.X R103, RZ, RZ, R134.reuse, P0 ;  /* 0x000000ffff677224 */ /* 0x100fe200000e0686 */
[C---:B------:R-:W-:Y:S01]  /*ca10*/  IADD3 R124, P5, PT, R133.reuse, 0x9b, RZ ;  /* 0x0000009b857c7810 */ /* 0x040fe20007fbe0ff */
[--C-:B------:R-:W-:Y:S01]  /*ca20*/  IMAD.X R123, RZ, RZ, R134.reuse, P2 ;  /* 0x000000ffff7b7224 */ /* 0x100fe200010e0686 */
[C---:B------:R-:W-:Y:S01]  /*ca30*/  IADD3 R118, P1, PT, R133.reuse, 0x9e, RZ ;  /* 0x0000009e85767810 */ /* 0x040fe20007f3e0ff */
[--C-:B------:R-:W-:Y:S01]  /*ca40*/  IMAD.X R127, RZ, RZ, R134.reuse, P4 ;  /* 0x000000ffff7f7224 */ /* 0x100fe200020e0686 */
[C---:B------:R-:W-:Y:S01]  /*ca50*/  IADD3 R116, P0, PT, R133.reuse, 0x9c, RZ ;  /* 0x0000009c85747810 */ /* 0x040fe20007f1e0ff */
[--C-:B------:R-:W-:Y:S01]  /*ca60*/  IMAD.X R125, RZ, RZ, R134.reuse, P5 ;  /* 0x000000ffff7d7224 */ /* 0x100fe200028e0686 */
[C---:B------:R-:W-:Y:S01]  /*ca70*/  IADD3 R114, P2, PT, R133.reuse, 0x9d, RZ ;  /* 0x0000009d85727810 */ /* 0x040fe20007f5e0ff */
[--C-:B------:R-:W-:Y:S01]  /*ca80*/  IMAD.X R119, RZ, RZ, R134.reuse, P1 ;  /* 0x000000ffff777224 */ /* 0x100fe200008e0686 */
[----:B------:R-:W-:Y:S01]  /*ca90*/  IADD3 R131, P4, PT, R133, 0x9f, RZ ;  /* 0x0000009f85837810 */ /* 0x000fe20007f9e0ff */
[----:B------:R-:W-:Y:S01]  /*caa0*/  IMAD.X R117, RZ, RZ, R134, P0 ;  /* 0x000000ffff757224 */ /* 0x000fe200000e0686 */
[----:B------:R-:W-:-:S02]  /*cab0*/  IADD3.X R115, PT, PT, RZ, R134, RZ, P2, !PT ;  /* 0x00000086ff737210 */ /* 0x000fc400017fe4ff */
[C---:B------:R-:W-:Y:S01]  /*cac0*/  IADD3 R96, P5, PT, R133.reuse, 0xa0, RZ ;  /* 0x000000a085607810 */ /* 0x040fe20007fbe0ff */
[--C-:B------:R-:W-:Y:S01]  /*cad0*/  IMAD.X R72, RZ, RZ, R134.reuse, P4 ;  /* 0x000000ffff487224 */ /* 0x100fe200020e0686 */
[C---:B------:R-:W-:Y:S02]  /*cae0*/  IADD3 R10, P2, PT, R133.reuse, 0xb5, RZ ;  /* 0x000000b5850a7810 */ /* 0x040fe40007f5e0ff */
[C---:B------:R-:W-:Y:S01]  /*caf0*/  IADD3 R9, P1, PT, R133.reuse, 0xb4, RZ ;  /* 0x000000b485097810 */ /* 0x040fe20007f3e0ff */
[--C-:B------:R-:W-:Y:S01]  /*cb00*/  IMAD.X R88, RZ, RZ, R134.reuse, P5 ;  /* 0x000000ffff587224 */ /* 0x100fe200028e0686 */
[----:B------:R-:W-:Y:S01]  /*cb10*/  IADD3 R84, P0, PT, R133, 0xa1, RZ ;  /* 0x000000a185547810 */ /* 0x000fe20007f1e0ff */
[--C-:B------:R-:W-:Y:S01]  /*cb20*/  IMAD.X R90, RZ, RZ, R134.reuse, P2 ;  /* 0x000000ffff5a7224 */ /* 0x100fe200010e0686 */
[----:B------:R-:W-:Y:S01]  /*cb30*/  ISETP.GT.U32.AND P4, PT, R10, R135, PT ;  /* 0x000000870a00720c */ /* 0x000fe20003f84070 */
[----:B------:R-:W-:Y:S01]  /*cb40*/  IMAD.X R83, RZ, RZ, R134, P1 ;  /* 0x000000ffff537224 */ /* 0x000fe200008e0686 */
[----:B------:R-:W-:-:S02]  /*cb50*/  IADD3.X R97, PT, PT, RZ, R134, RZ, P0, !PT ;  /* 0x00000086ff617210 */ /* 0x000fc400007fe4ff */
[-C--:B------:R-:W-:Y:S02]  /*cb60*/  ISETP.GT.U32.AND P5, PT, R9, R135.reuse, PT ;  /* 0x000000870900720c */ /* 0x080fe40003fa4070 */
[-C--:B------:R-:W-:Y:S02]  /*cb70*/  ISETP.GT.U32.AND P0, PT, R8, R135.reuse, PT ;  /* 0x000000870800720c */ /* 0x080fe40003f04070 */
[-C--:B------:R-:W-:Y:S02]  /*cb80*/  ISETP.GT.U32.AND P1, PT, R7, R135.reuse, PT ;  /* 0x000000870700720c */ /* 0x080fe40003f24070 */
[----:B------:R-:W-:Y:S01]  /*cb90*/  ISETP.GT.U32.AND P2, PT, R5, R135, PT ;  /* 0x000000870500720c */ /* 0x000fe20003f44070 */
[----:B-1----:R-:W-:-:S12]  /*cba0*/  @!P3 BRA `(.L_x_17) ;  /* 0x0000009c00dcb947 */ /* 0x002fd80003800000 */
.L_x_25:
[----:B------:R-:W-:Y:S01]  /*cbb0*/  ISETP.GT.U32.AND P3, PT, R4, R135, PT ;  /* 0x000000870400720c */ /* 0x000fe20003f64070 */
[----:B------:R-:W-:Y:S01]  /*cbc0*/  BAR.SYNC.DEFER_BLOCKING 0x0 ;  /* 0x0000000000007b1d */ /* 0x000fe20000010000 */
[----:B------:R-:W-:Y:S01]  /*cbd0*/  ISETP.GT.U32.AND.EX P2, PT, R6, RZ, PT, P2 ;  /* 0x000000ff0600720c */ /* 0x000fe20003f44120 */
[----:B------:R-:W-:Y:S01]  /*cbe0*/  USHF.L.U32 UR76, UR76, 0x1f, URZ ;  /* 0x0000001f4c4c7899 */ /* 0x000fe200080006ff */
[----:B------:R-:W-:Y:S02]  /*cbf0*/  ISETP.GT.U32.AND.EX P4, PT, R90, RZ, PT, P4 ;  /* 0x000000ff5a00720c */ /* 0x000fe40003f84140 */
[----:B------:R-:W-:Y:S02]  /*cc00*/  ISETP.GT.U32.AND.EX P5, PT, R83, RZ, PT, P5 ;  /* 0x000000ff5300720c */ /* 0x000fe40003fa4150 */
[----:B------:R-:W-:Y:S01]  /*cc10*/  ISETP.GT.U32.AND.EX P3, PT, R87, RZ, PT, P3 ;  /* 0x000000ff5700720c */ /* 0x000fe20003f64130 */
[----:B------:R-:W1:Y:S01]  /*cc20*/  LDTM.x64 R4, tmem[UR10+0x80] ;  /* 0x0000800a000479ee */ /* 0x000e620008340000 */
[----:B------:R-:W-:-:S02]  /*cc30*/  ISETP.GT.U32.AND.EX P1, PT, R86, RZ, PT, P1 ;  /* 0x000000ff5600720c */ /* 0x000fc40003f24110 */
[----:B------:R-:W-:Y:S02]  /*cc40*/  ISETP.GT.U32.AND.EX P0, PT, R85, RZ, PT, P0 ;  /* 0x000000ff5500720c */ /* 0x000fe40003f04100 */
[----:B------:R-:W-:Y:S02]  /*cc50*/  LOP3.LUT R2, R2, 0xffefffff, RZ, 0xc0, !PT ;  /* 0xffefffff02027812 */ /* 0x000fe400078ec0ff */
[----:B------:R-:W-:Y:S01]  /*cc60*/  LOP3.LUT R130, R130, 0xfffffffe, RZ, 0xc0, !PT ;  /* 0xfffffffe82827812 */ /* 0x000fe200078ec0ff */
[----:B-1----:R-:W-:Y:S01]  /*cc70*/  FMUL R4, R4, UR17 ;  /* 0x0000001104047c20 */ /* 0x002fe20008400000 */
[----:B------:R-:W-:Y:S01]  /*cc80*/  FMUL R5, R5, UR17 ;  /* 0x0000001105057c20 */ /* 0x000fe20008400000 */
[----:B------:R-:W-:Y:S01]  /*cc90*/  FMUL R6, R6, UR17 ;  /* 0x0000001106067c20 */ /* 0x000fe20008400000 */
[----:B------:R-:W-:Y:S01]  /*cca0*/  FMUL R7, R7, UR17 ;  /* 0x0000001107077c20 */ /* 0x000fe20008400000 */
[----:B------:R-:W-:Y:S01]  /*ccb0*/  FMUL R8, R8, UR17 ;  /* 0x0000001108087c20 */ /* 0x000fe20008400000 */
[----:B------:R-:W-:Y:S01]  /*ccc0*/  FSEL R95, R4, -INF , !P2 ;  /* 0xff800000045f7808 */ /* 0x000fe20005000000 */
[----:B------:R-:W-:Y:S01]  /*ccd0*/  FMUL R9, R9, UR17 ;  /* 0x0000001109097c20 */ /* 0x000fe20008400000 */
[----:B------:R-:W-:Y:S01]  /*cce0*/  IADD3 R4, P6, PT, R133, 0xa2, RZ ;  /* 0x000000a285047810 */ /* 0x000fe20007fde0ff */
[----:B------:R-:W-:Y:S01]  /*ccf0*/  FMUL R18, R18, UR17 ;  /* 0x0000001112127c20 */ /* 0x000fe20008400000 */
[-C--:B------:R-:W-:Y:S01]  /*cd00*/  ISETP.GT.U32.AND P2, PT, R82, R135.reuse, PT ;  /* 0x000000875200720c */ /* 0x080fe20003f44070 */
[----:B------:R-:W-:Y:S01]  /*cd10*/  FMUL R20, R20, UR17 ;  /* 0x0000001114147c20 */ /* 0x000fe20008400000 */
[----:B------:R-:W-:Y:S01]  /*cd20*/  FSEL R92, R6, -INF , !P3 ;  /* 0xff800000065c7808 */ /* 0x000fe20005800000 */
[--C-:B------:R-:W-:Y:S01]  /*cd30*/  IMAD.X R82, RZ, RZ, R134.reuse, P6 ;  /* 0x000000ffff527224 */ /* 0x100fe200030e0686 */
[----:B------:R-:W-:Y:S01]  /*cd40*/  ISETP.GT.U32.AND.EX P2, PT, R89, RZ, PT, P2 ;  /* 0x000000ff5900720c */ /* 0x000fe20003f44120 */
[----:B------:R-:W-:Y:S01]  /*cd50*/  FMUL R21, R21, UR17 ;  /* 0x0000001115157c20 */ /* 0x000fe20008400000 */
[----:B------:R-:W-:Y:S01]  /*cd60*/  IADD3 R90, P6, PT, R133, 0xa3, RZ ;  /* 0x000000a3855a7810 */ /* 0x000fe20007fde0ff */
[----:B------:R-:W-:Y:S01]  /*cd70*/  FMUL R17, R17, UR17 ;  /* 0x0000001111117c20 */ /* 0x000fe20008400000 */
[----:B------:R-:W-:Y:S01]  /*cd80*/  FSEL R94, R5, -INF , !P2 ;  /* 0xff800000055e7808 */ /* 0x000fe20005000000 */
[----:B------:R-:W-:Y:S01]  /*cd90*/  FMUL R23, R23, UR17 ;  /* 0x0000001117177c20 */ /* 0x000fe20008400000 */
[-C--:B------:R-:W-:Y:S01]  /*cda0*/  IADD3.X R83, PT, PT, RZ, R134.reuse, RZ, P6, !PT ;  /* 0x00000086ff537210 */ /* 0x080fe200037fe4ff */
[----:B------:R-:W-:Y:S01]  /*cdb0*/  FMUL R24, R24, UR17 ;  /* 0x0000001118187c20 */ /* 0x000fe20008400000 */
[----:B------:R-:W-:Y:S01]  /*cdc0*/  IADD3 R5, P6, PT, R133, 0xb1, RZ ;  /* 0x000000b185057810 */ /* 0x000fe20007fde0ff */
[----:B------:R-:W-:Y:S01]  /*cdd0*/  FMUL R26, R26, UR17 ;  /* 0x000000111a1a7c20 */ /* 0x000fe20008400000 */
[----:B------:R-:W-:Y:S01]  /*cde0*/  FSEL R89, R7, -INF , !P1 ;  /* 0xff80000007597808 */ /* 0x000fe20004800000 */
[----:B------:R-:W-:Y:S01]  /*cdf0*/  FMUL R27, R27, UR17 ;  /* 0x000000111b1b7c20 */ /* 0x000fe20008400000 */
[-C--:B------:R-:W-:Y:S01]  /*ce00*/  ISETP.GT.U32.AND P2, PT, R5, R135.reuse, PT ;  /* 0x000000870500720c */ /* 0x080fe20003f44070 */
[--C-:B------:R-:W-:Y:S01]  /*ce10*/  IMAD.X R5, RZ, RZ, R134.reuse, P6 ;  /* 0x000000ffff057224 */ /* 0x100fe200030e0686 */
[----:B------:R-:W-:Y:S01]  /*ce20*/  IADD3 R6, P6, PT, R133, 0xb6, RZ ;  /* 0x000000b685067810 */ /* 0x000fe20007fde0ff */
[----:B------:R-:W-:Y:S01]  /*ce30*/  FMUL R29, R29, UR17 ;  /* 0x000000111d1d7c20 */ /* 0x000fe20008400000 */
[----:B------:R-:W-:Y:S01]  /*ce40*/  IADD3 R7, P1, PT, R133, 0xb7, RZ ;  /* 0x000000b785077810 */ /* 0x000fe20007f3e0ff */
[----:B------:R-:W-:Y:S01]  /*ce50*/  FMUL R30, R30, UR17 ;  /* 0x000000111e1e7c20 */ /* 0x000fe20008400000 */
[-C--:B------:R-:W-:Y:S01]  /*ce60*/  ISETP.GT.U32.AND P3, PT, R6, R135.reuse, PT ;  /* 0x000000870600720c */ /* 0x080fe20003f64070 */
[--C-:B------:R-:W-:Y:S01]  /*ce70*/  IMAD.X R6, RZ, RZ, R134.reuse, P6 ;  /* 0x000000ffff067224 */ /* 0x100fe200030e0686 */
[-C--:B------:R-:W-:Y:S01]  /*ce80*/  ISETP.GT.U32.AND P6, PT, R7, R135.reuse, PT ;  /* 0x000000870700720c */ /* 0x080fe20003fc4070 */
[--C-:B------:R-:W-:Y:S01]  /*ce90*/  IMAD.X R7, RZ, RZ, R134.reuse, P1 ;  /* 0x000000ffff077224 */ /* 0x100fe200008e0686 */
[----:B------:R-:W-:Y:S01]  /*cea0*/  FSEL R91, R8, -INF , !P0 ;  /* 0xff800000085b7808 */ /* 0x000fe20004000000 */
[----:B------:R-:W-:Y:S01]  /*ceb0*/  FMUL R32, R32, UR17 ;  /* 0x0000001120207c20 */ /* 0x000fe20008400000 */
[----:B------:R-:W-:Y:S01]  /*cec0*/  ISETP.GT.U32.AND.EX P3, PT, R6, RZ, PT, P3 ;  /* 0x000000ff0600720c */ /* 0x000fe20003f64130 */
[----:B------:R-:W-:Y:S01]  /*ced0*/  FMUL R33, R33, UR17 ;  /* 0x0000001121217c20 */ /* 0x000fe20008400000 */
[----:B------:R-:W-:Y:S01]  /*cee0*/  ISETP.GT.U32.AND.EX P1, PT, R7, RZ, PT, P6 ;  /* 0x000000ff0700720c */ /* 0x000fe20003f24160 */
[----:B------:R-:W-:Y:S01]  /*cef0*/  FMUL R35, R35, UR17 ;  /* 0x0000001123237c20 */ /* 0x000fe20008400000 */
[----:B------:R-:W-:Y:S01]  /*cf00*/  IADD3 R7, P6, PT, R133, 0xb0, RZ ;  /* 0x000000b085077810 */ /* 0x000fe20007fde0ff */
[----:B------:R-:W-:Y:S01]  /*cf10*/  FMUL R36, R36, UR17 ;  /* 0x0000001124247c20 */ /* 0x000fe20008400000 */
[----:B------:R-:W-:Y:S01]  /*cf20*/  ISETP.GT.U32.AND.EX P2, PT, R5, RZ, PT, P2 ;  /* 0x000000ff0500720c */ /* 0x000fe20003f44120 */
[----:B------:R-:W-:Y:S01]  /*cf30*/  FMUL R38, R38, UR17 ;  /* 0x0000001126267c20 */ /* 0x000fe20008400000 */
[-C--:B------:R-:W-:Y:S01]  /*cf40*/  ISETP.GT.U32.AND P0, PT, R7, R135.reuse, PT ;  /* 0x000000870700720c */ /* 0x080fe20003f04070 */
[----:B------:R-:W-:Y:S01]  /*cf50*/  FMUL R42, R42, UR17 ;  /* 0x000000112a2a7c20 */ /* 0x000fe20008400000 */
[----:B------:R-:W-:Y:S01]  /*cf60*/  IADD3.X R7, PT, PT, RZ, R134, RZ, P6, !PT ;  /* 0x00000086ff077210 */ /* 0x000fe200037fe4ff */
[----:B------:R-:W-:Y:S01]  /*cf70*/  FMUL R39, R39, UR17 ;  /* 0x0000001127277c20 */ /* 0x000fe20008400000 */
[----:B------:R-:W-:Y:S01]  /*cf80*/  IADD3 R6, P6, PT, R133, 0xb3, RZ ;  /* 0x000000b385067810 */ /* 0x000fe20007fde0ff */
[----:B------:R-:W-:Y:S01]  /*cf90*/  FMUL R43, R43, UR17 ;  /* 0x000000112b2b7c20 */ /* 0x000fe20008400000 */
[----:B------:R-:W-:Y:S01]  /*cfa0*/  FMUL R41, R41, UR17 ;  /* 0x0000001129297c20 */ /* 0x000fe20008400000 */
[----:B------:R-:W-:Y:S01]  /*cfb0*/  FMUL R45, R45, UR17 ;  /* 0x000000112d2d7c20 */ /* 0x000fe20008400000 */
[----:B------:R-:W-:Y:S01]  /*cfc0*/  FMUL R46, R46, UR17 ;  /* 0x000000112e2e7c20 */ /* 0x000fe20008400000 */
[--C-:B------:R-:W-:Y:S01]  /*cfd0*/  IMAD.X R5, RZ, RZ, R134.reuse, P6 ;  /* 0x000000ffff057224 */ /* 0x100fe200030e0686 */
[----:B------:R-:W-:Y:S01]  /*cfe0*/  ISETP.GT.U32.AND.EX P6, PT, R7, RZ, PT, P0 ;  /* 0x000000ff0700720c */ /* 0x000fe20003fc4100 */
[----:B------:R-:W-:Y:S01]  /*cff0*/  FMUL R48, R48, UR17 ;  /* 0x0000001130307c20 */ /* 0x000fe20008400000 */
[-C--:B------:R-:W-:Y:S01]  /*d000*/  ISETP.GT.U32.AND P0, PT, R6, R135.reuse, PT ;  /* 0x000000870600720c */ /* 0x080fe20003f04070 */
[----:B------:R-:W-:Y:S01]  /*d010*/  FMUL R44, R44, UR17 ;  /* 0x000000112c2c7c20 */ /* 0x000fe20008400000 */
        /* <DEDUP_REMOVED lines=9> */
[----:B------:R-:W-:Y:S01]  /*d0b0*/  @P6 LOP3.LUT R2, R2, 0x100000, RZ, 0xfc, !PT ;  /* 0x0010000002026812 */ /* 0x000fe200078efcff */
[----:B------:R-:W-:Y:S01]  /*d0c0*/  FMUL R56, R56, UR17 ;  /* 0x0000001138387c20 */ /* 0x000fe20008400000 */
[----:B------:R-:W-:Y:S01]  /*d0d0*/  IADD3 R7, P6, PT, R133, 0xb2, RZ ;  /* 0x000000b285077810 */ /* 0x000fe20007fde0ff */
[----:B------:R-:W-:Y:S01]  /*d0e0*/  FMUL R58, R58, UR17 ;  /* 0x000000113a3a7c20 */ /* 0x000fe20008400000 */
[----:B------:R-:W-:Y:S01]  /*d0f0*/  LOP3.LUT R2, R2, 0xfff7ffff, RZ, 0xc0, !PT ;  /* 0xfff7ffff02027812 */ /* 0x000fe200078ec0ff */
[----:B------:R-:W-:Y:S01]  /*d100*/  FMUL R59, R59, UR17 ;  /* 0x000000113b3b7c20 */ /* 0x000fe20008400000 */
[----:B------:R-:W-:Y:S01]  /*d110*/  FMUL R60, R60, UR17 ;  /* 0x000000113c3c7c20 */ /* 0x000fe20008400000 */
[----:B------:R-:W-:Y:S01]  /*d120*/  IMAD.X R6, RZ, RZ, R134, P6 ;  /* 0x000000ffff067224 */ /* 0x000fe200030e0686 */
[----:B------:R-:W-:Y:S01]  /*d130*/  ISETP.GT.U32.AND.EX P6, PT, R5, RZ, PT, P0 ;  /* 0x000000ff0500720c */ /* 0x000fe20003fc4100 */
[----:B------:R-:W-:Y:S01]  /*d140*/  FMUL R62, R62, UR17 ;  /* 0x000000113e3e7c20 */ /* 0x000fe20008400000 */
[----:B------:R-:W-:Y:S01]  /*d150*/  ISETP.GT.U32.AND P0, PT, R7, R135, PT ;  /* 0x000000870700720c */ /* 0x000fe20003f04070 */
[----:B------:R-:W-:Y:S01]  /*d160*/  FMUL R63, R63, UR17 ;  /* 0x000000113f3f7c20 */ /* 0x000fe20008400000 */
[----:B------:R-:W-:Y:S01]  /*d170*/  FMUL R64, R64, UR17 ;  /* 0x0000001140407c20 */ /* 0x000fe20008400000 */
[----:B------:R-:W-:Y:S01]  /*d180*/  FMUL R65, R65, UR17 ;  /* 0x0000001141417c20 */ /* 0x000fe20008400000 */
[----:B------:R-:W-:-:S07]  /*d190*/  FMUL R66, R66, UR17 ;  /* 0x0000001142427c20 */ /* 0x000fce0008400000 */
[----:B------:R-:W-:Y:S02]  /*d1a0*/  @P6 LOP3.LUT R2, R2, 0x80000, RZ, 0xfc, !PT ;  /* 0x0008000002026812 */ /* 0x000fe400078efcff */
[----:B------:R-:W-:Y:S02]  /*d1b0*/  IADD3 R7, P6, PT, R133, 0xbd, RZ ;  /* 0x000000bd85077810 */ /* 0x000fe40007fde0ff */
[----:B------:R-:W-:-:S03]  /*d1c0*/  LOP3.LUT R2, R2, 0xfffbffff, RZ, 0xc0, !PT ;  /* 0xfffbffff02027812 */ /* 0x000fc600078ec0ff */
[----:B------:R-:W-:Y:S01]  /*d1d0*/  IMAD.X R5, RZ, RZ, R134, P6 ;  /* 0x000000ffff057224 */ /* 0x000fe200030e0686 */
[----:B------:R-:W-:Y:S02]  /*d1e0*/  ISETP.GT.U32.AND.EX P6, PT, R6, RZ, PT, P0 ;  /* 0x000000ff0600720c */ /* 0x000fe40003fc4100 */
[----:B------:R-:W-:-:S11]  /*d1f0*/  ISETP.GT.U32.AND P0, PT, R7, R135, PT ;  /* 0x000000870700720c */ /* 0x000fd60003f04070 */
[----:B------:R-:W-:Y:S02]  /*d200*/  @P6 LOP3.LUT R2, R2, 0x40000, RZ, 0xfc, !PT ;  /* 0x0004000002026812 */ /* 0x000fe400078efcff */
[----:B------:R-:W-:Y:S02]  /*d210*/  IADD3 R7, P6, PT, R133, 0xbc, RZ ;  /* 0x000000bc85077810 */ /* 0x000fe40007fde0ff */
[----:B------:R-:W-:Y:S02]  /*d220*/  LOP3.LUT R2, R2, 0xfffdffff, RZ, 0xc0, !PT ;  /* 0xfffdffff02027812 */ /* 0x000fe400078ec0ff */
[----:B------:R-:W-:Y:S02]  /*d230*/  IADD3.X R6, PT, PT, RZ, R134, RZ, P6, !PT ;  /* 0x00000086ff067210 */ /* 0x000fe400037fe4ff */
[----:B------:R-:W-:Y:S02]  /*d240*/  ISETP.GT.U32.AND.EX P6, PT, R5, RZ, PT, P0 ;  /* 0x000000ff0500720c */ /* 0x000fe40003fc4100 */
[----:B------:R-:W-:-:S11]  /*d250*/  ISETP.GT.U32.AND P0, PT, R7, R135, PT ;  /* 0x000000870700720c */ /* 0x000fd60003f04070 */
        /* <DEDUP_REMOVED lines=101> */
[----:B------:R-:W-:-:S04]  /*d8b0*/  ISETP.GT.U32.AND P0, PT, R82, R135, PT ;  /* 0x000000875200720c */ /* 0x000fc80003f04070 */
[----:B------:R-:W-:Y:S02]  /*d8c0*/  ISETP.GT.U32.AND.EX P0, PT, R83, RZ, PT, P0 ;  /* 0x000000ff5300720c */ /* 0x000fe40003f04100 */
[----:B------:R-:W-:Y:S02]  /*d8d0*/  SEL R83, RZ, 0x4, !P4 ;  /* 0x00000004ff537807 */ /* 0x000fe40006000000 */
[----:B------:R-:W-:Y:S02]  /*d8e0*/  ISETP.GT.U32.AND P4, PT, R84, R135, PT ;  /* 0x000000875400720c */ /* 0x000fe40003f84070 */
[----:B------:R-:W-:Y:S02]  /*d8f0*/  SEL R84, RZ, 0x7fff8, !P5 ;  /* 0x0007fff8ff547807 */ /* 0x000fe40006800000 */
[----:B------:R-:W-:Y:S02]  /*d900*/  @P6 LOP3.LUT R2, R2, 0x1, RZ, 0xfc, !PT ;  /* 0x0000000102026812 */ /* 0x000fe400078efcff */
[----:B------:R-:W-:-:S02]  /*d910*/  IADD3 R4, P6, PT, R133, 0xbf, RZ ;  /* 0x000000bf85047810 */ /* 0x000fc40007fde0ff */
[----:B------:R-:W-:Y:S02]  /*d920*/  ISETP.GT.U32.AND.EX P5, PT, R85, RZ, PT, P4 ;  /* 0x000000ff5500720c */ /* 0x000fe40003fa4140 */
[----:B------:R-:W-:Y:S01]  /*d930*/  SEL R85, RZ, 0x1, !P1 ;  /* 0x00000001ff557807 */ /* 0x000fe20004800000 */
[----:B------:R-:W-:Y:S01]  /*d940*/  IMAD.X R82, RZ, RZ, R134, P6 ;  /* 0x000000ffff527224 */ /* 0x000fe200030e0686 */
[C---:B------:R-:W-:Y:S02]  /*d950*/  LOP3.LUT P6, RZ, R2.reuse, 0x8000, RZ, 0xc0, !PT ;  /* 0x0000800002ff7812 */ /* 0x040fe400078cc0ff */
[----:B------:R-:W-:Y:S02]  /*d960*/  LOP3.LUT R2, R2, 0xfbffffff, RZ, 0xc0, !PT ;  /* 0xfbffffff02027812 */ /* 0x000fe400078ec0ff */
[----:B------:R-:W-:Y:S02]  /*d970*/  ISETP.GT.U32.AND P1, PT, R86, R135, PT ;  /* 0x000000875600720c */ /* 0x000fe40003f24070 */
[----:B------:R-:W-:-:S02]  /*d980*/  @P0 LOP3.LUT R2, R2, 0x4000000, RZ, 0xfc, !PT ;  /* 0x0400000002020812 */ /* 0x000fc400078efcff */
[----:B------:R-:W-:Y:S02]  /*d990*/  ISETP.GT.U32.AND.EX P1, PT, R87, RZ, PT, P1 ;  /* 0x000000ff5700720c */ /* 0x000fe40003f24110 */
[C---:B------:R-:W-:Y:S02]  /*d9a0*/  LOP3.LUT P0, RZ, R2.reuse, 0x10000, RZ, 0xc0, !PT ;  /* 0x0001000002ff7812 */ /* 0x040fe4000780c0ff */
[----:B------:R-:W-:Y:S02]  /*d9b0*/  LOP3.LUT R2, R2, 0xf7ffffff, RZ, 0xc0, !PT ;  /* 0xf7ffffff02027812 */ /* 0x000fe400078ec0ff */
[----:B------:R-:W-:Y:S01]  /*d9c0*/  ISETP.GT.U32.AND P4, PT, R8, R135, PT ;  /* 0x000000870800720c */ /* 0x000fe20003f84070 */
[----:B------:R-:W-:Y:S01]  /*d9d0*/  FMUL R8, R15, UR17 ;  /* 0x000000110f087c20 */ /* 0x000fe20008400000 */
[----:B------:R-:W-:Y:S02]  /*d9e0*/  @P5 LOP3.LUT R2, R2, 0x8000000, RZ, 0xfc, !PT ;  /* 0x0800000002025812 */ /* 0x000fe400078efcff */
[----:B------:R-:W-:-:S02]  /*d9f0*/  SEL R86, RZ, 0x1fffe, !P3 ;  /* 0x0001fffeff567807 */ /* 0x000fc40005800000 */
[C---:B------:R-:W-:Y:S02]  /*da00*/  LOP3.LUT P5, RZ, R2.reuse, 0x20000, RZ, 0xc0, !PT ;  /* 0x0002000002ff7812 */ /* 0x040fe400078ac0ff */
[C---:B------:R-:W-:Y:S01]  /*da10*/  LOP3.LUT P3, RZ, R2.reuse, 0x40000, RZ, 0xc0, !PT ;  /* 0x0004000002ff7812 */ /* 0x040fe2000786c0ff */
[----:B------:R-:W-:Y:S01]  /*da20*/  IMAD.IADD R85, R85, 0x1, R86 ;  /* 0x0000000155557824 */ /* 0x000fe200078e0256 */
[----:B------:R-:W-:Y:S02]  /*da30*/  LOP3.LUT R2, R2, 0xefffffff, RZ, 0xc0, !PT ;  /* 0xefffffff02027812 */ /* 0x000fe400078ec0ff */
[----:B------:R-:W-:Y:S01]  /*da40*/  ISETP.GT.U32.AND.EX P4, PT, R7, RZ, PT, P4 ;  /* 0x000000ff0700720c */ /* 0x000fe20003f84140 */
[----:B------:R-:W-:Y:S01]  /*da50*/  FMUL R7, R12, UR17 ;  /* 0x000000110c077c20 */ /* 0x000fe20008400000 */
[----:B------:R-:W-:Y:S02]  /*da60*/  @P1 LOP3.LUT R2, R2, 0x10000000, RZ, 0xfc, !PT ;  /* 0x1000000002021812 */ /* 0x000fe400078efcff */
[----:B------:R-:W-:-:S02]  /*da70*/  SEL R87, RZ, 0x4, !P2 ;  /* 0x00000004ff577807 */ /* 0x000fc40005000000 */
[C---:B------:R-:W-:Y:S02]  /*da80*/  LOP3.LUT P1, RZ, R2.reuse, 0x80000, RZ, 0xc0, !PT ;  /* 0x0008000002ff7812 */ /* 0x040fe4000782c0ff */
[C---:B------:R-:W-:Y:S02]  /*da90*/  LOP3.LUT P2, RZ, R2.reuse, 0x100000, RZ, 0xc0, !PT ;  /* 0x0010000002ff7812 */ /* 0x040fe4000784c0ff */
[----:B------:R-:W-:Y:S02]  /*daa0*/  LOP3.LUT R2, R2, 0xdfffffff, RZ, 0xc0, !PT ;  /* 0xdfffffff02027812 */ /* 0x000fe400078ec0ff */
[----:B------:R-:W-:Y:S02]  /*dab0*/  SEL R96, RZ, 0x1fffe, !P3 ;  /* 0x0001fffeff607807 */ /* 0x000fe40005800000 */
[----:B------:R-:W-:Y:S02]  /*dac0*/  @P4 LOP3.LUT R2, R2, 0x20000000, RZ, 0xfc, !PT ;  /* 0x2000000002024812 */ /* 0x000fe400078efcff */
[----:B------:R-:W-:-:S02]  /*dad0*/  ISETP.GT.U32.AND P3, PT, R98, R135, PT ;  /* 0x000000876200720c */ /* 0x000fc40003f64070 */
[C---:B------:R-:W-:Y:S02]  /*dae0*/  LOP3.LUT P4, RZ, R2.reuse, 0x8, RZ, 0xc0, !PT ;  /* 0x0000000802ff7812 */ /* 0x040fe4000788c0ff */
[----:B------:R-:W-:Y:S02]  /*daf0*/  LOP3.LUT R2, R2, 0xbfffffff, RZ, 0xc0, !PT ;  /* 0xbfffffff02027812 */ /* 0x000fe400078ec0ff */
[----:B------:R-:W-:Y:S02]  /*db00*/  ISETP.GT.U32.AND.EX P3, PT, R99, RZ, PT, P3 ;  /* 0x000000ff6300720c */ /* 0x000fe40003f64130 */
[----:B------:R-:W-:Y:S02]  /*db10*/  SEL R99, RZ, 0x1fffe, !P6 ;  /* 0x0001fffeff637807 */ /* 0x000fe40007000000 */
[----:B------:R-:W-:Y:S02]  /*db20*/  ISETP.GT.U32.AND P6, PT, R100, R135, PT ;  /* 0x000000876400720c */ /* 0x000fe40003fc4070 */
[----:B------:R-:W-:-:S02]  /*db30*/  SEL R90, RZ, 0x1, !P1 ;  /* 0x00000001ff5a7807 */ /* 0x000fc40004800000 */
[----:B------:R-:W-:Y:S02]  /*db40*/  ISETP.GT.U32.AND.EX P6, PT, R101, RZ, PT, P6 ;  /* 0x000000ff6500720c */ /* 0x000fe40003fc4160 */
[----:B------:R-:W-:Y:S02]  /*db50*/  @P4 LOP3.LUT R2, R2, 0x40000000, RZ, 0xfc, !PT ;  /* 0x4000000002024812 */ /* 0x000fe400078efcff */
[----:B------:R-:W-:Y:S02]  /*db60*/  SEL R97, RZ, 0x4, !P5 ;  /* 0x00000004ff617807 */ /* 0x000fe40006800000 */
[C---:B------:R-:W-:Y:S02]  /*db70*/  LOP3.LUT P4, RZ, R2.reuse, 0x10, RZ, 0xc0, !PT ;  /* 0x0000001002ff7812 */ /* 0x040fe4000788c0ff */
[----:B------:R-:W-:Y:S02]  /*db80*/  LOP3.LUT R2, R2, 0x7fffffff, RZ, 0xc0, !PT ;  /* 0x7fffffff02027812 */ /* 0x000fe400078ec0ff */
[----:B------:R-:W-:-:S02]  /*db90*/  SEL R98, RZ, 0x7fff8, !P0 ;  /* 0x0007fff8ff627807 */ /* 0x000fc40004000000 */
[----:B------:R-:W-:Y:S02]  /*dba0*/  SEL R88, RZ, 0x7fff8, !P2 ;  /* 0x0007fff8ff587807 */ /* 0x000fe40005000000 */
[----:B------:R-:W-:Y:S01]  /*dbb0*/  ISETP.GT.U32.AND P2, PT, R6, R135, PT ;  /* 0x000000870600720c */ /* 0x000fe20003f44070 */
[----:B------:R-:W-:Y:S01]  /*dbc0*/  FMUL R6, R13, UR17 ;  /* 0x000000110d067c20 */ /* 0x000fe20008400000 */
[----:B------:R-:W-:Y:S02]  /*dbd0*/  LOP3.LUT R85, R85, 0x3, RZ, 0xc0, !PT ;  /* 0x0000000355557812 */ /* 0x000fe400078ec0ff */
[----:B------:R-:W-:Y:S01]  /*dbe0*/  ISETP.GT.U32.AND.EX P2, PT, R5, RZ, PT, P2 ;  /* 0x000000ff0500720c */ /* 0x000fe20003f44120 */
[----:B------:R-:W-:Y:S01]  /*dbf0*/  FMUL R5, R10, UR17 ;  /* 0x000000110a057c20 */ /* 0x000fe20008400000 */
[----:B------:R-:W-:Y:S02]  /*dc00*/  @P4 LOP3.LUT R2, R2, 0x80000000, RZ, 0xfc, !PT ;  /* 0x8000000002024812 */ /* 0x000fe400078efcff */
[----:B------:R-:W-:-:S02]  /*dc10*/  IADD3 R83, PT, PT, R85, R84, R83 ;  /* 0x0000005455537210 */ /* 0x000fc40007ffe053 */
[C---:B------:R-:W-:Y:S02]  /*dc20*/  LOP3.LUT P4, RZ, R2.reuse, 0x20, RZ, 0xc0, !PT ;  /* 0x0000002002ff7812 */ /* 0x040fe4000788c0ff */
[C---:B------:R-:W-:Y:S01]  /*dc30*/  LOP3.LUT P1, RZ, R2.reuse, 0x4, RZ, 0xc0, !PT ;  /* 0x0000000402ff7812 */ /* 0x040fe2000782c0ff */
[----:B------:R-:W-:Y:S01]  /*dc40*/  IMAD.SHL.U32 R83, R83, 0x100, RZ ;  /* 0x0000010053537824 */ /* 0x000fe200078e00ff */
[C---:B------:R-:W-:Y:S02]  /*dc50*/  LOP3.LUT P5, RZ, R2.reuse, 0x2, RZ, 0xc0, !PT ;  /* 0x0000000202ff7812 */ /* 0x040fe400078ac0ff */
[----:B------:R-:W-:Y:S02]  /*dc60*/  LOP3.LUT P0, RZ, R2, 0x1, RZ, 0xc0, !PT ;  /* 0x0000000102ff7812 */ /* 0x000fe4000780c0ff */
[----:B------:R-:W-:Y:S02]  /*dc70*/  IADD3 R90, PT, PT, R90, R96, RZ ;  /* 0x000000605a5a7210 */ /* 0x000fe40007ffe0ff */
[----:B------:R-:W-:-:S02]  /*dc80*/  LOP3.LUT R83, R83, 0xf00, RZ, 0xe2, !PT ;  /* 0x00000f0053537812 */ /* 0x000fc400078ee2ff */
[----:B------:R-:W-:Y:S02]  /*dc90*/  LOP3.LUT R90, R90, 0x3, RZ, 0xc0, !PT ;  /* 0x000000035a5a7812 */ /* 0x000fe400078ec0ff */
[----:B------:R-:W-:Y:S02]  /*dca0*/  @P4 LOP3.LUT R130, R130, 0x1, RZ, 0xfc, !PT ;  /* 0x0000000182824812 */ /* 0x000fe400078efcff */
[----:B------:R-:W-:Y:S02]  /*dcb0*/  LOP3.LUT P4, RZ, R2, 0x40, RZ, 0xc0, !PT ;  /* 0x0000004002ff7812 */ /* 0x000fe4000788c0ff */
[----:B------:R-:W-:Y:S02]  /*dcc0*/  LOP3.LUT R130, R130, 0xfffffffd, RZ, 0xc0, !PT ;  /* 0xfffffffd82827812 */ /* 0x000fe400078ec0ff */
[----:B------:R-:W-:-:S05]  /*dcd0*/  IADD3 R87, PT, PT, R90, R88, R87 ;  /* 0x000000585a577210 */ /* 0x000fca0007ffe057 */
[----:B------:R-:W-:-:S04]  /*dce0*/  IMAD R83, R87, 0x1000, R83 ;  /* 0x0000100057537824 */ /* 0x000fc800078e0253 */
[----:B------:R-:W-:Y:S02]  /*dcf0*/  @P4 LOP3.LUT R130, R130, 0x2, RZ, 0xfc, !PT ;  /* 0x0000000282824812 */ /* 0x000fe400078efcff */
[C---:B------:R-:W-:Y:S02]  /*dd00*/  LOP3.LUT P4, RZ, R2.reuse, 0x80, RZ, 0xc0, !PT ;  /* 0x0000008002ff7812 */ /* 0x040fe4000788c0ff */
[----:B------:R-:W-:Y:S02]  /*dd10*/  LOP3.LUT R2, R2, 0xffffff7f, RZ, 0xc0, !PT ;  /* 0xffffff7f02027812 */ /* 0x000fe400078ec0ff */
[----:B------:R-:W-:Y:S02]  /*dd20*/  SEL R100, RZ, 0x4, !P4 ;  /* 0x00000004ff647807 */ /* 0x000fe40006000000 */
[----:B------:R-:W-:Y:S02]  /*dd30*/  @P6 LOP3.LUT R2, R2, 0x80, RZ, 0xfc, !PT ;  /* 0x0000008002026812 */ /* 0x000fe400078efcff */
[----:B------:R-:W-:-:S02]  /*dd40*/  LOP3.LUT P4, RZ, R130, 0x2, RZ, 0xc0, !PT ;  /* 0x0000000282ff7812 */ /* 0x000fc4000788c0ff */
[C---:B------:R-:W-:Y:S02]  /*dd50*/  LOP3.LUT P6, RZ, R2.reuse, 0x4000, RZ, 0xc0, !PT ;  /* 0x0000400002ff7812 */ /* 0x040fe400078cc0ff */
[----:B------:R-:W-:Y:S02]  /*dd60*/  LOP3.LUT R2, R2, 0xffffffbf, RZ, 0xc0, !PT ;  /* 0xffffffbf02027812 */ /* 0x000fe400078ec0ff */
[----:B------:R-:W-:Y:S02]  /*dd70*/  SEL R101, RZ, 0x7fff8, !P6 ;  /* 0x0007fff8ff657807 */ /* 0x000fe40007000000 */
[----:B------:R-:W-:Y:S02]  /*dd80*/  ISETP.GT.U32.AND P6, PT, R102, R135, PT ;  /* 0x000000876600720c */ /* 0x000fe40003fc4070 */
[----:B------:R-:W-:Y:S02]  /*dd90*/  SEL R102, RZ, 0x1, !P4 ;  /* 0x00000001ff667807 */ /* 0x000fe40006000000 */
[----:B------:R-:W-:-:S02]  /*dda0*/  ISETP.GT.U32.AND.EX P6, PT, R103, RZ, PT, P6 ;  /* 0x000000ff6700720c */ /* 0x000fc40003fc4160 */
[----:B------:R-:W-:-:S11]  /*ddb0*/  LOP3.LUT P4, RZ, R130, 0x1, RZ, 0xc0, !PT ;  /* 0x0000000182ff7812 */ /* 0x000fd6000788c0ff */
[----:B------:R-:W-:-:S04]  /*ddc0*/  @P6 LOP3.LUT R2, R2, 0x40, RZ, 0xfc, !PT ;  /* 0x0000004002026812 */ /* 0x000fc800078efcff */
[----:B------:R-:W-:-:S04]  /*ddd0*/  LOP3.LUT P6, RZ, R2, 0x2000, RZ, 0xc0, !PT ;  /* 0x0000200002ff7812 */ /* 0x000fc800078cc0ff */
[----:B------:R-:W-:Y:S02]  /*dde0*/  SEL R103, RZ, 0x1fffe, !P6 ;  /* 0x0001fffeff677807 */ /* 0x000fe40007000000 */
[----:B------:R-:W-:Y:S02]  /*ddf0*/  ISETP.GT.U32.AND P6, PT, R104, R135, PT ;  /* 0x000000876800720c */ /* 0x000fe40003fc4070 */
[----:B------:R-:W-:Y:S01]  /*de00*/  SEL R104, RZ, 0x4, !P4 ;  /* 0x00000004ff687807 */ /* 0x000fe20006000000 */
[----:B------:R-:W-:Y:S01]  /*de10*/  IMAD.IADD R102, R102, 0x1, R103 ;  /* 0x0000000166667824 */ /* 0x000fe200078e0267 */
[----:B------:R-:W-:Y:S02]  /*de20*/  ISETP.GT.U32.AND.EX P6, PT, R105, RZ, PT, P6 ;  /* 0x000000ff6900720c */ /* 0x000fe40003fc4160 */
[C---:B------:R-:W-:Y:S02]  /*de30*/  LOP3.LUT P4, RZ, R2.reuse, 0x80000000, RZ, 0xc0, !PT ;  /* 0x8000000002ff7812 */ /* 0x040fe4000788c0ff */
[----:B------:R-:W-:-:S02]  /*de40*/  LOP3.LUT R2, R2, 0xffffffdf, RZ, 0xc0, !PT ;  /* 0xffffffdf02027812 */ /* 0x000fc400078ec0ff */
[----:B------:R-:W-:-:S04]  /*de50*/  LOP3.LUT R102, R102, 0x3, RZ, 0xc0, !PT ;  /* 0x0000000366667812 */ /* 0x000fc800078ec0ff */
[----:B------:R-:W-:-:S03]  /*de60*/  IADD3 R100, PT, PT, R102, R101, R100 ;  /* 0x0000006566647210 */ /* 0x000fc60007ffe064 */
[----:B------:R-:W-:-:S04]  /*de70*/  @P6 LOP3.LUT R2, R2, 0x20, RZ, 0xfc, !PT ;  /* 0x0000002002026812 */ /* 0x000fc800078efcff */
[----:B------:R-:W-:-:S04]  /*de80*/  LOP3.LUT P6, RZ, R2, 0x1000, RZ, 0xc0, !PT ;  /* 0x0000100002ff7812 */ /* 0x000fc800078cc0ff */
[----:B------:R-:W-:Y:S02]  /*de90*/  SEL R105, RZ, 0x7fff8, !P6 ;  /* 0x0007fff8ff697807 */ /* 0x000fe40007000000 */
[----:B------:R-:W-:Y:S02]  /*dea0*/  ISETP.GT.U32.AND P6, PT, R106, R135, PT ;  /* 0x000000876a00720c */ /* 0x000fe40003fc4070 */
[----:B------:R-:W-:Y:S02]  /*deb0*/  SEL R106, RZ, 0x1, !P4 ;  /* 0x00000001ff6a7807 */ /* 0x000fe40006000000 */
[----:B------:R-:W-:Y:S02]  /*dec0*/  ISETP.GT.U32.AND.EX P6, PT, R107, RZ, PT, P6 ;  /* 0x000000ff6b00720c */ /* 0x000fe40003fc4160 */
[C---:B------:R-:W-:Y:S02]  /*ded0*/  LOP3.LUT P4, RZ, R2.reuse, 0x40000000, RZ, 0xc0, !PT ;  /* 0x4000000002ff7812 */ /* 0x040fe4000788c0ff */
[----:B------:R-:W-:-:S09]  /*dee0*/  LOP3.LUT R2, R2, 0xffffffef, RZ, 0xc0, !PT ;  /* 0xffffffef02027812 */ /* 0x000fd200078ec0ff */
        /* <DEDUP_REMOVED lines=11> */
[----:B------:R-:W-:Y:S02]  /*dfa0*/  @P6 LOP3.LUT R2, R2, 0x8, RZ, 0xfc, !PT ;  /* 0x0000000802026812 */ /* 0x000fe400078efcff */
[----:B------:R-:W-:Y:S02]  /*dfb0*/  IMAD.SHL.U32 R104, R104, 0x100, RZ ;  /* 0x0000010068687824 */ /* 0x000fe400078e00ff */
[----:B------:R-:W-:-:S03]  /*dfc0*/  LOP3.LUT P6, RZ, R2, 0x400, RZ, 0xc0, !PT ;  /* 0x0000040002ff7812 */ /* 0x000fc600078cc0ff */
[----:B------:R-:W-:Y:S02]  /*dfd0*/  LOP3.LUT R104, R104, 0xf00, RZ, 0xe2, !PT ;  /* 0x00000f0068687812 */ /* 0x000fe400078ee2ff */
[----:B------:R-:W-:Y:S02]  /*dfe0*/  SEL R109, RZ, 0x7fff8, !P6 ;  /* 0x0007fff8ff6d7807 */ /* 0x000fe40007000000 */
[----:B------:R-:W-:Y:S02]  /*dff0*/  ISETP.GT.U32.AND P6, PT, R110, R135, PT ;  /* 0x000000876e00720c */ /* 0x000fe40003fc4070 */
[----:B------:R-:W-:Y:S02]  /*e000*/  SEL R110, RZ, 0x1, !P1 ;  /* 0x00000001ff6e7807 */ /* 0x000fe40004800000 */
[----:B------:R-:W-:Y:S02]  /*e010*/  ISETP.GT.U32.AND.EX P6, PT, R111, RZ, PT, P6 ;  /* 0x000000ff6f00720c */ /* 0x000fe40003fc4160 */
[----:B------:R-:W-:-:S02]  /*e020*/  LOP3.LUT P1, RZ, R2, 0x10000000, RZ, 0xc0, !PT ;  /* 0x1000000002ff7812 */ /* 0x000fc4000782c0ff */
[----:B------:R-:W-:-:S09]  /*e030*/  LOP3.LUT R2, R2, 0xfffffffb, RZ, 0xc0, !PT ;  /* 0xfffffffb02027812 */ /* 0x000fd200078ec0ff */
[----:B------:R-:W-:-:S04]  /*e040*/  @P6 LOP3.LUT R2, R2, 0x4, RZ, 0xfc, !PT ;  /* 0x0000000402026812 */ /* 0x000fc800078efcff */
[----:B------:R-:W-:-:S04]  /*e050*/  LOP3.LUT P6, RZ, R2, 0x200, RZ, 0xc0, !PT ;  /* 0x0000020002ff7812 */ /* 0x000fc800078cc0ff */
[----:B------:R-:W-:Y:S02]  /*e060*/  SEL R111, RZ, 0x1fffe, !P6 ;  /* 0x0001fffeff6f7807 */ /* 0x000fe40007000000 */
[----:B------:R-:W-:Y:S02]  /*e070*/  ISETP.GT.U32.AND P6, PT, R112, R135, PT ;  /* 0x000000877000720c */ /* 0x000fe40003fc4070 */
[----:B------:R-:W-:Y:S02]  /*e080*/  SEL R112, RZ, 0x4, !P5 ;  /* 0x00000004ff707807 */ /* 0x000fe40006800000 */
[----:B------:R-:W-:Y:S02]  /*e090*/  ISETP.GT.U32.AND.EX P6, PT, R113, RZ, PT, P6 ;  /* 0x000000ff7100720c */ /* 0x000fe40003fc4160 */
[C---:B------:R-:W-:Y:S02]  /*e0a0*/  LOP3.LUT P5, RZ, R2.reuse, 0x8000000, RZ, 0xc0, !PT ;  /* 0x0800000002ff7812 */ /* 0x040fe400078ac0ff */
[----:B------:R-:W-:-:S02]  /*e0b0*/  LOP3.LUT R2, R2, 0xfffffffd, RZ, 0xc0, !PT ;  /* 0xfffffffd02027812 */ /* 0x000fc400078ec0ff */
[----:B------:R-:W-:-:S04]  /*e0c0*/  IADD3 R110, PT, PT, R110, R111, RZ ;  /* 0x0000006f6e6e7210 */ /* 0x000fc80007ffe0ff */
[----:B------:R-:W-:-:S03]  /*e0d0*/  LOP3.LUT R110, R110, 0x3, RZ, 0xc0, !PT ;  /* 0x000000036e6e7812 */ /* 0x000fc600078ec0ff */
[----:B------:R-:W-:Y:S02]  /*e0e0*/  @P6 LOP3.LUT R2, R2, 0x2, RZ, 0xfc, !PT ;  /* 0x0000000202026812 */ /* 0x000fe400078efcff */
[----:B------:R-:W-:Y:S02]  /*e0f0*/  IADD3 R108, PT, PT, R110, R109, R108 ;  /* 0x0000006d6e6c7210 */ /* 0x000fe40007ffe06c */
[----:B------:R-:W-:-:S03]  /*e100*/  LOP3.LUT P6, RZ, R2, 0x100, RZ, 0xc0, !PT ;  /* 0x0000010002ff7812 */ /* 0x000fc600078cc0ff */
[----:B------:R-:W-:Y:S01]  /*e110*/  IMAD R104, R108, 0x1000, R104 ;  /* 0x000010006c687824 */ /* 0x000fe200078e0268 */
[----:B------:R-:W-:Y:S02]  /*e120*/  SEL R113, RZ, 0x7fff8, !P6 ;  /* 0x0007fff8ff717807 */ /* 0x000fe40007000000 */
[----:B------:R-:W-:Y:S02]  /*e130*/  ISETP.GT.U32.AND P6, PT, R114, R135, PT ;  /* 0x000000877200720c */ /* 0x000fe40003fc4070 */
[----:B------:R-:W-:Y:S02]  /*e140*/  SEL R114, RZ, 0x1, !P0 ;  /* 0x00000001ff727807 */ /* 0x000fe40004000000 */
[----:B------:R-:W-:Y:S02]  /*e150*/  ISETP.GT.U32.AND.EX P6, PT, R115, RZ, PT, P6 ;  /* 0x000000ff7300720c */ /* 0x000fe40003fc4160 */
[C---:B------:R-:W-:Y:S02]  /*e160*/  LOP3.LUT P0, RZ, R2.reuse, 0x4000000, RZ, 0xc0, !PT ;  /* 0x0400000002ff7812 */ /* 0x040fe4000780c0ff */
[----:B------:R-:W-:-:S02]  /*e170*/  LOP3.LUT R2, R2, 0xfffffffe, RZ, 0xc0, !PT ;  /* 0xfffffffe02027812 */ /* 0x000fc400078ec0ff */
[----:B------:R-:W-:Y:S02]  /*e180*/  SEL R115, RZ, 0x1fffe, !P0 ;  /* 0x0001fffeff737807 */ /* 0x000fe40004000000 */
[----:B------:R-:W-:Y:S02]  /*e190*/  ISETP.GT.U32.AND P0, PT, R116, R135, PT ;  /* 0x000000877400720c */ /* 0x000fe40003f04070 */
[----:B------:R-:W-:Y:S01]  /*e1a0*/  SEL R116, RZ, 0x4, !P5 ;  /* 0x00000004ff747807 */ /* 0x000fe20006800000 */
[----:B------:R-:W-:Y:S01]  /*e1b0*/  IMAD.IADD R114, R114, 0x1, R115 ;  /* 0x0000000172727824 */ /* 0x000fe200078e0273 */
[----:B------:R-:W-:Y:S02]  /*e1c0*/  ISETP.GT.U32.AND.EX P0, PT, R117, RZ, PT, P0 ;  /* 0x000000ff7500720c */ /* 0x000fe40003f04100 */
[----:B------:R-:W-:Y:S02]  /*e1d0*/  @P6 LOP3.LUT R2, R2, 0x1, RZ, 0xfc, !PT ;  /* 0x0000000102026812 */ /* 0x000fe400078efcff */
[----:B------:R-:W-:-:S02]  /*e1e0*/  SEL R117, RZ, 0x7fff8, !P1 ;  /* 0x0007fff8ff757807 */ /* 0x000fc40004800000 */
[C---:B------:R-:W-:Y:S02]  /*e1f0*/  LOP3.LUT P6, RZ, R2.reuse, 0x2, RZ, 0xc0, !PT ;  /* 0x0000000202ff7812 */ /* 0x040fe400078cc0ff */
[----:B------:R-:W-:Y:S02]  /*e200*/  LOP3.LUT R2, R2, 0xff7fffff, RZ, 0xc0, !PT ;  /* 0xff7fffff02027812 */ /* 0x000fe400078ec0ff */
[----:B------:R-:W-:Y:S02]  /*e210*/  ISETP.GT.U32.AND P1, PT, R118, R135, PT ;  /* 0x000000877600720c */ /* 0x000fe40003f24070 */
[----:B------:R-:W-:Y:S02]  /*e220*/  SEL R118, RZ, 0x1, !P4 ;  /* 0x00000001ff767807 */ /* 0x000fe40006000000 */
[----:B------:R-:W-:Y:S02]  /*e230*/  ISETP.GT.U32.AND.EX P1, PT, R119, RZ, PT, P1 ;  /* 0x000000ff7700720c */ /* 0x000fe40003f24110 */
[----:B------:R-:W-:-:S02]  /*e240*/  SEL R119, RZ, 0x1fffe, !P2 ;  /* 0x0001fffeff777807 */ /* 0x000fc40005000000 */
[----:B------:R-:W-:Y:S02]  /*e250*/  ISETP.GT.U32.AND P2, PT, R120, R135, PT ;  /* 0x000000877800720c */ /* 0x000fe40003f44070 */
[----:B------:R-:W-:Y:S01]  /*e260*/  @P6 LOP3.LUT R2, R2, 0x800000, RZ, 0xfc, !PT ;  /* 0x0080000002026812 */ /* 0x000fe200078efcff */
[----:B------:R-:W-:Y:S01]  /*e270*/  IMAD.IADD R118, R118, 0x1, R119 ;  /* 0x0000000176767824 */ /* 0x000fe200078e0277 */
[----:B------:R-:W-:Y:S02]  /*e280*/  SEL R120, RZ, 0x4, !P3 ;  /* 0x00000004ff787807 */ /* 0x000fe40005800000 */
[C---:B------:R-:W-:Y:S02]  /*e290*/  LOP3.LUT P6, RZ, R2.reuse, 0x4, RZ, 0xc0, !PT ;  /* 0x0000000402ff7812 */ /* 0x040fe400078cc0ff */
[----:B------:R-:W-:Y:S02]  /*e2a0*/  LOP3.LUT R2, R2, 0xfeffffff, RZ, 0xc0, !PT ;  /* 0xfeffffff02027812 */ /* 0x000fe400078ec0ff */
[----:B------:R-:W-:-:S02]  /*e2b0*/  ISETP.GT.U32.AND.EX P2, PT, R121, RZ, PT, P2 ;  /* 0x000000ff7900720c */ /* 0x000fc40003f44120 */
[----:B------:R-:W-:Y:S02]  /*e2c0*/  SEL R130, RZ, 0x1fffe, !P1 ;  /* 0x0001fffeff827807 */ /* 0x000fe40004800000 */
[----:B------:R-:W-:Y:S02]  /*e2d0*/  ISETP.GT.U32.AND P1, PT, R131, R135, PT ;  /* 0x000000878300720c */ /* 0x000fe40003f24070 */
[----:B------:R-:W-:Y:S02]  /*e2e0*/  SEL R131, RZ, 0x4, !P2 ;  /* 0x00000004ff837807 */ /* 0x000fe40005000000 */
[----:B------:R-:W-:Y:S02]  /*e2f0*/  ISETP.GT.U32.AND.EX P1, PT, R72, RZ, PT, P1 ;  /* 0x000000ff4800720c */ /* 0x000fe40003f24110 */
[----:B------:R-:W-:Y:S02]  /*e300*/  @P6 LOP3.LUT R2, R2, 0x1000000, RZ, 0xfc, !PT ;  /* 0x0100000002026812 */ /* 0x000fe400078efcff */
[----:B------:R-:W-:-:S02]  /*e310*/  SEL R10, RZ, 0x1, !P1 ;  /* 0x00000001ff0a7807 */ /* 0x000fc40004800000 */
[C---:B------:R-:W-:Y:S02]  /*e320*/  LOP3.LUT P6, RZ, R2.reuse, 0x10, RZ, 0xc0, !PT ;  /* 0x0000001002ff7812 */ /* 0x040fe400078cc0ff */
[----:B------:R-:W-:Y:S01]  /*e330*/  LOP3.LUT R2, R2, 0xfdffffff, RZ, 0xc0, !PT ;  /* 0xfdffffff02027812 */ /* 0x000fe200078ec0ff */
[----:B------:R-:W-:Y:S01]  /*e340*/  IMAD.IADD R10, R10, 0x1, R130 ;  /* 0x000000010a0a7824 */ /* 0x000fe200078e0282 */
[----:B------:R-:W-:Y:S02]  /*e350*/  ISETP.GT.U32.AND P2, PT, R140, R135, PT ;  /* 0x000000878c00720c */ /* 0x000fe40003f44070 */
[----:B------:R-:W-:Y:S02]  /*e360*/  LOP3.LUT R114, R114, 0x3, RZ, 0xc0, !PT ;  /* 0x0000000372727812 */ /* 0x000fe400078ec0ff */
[----:B------:R-:W-:Y:S02]  /*e370*/  LOP3.LUT R10, R10, 0x3, RZ, 0xc0, !PT ;  /* 0x000000030a0a7812 */ /* 0x000fe400078ec0ff */
[----:B------:R-:W-:-:S02]  /*e380*/  ISETP.GT.U32.AND.EX P2, PT, R71, RZ, PT, P2 ;  /* 0x000000ff4700720c */ /* 0x000fc40003f44120 */
[----:B------:R-:W-:Y:S02]  /*e390*/  LOP3.LUT R118, R118, 0x3, RZ, 0xc0, !PT ;  /* 0x0000000376767812 */ /* 0x000fe400078ec0ff */
[----:B------:R-:W-:Y:S02]  /*e3a0*/  @P6 LOP3.LUT R2, R2, 0x2000000, RZ, 0xfc, !PT ;  /* 0x0200000002026812 */ /* 0x000fe400078efcff */
[----:B------:R-:W-:Y:S02]  /*e3b0*/  IADD3 R112, PT, PT, R114, R113, R112 ;  /* 0x0000007172707210 */ /* 0x000fe40007ffe070 */
[C---:B------:R-:W-:Y:S02]  /*e3c0*/  LOP3.LUT P6, RZ, R2.reuse, 0x40, RZ, 0xc0, !PT ;  /* 0x0000004002ff7812 */ /* 0x040fe400078cc0ff */
[C---:B------:R-:W-:Y:S02]  /*e3d0*/  LOP3.LUT P5, RZ, R2.reuse, 0x8, RZ, 0xc0, !PT ;  /* 0x0000000802ff7812 */ /* 0x040fe400078ac0ff */
[----:B------:R-:W-:-:S02]  /*e3e0*/  LOP3.LUT R2, R2, 0xffbfffff, RZ, 0xc0, !PT ;  /* 0xffbfffff02027812 */ /* 0x000fc400078ec0ff */
[----:B------:R-:W-:Y:S02]  /*e3f0*/  IADD3 R116, PT, PT, R118, R117, R116 ;  /* 0x0000007576747210 */ /* 0x000fe40007ffe074 */
[----:B------:R-:W-:Y:S02]  /*e400*/  @P0 LOP3.LUT R2, R2, 0x400000, RZ, 0xfc, !PT ;  /* 0x0040000002020812 */ /* 0x000fe400078efcff */
[----:B------:R-:W-:Y:S02]  /*e410*/  LOP3.LUT R112, R112, 0xf, RZ, 0xc0, !PT ;  /* 0x0000000f70707812 */ /* 0x000fe400078ec0ff */
[C---:B------:R-:W-:Y:S02]  /*e420*/  LOP3.LUT P3, RZ, R2.reuse, 0x80, RZ, 0xc0, !PT ;  /* 0x0000008002ff7812 */ /* 0x040fe4000786c0ff */
[----:B------:R-:W-:Y:S02]  /*e430*/  LOP3.LUT P4, RZ, R2, 0x20, RZ, 0xc0, !PT ;  /* 0x0000002002ff7812 */ /* 0x000fe4000788c0ff */
[----:B------:R-:W-:-:S02]  /*e440*/  SEL R121, RZ, 0x7fff8, !P3 ;  /* 0x0007fff8ff797807 */ /* 0x000fc40005800000 */
[-C--:B------:R-:W-:Y:S02]  /*e450*/  ISETP.GT.U32.AND P3, PT, R122, R135.reuse, PT ;  /* 0x000000877a00720c */ /* 0x080fe40003f64070 */
[----:B------:R-:W-:Y:S02]  /*e460*/  SEL R122, RZ, 0x1, !P6 ;  /* 0x00000001ff7a7807 */ /* 0x000fe40007000000 */
[----:B------:R-:W-:Y:S02]  /*e470*/  ISETP.GT.U32.AND.EX P3, PT, R123, RZ, PT, P3 ;  /* 0x000000ff7b00720c */ /* 0x000fe40003f64130 */
[----:B------:R-:W-:Y:S02]  /*e480*/  LOP3.LUT P6, RZ, R2, 0x2000000, RZ, 0xc0, !PT ;  /* 0x0200000002ff7812 */ /* 0x000fe400078cc0ff */
[----:B------:R-:W-:Y:S02]  /*e490*/  SEL R123, RZ, 0x1fffe, !P4 ;  /* 0x0001fffeff7b7807 */ /* 0x000fe40006000000 */
[----:B------:R-:W-:-:S02]  /*e4a0*/  ISETP.GT.U32.AND P4, PT, R124, R135, PT ;  /* 0x000000877c00720c */ /* 0x000fc40003f84070 */
[----:B------:R-:W-:Y:S01]  /*e4b0*/  SEL R124, RZ, 0x4, !P6 ;  /* 0x00000004ff7c7807 */ /* 0x000fe20007000000 */
[----:B------:R-:W-:Y:S01]  /*e4c0*/  IMAD.IADD R122, R122, 0x1, R123 ;  /* 0x000000017a7a7824 */ /* 0x000fe200078e027b */
[----:B------:R-:W-:Y:S02]  /*e4d0*/  LOP3.LUT P6, RZ, R2, 0x1000000, RZ, 0xc0, !PT ;  /* 0x0100000002ff7812 */ /* 0x000fe400078cc0ff */
[----:B------:R-:W-:Y:S02]  /*e4e0*/  ISETP.GT.U32.AND.EX P4, PT, R125, RZ, PT, P4 ;  /* 0x000000ff7d00720c */ /* 0x000fe40003f84140 */
[----:B------:R-:W-:Y:S02]  /*e4f0*/  SEL R125, RZ, 0x7fff8, !P5 ;  /* 0x0007fff8ff7d7807 */ /* 0x000fe40006800000 */
[----:B------:R-:W-:Y:S02]  /*e500*/  ISETP.GT.U32.AND P5, PT, R126, R135, PT ;  /* 0x000000877e00720c */ /* 0x000fe40003fa4070 */
[----:B------:R-:W-:-:S02]  /*e510*/  SEL R126, RZ, 0x1, !P6 ;  /* 0x00000001ff7e7807 */ /* 0x000fc40007000000 */
[C---:B------:R-:W-:Y:S02]  /*e520*/  LOP3.LUT P6, RZ, R2.reuse, 0x800000, RZ, 0xc0, !PT ;  /* 0x0080000002ff7812 */ /* 0x040fe400078cc0ff */
[----:B------:R-:W-:Y:S02]  /*e530*/  ISETP.GT.U32.AND.EX P5, PT, R127, RZ, PT, P5 ;  /* 0x000000ff7f00720c */ /* 0x000fe40003fa4150 */
[----:B------:R-:W-:Y:S02]  /*e540*/  LOP3.LUT P0, RZ, R2, 0x1, RZ, 0xc0, !PT ;  /* 0x0000000102ff7812 */ /* 0x000fe4000780c0ff */
[----:B------:R-:W-:Y:S02]  /*e550*/  SEL R140, RZ, 0x7fff8, !P3 ;  /* 0x0007fff8ff8c7807 */ /* 0x000fe40005800000 */
[----:B------:R-:W-:Y:S02]  /*e560*/  SEL R127, RZ, 0x1fffe, !P6 ;  /* 0x0001fffeff7f7807 */ /* 0x000fe40007000000 */
[----:B------:R-:W-:-:S02]  /*e570*/  ISETP.GT.U32.AND P3, PT, R248, R135, PT ;  /* 0x00000087f800720c */ /* 0x000fc40003f64070 */
[----:B------:R-:W-:Y:S02]  /*e580*/  ISETP.GT.U32.AND P6, PT, R128, R135, PT ;  /* 0x000000878000720c */ /* 0x000fe40003fc4070 */
[----:B------:R-:W-:Y:S02]  /*e590*/  SEL R248, RZ, 0x1, !P4 ;  /* 0x00000001fff87807 */ /* 0x000fe40006000000 */
[----:B------:R-:W-:Y:S02]  /*e5a0*/  SEL R249, RZ, 0x1fffe, !P5 ;  /* 0x0001fffefff97807 */ /* 0x000fe40006800000 */
[----:B------:R-:W-:Y:S02]  /*e5b0*/  SEL R128, RZ, 0x4, !P0 ;  /* 0x00000004ff807807 */ /* 0x000fe40004000000 */
[----:B------:R-:W-:Y:S01]  /*e5c0*/  LOP3.LUT P0, RZ, R2, 0x400000, RZ, 0xc0, !PT ;  /* 0x0040000002ff7812 */ /* 0x000fe2000780c0ff */
[----:B------:R-:W-:Y:S01]  /*e5d0*/  IMAD.IADD R248, R248, 0x1, R249 ;  /* 0x00000001f8f87824 */ /* 0x000fe200078e02f9 */
[----:B------:R-:W-:-:S02]  /*e5e0*/  LOP3.LUT R122, R122, 0x3, RZ, 0xc0, !PT ;  /* 0x000000037a7a7812 */ /* 0x000fc400078ec0ff */
[----:B------:R-:W-:Y:S02]  /*e5f0*/  ISETP.GT.U32.AND.EX P6, PT, R129, RZ, PT, P6 ;  /* 0x000000ff8100720c */ /* 0x000fe40003fc4160 */
[----:B------:R-:W-:Y:S02]  /*e600*/  SEL R129, RZ, 0x7fff8, !P0 ;  /* 0x0007fff8ff817807 */ /* 0x000fe40004000000 */
[----:B------:R-:W-:Y:S02]  /*e610*/  IADD3 R120, PT, PT, R122, R121, R120 ;  /* 0x000000797a787210 */ /* 0x000fe40007ffe078 */
[----:B------:R-:W-:Y:S02]  /*e620*/  IADD3 R126, PT, PT, R126, R127, RZ ;  /* 0x0000007f7e7e7210 */ /* 0x000fe40007ffe0ff */
[----:B------:R-:W-:Y:S01]  /*e630*/  LOP3.LUT R248, R248, 0x3, RZ, 0xc0, !PT ;  /* 0x00000003f8f87812 */ /* 0x000fe200078ec0ff */
[----:B------:R-:W-:Y:S01]  /*e640*/  IMAD.SHL.U32 R120, R120, 0x100, RZ ;  /* 0x0000010078787824 */ /* 0x000fe200078e00ff */
[----:B------:R-:W-:-:S02]  /*e650*/  IADD3 R10, PT, PT, R10, R129, R128 ;  /* 0x000000810a0a7210 */ /* 0x000fc40007ffe080 */
[-C--:B------:R-:W-:Y:S01]  /*e660*/  ISETP.GT.U32.AND P0, PT, R4, R135.reuse, PT ;  /* 0x000000870400720c */ /* 0x080fe20003f04070 */
[----:B------:R-:W-:Y:S01]  /*e670*/  FMUL R4, R11, UR17 ;  /* 0x000000110b047c20 */ /* 0x000fe20008400000 */
[----:B------:R-:W-:Y:S01]  /*e680*/  ISETP.GT.U32.AND P4, PT, R93, R135, PT ;  /* 0x000000875d00720c */ /* 0x000fe20003f84070 */
[----:B------:R-:W-:Y:S01]  /*e690*/  FMUL R11, R16, UR17 ;  /* 0x00000011100b7c20 */ /* 0x000fe20008400000 */
[----:B------:R-:W-:Y:S02]  /*e6a0*/  LOP3.LUT R126, R126, 0x3, RZ, 0xc0, !PT ;  /* 0x000000037e7e7812 */ /* 0x000fe400078ec0ff */
[----:B------:R-:W-:Y:S01]  /*e6b0*/  FSEL R93, R9, -INF , !P6 ;  /* 0xff800000095d7808 */ /* 0x000fe20007000000 */
[----:B------:R-:W-:Y:S01]  /*e6c0*/  FMUL R9, R14, UR17 ;  /* 0x000000110e097c20 */ /* 0x000fe20008400000 */
[----:B------:R-:W-:Y:S02]  /*e6d0*/  ISETP.GT.U32.AND.EX P6, PT, R252, RZ, PT, P3 ;  /* 0x000000fffc00720c */ /* 0x000fe40003fc4130 */
[----:B------:R-:W-:-:S02]  /*e6e0*/  IADD3 R131, PT, PT, R248, R140, R131 ;  /* 0x0000008cf8837210 */ /* 0x000fc40007ffe083 */
[----:B------:R-:W-:Y:S02]  /*e6f0*/  LOP3.LUT R10, R10, 0xf, RZ, 0xc0, !PT ;  /* 0x0000000f0a0a7812 */ /* 0x000fe400078ec0ff */
[-C--:B------:R-:W-:Y:S02]  /*e700*/  ISETP.GT.U32.AND P5, PT, R250, R135.reuse, PT ;  /* 0x00000087fa00720c */ /* 0x080fe40003fa4070 */
[----:B------:R-:W-:Y:S01]  /*e710*/  ISETP.GT.U32.AND P3, PT, R81, R135, PT ;  /* 0x000000875100720c */ /* 0x000fe20003f64070 */
[----:B------:R-:W1:Y:S01]  /*e720*/  S2R R250, SR_TID.X ;  /* 0x0000000000fa7919 */ /* 0x000e620000002100 */
[----:B------:R-:W-:Y:S02]  /*e730*/  IADD3 R124, PT, PT, R126, R125, R124 ;  /* 0x0000007d7e7c7210 */ /* 0x000fe40007ffe07c */
[----:B------:R-:W-:Y:S02]  /*e740*/  LOP3.LUT R120, R120, 0xf00, RZ, 0xe2, !PT ;  /* 0x00000f0078787812 */ /* 0x000fe400078ee2ff */
[----:B------:R-:W-:-:S02]  /*e750*/  FSEL R4, R4, -INF , !P6 ;  /* 0xff80000004047808 */ /* 0x000fc40007000000 */
[----:B------:R-:W-:Y:S01]  /*e760*/  LEA R10, R131, R10, 0x4 ;  /* 0x0000000a830a7211 */ /* 0x000fe200078e20ff */
[----:B------:R-:W-:Y:S01]  /*e770*/  IMAD R120, R124, 0x1000, R120 ;  /* 0x000010007c787824 */ /* 0x000fe200078e0278 */
[----:B------:R-:W-:Y:S02]  /*e780*/  ISETP.GT.U32.AND.EX P6, PT, R80, RZ, PT, P5 ;  /* 0x000000ff5000720c */ /* 0x000fe40003fc4150 */
[----:B------:R-:W-:Y:S02]  /*e790*/  ISETP.GT.U32.AND.EX P3, PT, R79, RZ, PT, P3 ;  /* 0x000000ff4f00720c */ /* 0x000fe40003f64130 */
[----:B------:R-:W-:Y:S02]  /*e7a0*/  ISETP.GT.U32.AND P5, PT, R77, R135, PT ;  /* 0x000000874d00720c */ /* 0x000fe40003fa4070 */
[----:B------:R-:W-:Y:S02]  /*e7b0*/  LOP3.LUT R10, R10, 0xff, RZ, 0xc0, !PT ;  /* 0x000000ff0a0a7812 */ /* 0x000fe400078ec0ff */
[----:B------:R-:W-:-:S02]  /*e7c0*/  FSEL R7, R7, -INF , !P3 ;  /* 0xff80000007077808 */ /* 0x000fc40005800000 */
[----:B------:R-:W-:Y:S02]  /*e7d0*/  ISETP.GT.U32.AND.EX P5, PT, R75, RZ, PT, P5 ;  /* 0x000000ff4b00720c */ /* 0x000fe40003fa4150 */
[-C--:B------:R-:W-:Y:S02]  /*e7e0*/  ISETP.GT.U32.AND P3, PT, R74, R135.reuse, PT ;  /* 0x000000874a00720c */ /* 0x080fe40003f64070 */
[----:B------:R-:W-:Y:S02]  /*e7f0*/  IADD3 R10, PT, PT, R120, R10, RZ ;  /* 0x0000000a780a7210 */ /* 0x000fe40007ffe0ff */
[----:B------:R-:W-:Y:S02]  /*e800*/  FSEL R9, R9, -INF , !P5 ;  /* 0xff80000009097808 */ /* 0x000fe40006800000 */
[----:B------:R-:W-:Y:S02]  /*e810*/  ISETP.GT.U32.AND P5, PT, R3, R135, PT ;  /* 0x000000870300720c */ /* 0x000fe40003fa4070 */
[----:B------:R-:W-:-:S02]  /*e820*/  ISETP.GT.U32.AND.EX P3, PT, R69, RZ, PT, P3 ;  /* 0x000000ff4500720c */ /* 0x000fc40003f64130 */
[----:B------:R-:W-:Y:S02]  /*e830*/  LOP3.LUT R69, R10, 0xffff, RZ, 0xc0, !PT ;  /* 0x0000ffff0a457812 */ /* 0x000fe400078ec0ff */
[----:B------:R-:W-:Y:S02]  /*e840*/  ISETP.GT.U32.AND.EX P5, PT, R68, RZ, PT, P5 ;  /* 0x000000ff4400720c */ /* 0x000fe40003fa4150 */
[--C-:B------:R-:W-:Y:S02]  /*e850*/  SHF.R.U32.HI R10, RZ, 0x2, R69.reuse ;  /* 0x00000002ff0a7819 */ /* 0x100fe40000011645 */
[----:B------:R-:W-:Y:S02]  /*e860*/  SHF.R.U32.HI R13, RZ, 0xf, R69 ;  /* 0x0000000fff0d7819 */ /* 0x000fe40000011645 */
[----:B------:R-:W-:Y:S02]  /*e870*/  FSEL R11, R11, -INF , !P5 ;  /* 0xff8000000b0b7808 */ /* 0x000fe40006800000 */
[----:B------:R-:W-:-:S02]  /*e880*/  LOP3.LUT P5, RZ, R10, 0x1, RZ, 0xc0, !PT ;  /* 0x000000010aff7812 */ /* 0x000fc400078ac0ff */
[----:B------:R-:W-:Y:S02]  /*e890*/  ISETP.GT.U32.AND.EX P4, PT, R251, RZ, PT, P4 ;  /* 0x000000fffb00720c */ /* 0x000fe40003f84140 */
[----:B------:R-:W-:Y:S02]  /*e8a0*/  FSEL R10, R18, -INF , !P3 ;  /* 0xff800000120a7808 */ /* 0x000fe40005800000 */
[----:B------:R-:W-:Y:S01]  /*e8b0*/  LOP3.LUT P3, RZ, R13, 0x1, RZ, 0xc0, !PT ;  /* 0x000000010dff7812 */ /* 0x000fe2000786c0ff */
[----:B------:R-:W-:Y:S01]  /*e8c0*/  FMUL R13, R19, UR17 ;  /* 0x00000011130d7c20 */ /* 0x000fe20008400000 */
[----:B------:R-:W-:Y:S02]  /*e8d0*/  FSEL R5, R5, -INF , !P4 ;  /* 0xff80000005057808 */ /* 0x000fe40006000000 */
[----:B------:R-:W-:Y:S02]  /*e8e0*/  ISETP.GT.U32.AND.EX P0, PT, R82, RZ, PT, P0 ;  /* 0x000000ff5200720c */ /* 0x000fe40003f04100 */
[----:B------:R-:W-:-:S02]  /*e8f0*/  SHF.R.U32.HI R15, RZ, 0xe, R69 ;  /* 0x0000000eff0f7819 */ /* 0x000fc40000011645 */
[----:B------:R-:W-:Y:S02]  /*e900*/  ISETP.GT.U32.AND P4, PT, R78, R135, PT ;  /* 0x000000874e00720c */ /* 0x000fe40003f84070 */
[----:B------:R-:W-:Y:S02]  /*e910*/  SHF.R.U32.HI R14, RZ, 0xc, R69 ;  /* 0x0000000cff0e7819 */ /* 0x000fe40000011645 */
[----:B------:R-:W-:Y:S02]  /*e920*/  FSEL R13, R13, -INF , !P2 ;  /* 0xff8000000d0d7808 */ /* 0x000fe40005000000 */
[----:B------:R-:W-:Y:S02]  /*e930*/  FSEL R6, R6, -INF , !P6 ;  /* 0xff80000006067808 */ /* 0x000fe40007000000 */
[----:B------:R-:W-:Y:S02]  /*e940*/  SEL R3, RZ, 0x1, !P0 ;  /* 0x00000001ff037807 */ /* 0x000fe40004000000 */
[----:B------:R-:W-:-:S02]  /*e950*/  LOP3.LUT P2, RZ, R15, 0x1, RZ, 0xc0, !PT ;  /* 0x000000010fff7812 */ /* 0x000fc4000784c0ff */
[----:B------:R-:W-:Y:S01]  /*e960*/  ISETP.GT.U32.AND.EX P6, PT, R76, RZ, PT, P4 ;  /* 0x000000ff4c00720c */ /* 0x000fe20003fc4140 */
[----:B------:R-:W-:Y:S01]  /*e970*/  IMAD.IADD R3, R3, 0x1, R99 ;  /* 0x0000000103037824 */ /* 0x000fe200078e0263 */
[----:B------:R-:W-:Y:S02]  /*e980*/  SHF.R.U32.HI R16, RZ, 0xd, R69 ;  /* 0x0000000dff107819 */ /* 0x000fe40000011645 */
[----:B------:R-:W-:Y:S02]  /*e990*/  ISETP.GT.U32.AND P4, PT, R73, R135, PT ;  /* 0x000000874900720c */ /* 0x000fe40003f84070 */
[----:B------:R-:W-:Y:S02]  /*e9a0*/  FSEL R15, R20, -INF , !P3 ;  /* 0xff800000140f7808 */ /* 0x000fe40005800000 */
[----:B------:R-:W-:Y:S02]  /*e9b0*/  LOP3.LUT P3, RZ, R14, 0x1, RZ, 0xc0, !PT ;  /* 0x000000010eff7812 */ /* 0x000fe4000786c0ff */
[----:B------:R-:W-:-:S02]  /*e9c0*/  FSEL R14, R21, -INF , !P2 ;  /* 0xff800000150e7808 */ /* 0x000fc40005000000 */
[----:B------:R-:W-:Y:S02]  /*e9d0*/  FSEL R8, R8, -INF , !P6 ;  /* 0xff80000008087808 */ /* 0x000fe40007000000 */
[--C-:B------:R-:W-:Y:S02]  /*e9e0*/  SHF.R.U32.HI R12, RZ, 0x1, R69.reuse ;  /* 0x00000001ff0c7819 */ /* 0x100fe40000011645 */
[----:B------:R-:W-:Y:S01]  /*e9f0*/  LOP3.LUT P2, RZ, R16, 0x1, RZ, 0xc0, !PT ;  /* 0x0000000110ff7812 */ /* 0x000fe2000784c0ff */
[----:B------:R-:W-:Y:S01]  /*ea00*/  FMUL R16, R22, UR17 ;  /* 0x0000001116107c20 */ /* 0x000fe20008400000 */
[----:B------:R-:W-:Y:S02]  /*ea10*/  ISETP.GT.U32.AND.EX P6, PT, R70, RZ, PT, P4 ;  /* 0x000000ff4600720c */ /* 0x000fe40003fc4140 */
[----:B------:R-:W-:Y:S02]  /*ea20*/  SHF.R.U32.HI R18, RZ, 0xb, R69 ;  /* 0x0000000bff127819 */ /* 0x000fe40000011645 */
[----:B------:R-:W-:-:S02]  /*ea30*/  LOP3.LUT P4, RZ, R12, 0x1, RZ, 0xc0, !PT ;  /* 0x000000010cff7812 */ /* 0x000fc4000788c0ff */
[----:B------:R-:W-:Y:S02]  /*ea40*/  LOP3.LUT R3, R3, 0x3, RZ, 0xc0, !PT ;  /* 0x0000000303037812 */ /* 0x000fe400078ec0ff */
[----:B------:R-:W-:Y:S02]  /*ea50*/  FSEL R12, R17, -INF , !P6 ;  /* 0xff800000110c7808 */ /* 0x000fe40007000000 */
[--C-:B------:R-:W-:Y:S02]  /*ea60*/  SHF.R.U32.HI R17, RZ, 0x9, R69.reuse ;  /* 0x00000009ff117819 */ /* 0x100fe40000011645 */
[----:B------:R-:W-:Y:S02]  /*ea70*/  FSEL R16, R16, -INF , !P2 ;  /* 0xff80000010107808 */ /* 0x000fe40005000000 */
[----:B------:R-:W-:Y:S02]  /*ea80*/  LOP3.LUT P2, RZ, R18, 0x1, RZ, 0xc0, !PT ;  /* 0x0000000112ff7812 */ /* 0x000fe4000784c0ff */
[----:B------:R-:W-:-:S02]  /*ea90*/  SHF.R.U32.HI R19, RZ, 0xa, R69 ;  /* 0x0000000aff137819 */ /* 0x000fc40000011645 */
[----:B------:R-:W-:Y:S02]  /*eaa0*/  IADD3 R3, PT, PT, R3, R98, R97 ;  /* 0x0000006203037210 */ /* 0x000fe40007ffe061 */
[----:B------:R-:W-:Y:S02]  /*eab0*/  FSEL R18, R23, -INF , !P3 ;  /* 0xff80000017127808 */ /* 0x000fe40005800000 */
[----:B------:R-:W-:Y:S02]  /*eac0*/  LOP3.LUT P3, RZ, R17, 0x1, RZ, 0xc0, !PT ;  /* 0x0000000111ff7812 */ /* 0x000fe4000786c0ff */
[----:B------:R-:W-:Y:S02]  /*ead0*/  FSEL R17, R24, -INF , !P2 ;  /* 0xff80000018117808 */ /* 0x000fe40005000000 */
[----:B------:R-:W-:Y:S01]  /*eae0*/  LOP3.LUT P2, RZ, R19, 0x1, RZ, 0xc0, !PT ;  /* 0x0000000113ff7812 */ /* 0x000fe2000784c0ff */
[----:B------:R-:W-:Y:S01]  /*eaf0*/  FMUL R19, R25, UR17 ;  /* 0x0000001119137c20 */ /* 0x000fe20008400000 */
[----:B------:R-:W-:Y:S01]  /*eb00*/  LOP3.LUT R3, R3, 0xf, RZ, 0xc0, !PT ;  /* 0x0000000f03037812 */ /* 0x000fe200078ec0ff */
[----:B------:R-:W-:Y:S01]  /*eb10*/  FMUL R25, R31, UR17 ;  /* 0x000000111f197c20 */ /* 0x000fe20008400000 */
[----:B------:R-:W-:-:S02]  /*eb20*/  SHF.R.U32.HI R21, RZ, 0x8, R69 ;  /* 0x00000008ff157819 */ /* 0x000fc40000011645 */
[----:B------:R-:W-:Y:S01]  /*eb30*/  SHF.R.U32.HI R20, RZ, 0x6, R69 ;  /* 0x00000006ff147819 */ /* 0x000fe20000011645 */
[----:B------:R-:W-:Y:S01]  /*eb40*/  IMAD R3, R100, 0x10, R3 ;  /* 0x0000001064037824 */ /* 0x000fe200078e0203 */
[----:B------:R-:W-:Y:S02]  /*eb50*/  FSEL R19, R19, -INF , !P2 ;  /* 0xff80000013137808 */ /* 0x000fe40005000000 */
[----:B------:R-:W-:Y:S02]  /*eb60*/  LEA R112, R116, R112, 0x4 ;  /* 0x0000007074707211 */ /* 0x000fe400078e20ff */
[----:B------:R-:W-:Y:S02]  /*eb70*/  LOP3.LUT P2, RZ, R21, 0x1, RZ, 0xc0, !PT ;  /* 0x0000000115ff7812 */ /* 0x000fe4000784c0ff */
[----:B------:R-:W-:Y:S02]  /*eb80*/  SHF.R.U32.HI R22, RZ, 0x7, R69 ;  /* 0x00000007ff167819 */ /* 0x000fe40000011645 */
[----:B------:R-:W-:-:S02]  /*eb90*/  FSEL R21, R26, -INF , !P3 ;  /* 0xff8000001a157808 */ /* 0x000fc40005800000 */
[----:B------:R-:W-:Y:S02]  /*eba0*/  LOP3.LUT P3, RZ, R20, 0x1, RZ, 0xc0, !PT ;  /* 0x0000000114ff7812 */ /* 0x000fe4000786c0ff */
[----:B------:R-:W-:Y:S02]  /*ebb0*/  LOP3.LUT R3, R3, 0xff, RZ, 0xc0, !PT ;  /* 0x000000ff03037812 */ /* 0x000fe400078ec0ff */
[----:B------:R-:W-:Y:S02]  /*ebc0*/  LOP3.LUT R112, R112, 0xff, RZ, 0xc0, !PT ;  /* 0x000000ff70707812 */ /* 0x000fe400078ec0ff */
[----:B------:R-:W-:Y:S01]  /*ebd0*/  FSEL R20, R27, -INF , !P2 ;  /* 0xff8000001b147808 */ /* 0x000fe20005000000 */
[----:B------:R-:W-:Y:S01]  /*ebe0*/  IMAD.IADD R3, R83, 0x1, R3 ;  /* 0x0000000153037824 */ /* 0x000fe200078e0203 */
[----:B------:R-:W-:Y:S01]  /*ebf0*/  LOP3.LUT P2, RZ, R22, 0x1, RZ, 0xc0, !PT ;  /* 0x0000000116ff7812 */ /* 0x000fe2000784c0ff */
[----:B------:R-:W-:Y:S01]  /*ec00*/  FMUL R22, R28, UR17 ;  /* 0x000000111c167c20 */ /* 0x000fe20008400000 */
[--C-:B------:R-:W-:Y:S01]  /*ec10*/  SHF.R.U32.HI R24, RZ, 0x5, R69.reuse ;  /* 0x00000005ff187819 */ /* 0x100fe20000011645 */
[----:B------:R-:W-:Y:S01]  /*ec20*/  IMAD.IADD R104, R104, 0x1, R112 ;  /* 0x0000000168687824 */ /* 0x000fe200078e0270 */
[----:B------:R-:W-:-:S02]  /*ec30*/  SHF.R.U32.HI R23, RZ, 0x3, R69 ;  /* 0x00000003ff177819 */ /* 0x000fc40000011645 */
[----:B------:R-:W-:Y:S02]  /*ec40*/  FSEL R22, R22, -INF , !P2 ;  /* 0xff80000016167808 */ /* 0x000fe40005000000 */
[----:B------:R-:W-:Y:S02]  /*ec50*/  LOP3.LUT P2, RZ, R24, 0x1, RZ, 0xc0, !PT ;  /* 0x0000000118ff7812 */ /* 0x000fe4000784c0ff */
[----:B------:R-:W-:Y:S02]  /*ec60*/  SHF.R.U32.HI R69, RZ, 0x4, R69 ;  /* 0x00000004ff457819 */ /* 0x000fe40000011645 */
[----:B------:R-:W-:Y:S02]  /*ec70*/  PRMT R3, R3, 0x5410, R104 ;  /* 0x0000541003037816 */ /* 0x000fe40000000068 */
[----:B------:R-:W-:Y:S02]  /*ec80*/  FSEL R24, R29, -INF , !P3 ;  /* 0xff8000001d187808 */ /* 0x000fe40005800000 */
[----:B------:R-:W-:-:S02]  /*ec90*/  LOP3.LUT P3, RZ, R23, 0x1, RZ, 0xc0, !PT ;  /* 0x0000000117ff7812 */ /* 0x000fc4000786c0ff */
[----:B------:R-:W-:Y:S02]  /*eca0*/  FSEL R23, R30, -INF , !P2 ;  /* 0xff8000001e177808 */ /* 0x000fe40005000000 */
[----:B------:R-:W-:Y:S02]  /*ecb0*/  LOP3.LUT P2, RZ, R69, 0x1, RZ, 0xc0, !PT ;  /* 0x0000000145ff7812 */ /* 0x000fe4000784c0ff */
[C---:B------:R-:W-:Y:S02]  /*ecc0*/  SHF.R.U64 R27, R3.reuse, 0x1f, RZ ;  /* 0x0000001f031b7819 */ /* 0x040fe400000012ff */
[----:B------:R-:W-:Y:S02]  /*ecd0*/  SHF.R.U64 R26, R3, 0x1e, RZ ;  /* 0x0000001e031a7819 */ /* 0x000fe400000012ff */
[----:B------:R-:W-:Y:S02]  /*ece0*/  FSEL R25, R25, -INF , !P2 ;  /* 0xff80000019197808 */ /* 0x000fe40005000000 */
[----:B------:R-:W-:-:S02]  /*ecf0*/  LOP3.LUT P2, RZ, R27, 0x1, RZ, 0xc0, !PT ;  /* 0x000000011bff7812 */ /* 0x000fc4000784c0ff */
[----:B------:R-:W-:Y:S02]  /*ed00*/  SHF.R.U64 R28, R3, 0x1d, RZ ;  /* 0x0000001d031c7819 */ /* 0x000fe400000012ff */
[----:B------:R-:W-:Y:S02]  /*ed10*/  FSEL R27, R32, -INF , !P3 ;  /* 0xff800000201b7808 */ /* 0x000fe40005800000 */
[----:B------:R-:W-:Y:S02]  /*ed20*/  LOP3.LUT P3, RZ, R26, 0x1, RZ, 0xc0, !PT ;  /* 0x000000011aff7812 */ /* 0x000fe4000786c0ff */
[----:B------:R-:W-:Y:S02]  /*ed30*/  FSEL R26, R33, -INF , !P5 ;  /* 0xff800000211a7808 */ /* 0x000fe40006800000 */
[----:B------:R-:W-:Y:S01]  /*ed40*/  LOP3.LUT P5, RZ, R28, 0x1, RZ, 0xc0, !PT ;  /* 0x000000011cff7812 */ /* 0x000fe200078ac0ff */
[----:B------:R-:W-:Y:S01]  /*ed50*/  FMUL R28, R34, UR17 ;  /* 0x00000011221c7c20 */ /* 0x000fe20008400000 */
[----:B------:R-:W-:-:S02]  /*ed60*/  SHF.R.U64 R30, R3, 0x1c, RZ ;  /* 0x0000001c031e7819 */ /* 0x000fc400000012ff */
[C---:B------:R-:W-:Y:S02]  /*ed70*/  SHF.R.U64 R29, R3.reuse, 0x1b, RZ ;  /* 0x0000001b031d7819 */ /* 0x040fe400000012ff */
[----:B------:R-:W-:Y:S02]  /*ed80*/  FSEL R28, R28, -INF , !P4 ;  /* 0xff8000001c1c7808 */ /* 0x000fe40006000000 */
[----:B------:R-:W-:Y:S02]  /*ed90*/  LOP3.LUT P4, RZ, R30, 0x1, RZ, 0xc0, !PT ;  /* 0x000000011eff7812 */ /* 0x000fe4000788c0ff */
[----:B------:R-:W-:Y:S02]  /*eda0*/  SHF.R.U64 R31, R3, 0x1a, RZ ;  /* 0x0000001a031f7819 */ /* 0x000fe400000012ff */
[----:B------:R-:W-:Y:S01]  /*edb0*/  FSEL R30, R35, -INF , !P1 ;  /* 0xff800000231e7808 */ /* 0x000fe20004800000 */
[----:B------:R-:W-:Y:S01]  /*edc0*/  FMUL R35, R40, UR17 ;  /* 0x0000001128237c20 */ /* 0x000fe20008400000 */
[----:B------:R-:W-:-:S02]  /*edd0*/  LOP3.LUT P1, RZ, R29, 0x1, RZ, 0xc0, !PT ;  /* 0x000000011dff7812 */ /* 0x000fc4000782c0ff */
[----:B------:R-:W-:Y:S02]  /*ede0*/  FSEL R29, R36, -INF , !P2 ;  /* 0xff800000241d7808 */ /* 0x000fe40005000000 */
[----:B------:R-:W-:Y:S01]  /*edf0*/  LOP3.LUT P2, RZ, R31, 0x1, RZ, 0xc0, !PT ;  /* 0x000000011fff7812 */ /* 0x000fe2000784c0ff */
[----:B------:R-:W-:Y:S01]  /*ee00*/  FMUL R31, R37, UR17 ;  /* 0x00000011251f7c20 */ /* 0x000fe20008400000 */
[C---:B------:R-:W-:Y:S02]  /*ee10*/  SHF.R.U64 R33, R3.reuse, 0x19, RZ ;  /* 0x0000001903217819 */ /* 0x040fe400000012ff */
[----:B------:R-:W-:Y:S02]  /*ee20*/  SHF.R.U64 R36, R3, 0x16, RZ ;  /* 0x0000001603247819 */ /* 0x000fe400000012ff */
[----:B------:R-:W-:Y:S02]  /*ee30*/  FSEL R31, R31, -INF , !P3 ;  /* 0xff8000001f1f7808 */ /* 0x000fe40005800000 */
[----:B------:R-:W-:-:S02]  /*ee40*/  FSEL R35, R35, -INF , !P1 ;  /* 0xff80000023237808 */ /* 0x000fc40004800000 */
[----:B------:R-:W-:Y:S02]  /*ee50*/  LOP3.LUT P3, RZ, R33, 0x1, RZ, 0xc0, !PT ;  /* 0x0000000121ff7812 */ /* 0x000fe4000786c0ff */
[----:B------:R-:W-:Y:S02]  /*ee60*/  LOP3.LUT P1, RZ, R36, 0x1, RZ, 0xc0, !PT ;  /* 0x0000000124ff7812 */ /* 0x000fe4000782c0ff */
        /* <DEDUP_REMOVED lines=19> */
[----:B------:R-:W-:Y:S02]  /*efa0*/  FSEL R83, R46, -INF , !P2 ;  /* 0xff8000002e537808 */ /* 0x000fe40005000000 */
[----:B------:R-:W-:Y:S02]  /*efb0*/  LOP3.LUT P2, RZ, R36, 0x1, RZ, 0xc0, !PT ;  /* 0x0000000124ff7812 */ /* 0x000fe4000784c0ff */
[----:B------:R-:W-:-:S02]  /*efc0*/  SHF.R.U64 R36, R3, 0xe, RZ ;  /* 0x0000000e03247819 */ /* 0x000fc400000012ff */
[----:B------:R-:W-:Y:S02]  /*efd0*/  FSEL R71, R48, -INF , !P5 ;  /* 0xff80000030477808 */ /* 0x000fe40006800000 */
[----:B------:R-:W-:Y:S02]  /*efe0*/  LOP3.LUT P5, RZ, R36, 0x1, RZ, 0xc0, !PT ;  /* 0x0000000124ff7812 */ /* 0x000fe400078ac0ff */
[----:B------:R-:W-:Y:S02]  /*eff0*/  FMNMX3 R36, R95, R94, R92, !PT ;  /* 0x0000005e5f247276 */ /* 0x000fe4000780005c */
[----:B------:R-:W-:Y:S02]  /*f000*/  SHF.R.U64 R34, R3, 0x12, RZ ;  /* 0x0000001203227819 */ /* 0x000fe400000012ff */
[----:B------:R-:W-:Y:S02]  /*f010*/  FMNMX3 R36, R36, R89, R91, !PT ;  /* 0x0000005924247276 */ /* 0x000fe4000780005b */
[----:B------:R-:W-:-:S02]  /*f020*/  FSEL R75, R44, -INF , !P4 ;  /* 0xff8000002c4b7808 */ /* 0x000fc40006000000 */
[----:B------:R-:W-:Y:S02]  /*f030*/  LOP3.LUT P4, RZ, R34, 0x1, RZ, 0xc0, !PT ;  /* 0x0000000122ff7812 */ /* 0x000fe4000788c0ff */
[C---:B------:R-:W-:Y:S02]  /*f040*/  SHF.R.U64 R34, R3.reuse, 0xf, RZ ;  /* 0x0000000f03227819 */ /* 0x040fe400000012ff */
[----:B------:R-:W-:Y:S02]  /*f050*/  SHF.R.U64 R37, R3, 0xc, RZ ;  /* 0x0000000c03257819 */ /* 0x000fe400000012ff */
[----:B------:R-:W-:Y:S02]  /*f060*/  FMNMX3 R36, R36, R93, R5, !PT ;  /* 0x0000005d24247276 */ /* 0x000fe40007800005 */
[----:B------:R-:W-:Y:S02]  /*f070*/  FSEL R81, R47, -INF , !P3 ;  /* 0xff8000002f517808 */ /* 0x000fe40005800000 */
[----:B------:R-:W-:-:S02]  /*f080*/  FSEL R72, R50, -INF , !P1 ;  /* 0xff80000032487808 */ /* 0x000fc40004800000 */
[----:B------:R-:W-:Y:S02]  /*f090*/  LOP3.LUT P3, RZ, R34, 0x1, RZ, 0xc0, !PT ;  /* 0x0000000122ff7812 */ /* 0x000fe4000786c0ff */
[----:B------:R-:W-:Y:S02]  /*f0a0*/  LOP3.LUT P1, RZ, R37, 0x1, RZ, 0xc0, !PT ;  /* 0x0000000125ff7812 */ /* 0x000fe4000782c0ff */
[----:B------:R-:W-:Y:S02]  /*f0b0*/  SHF.R.U64 R34, R3, 0xd, RZ ;  /* 0x0000000d03227819 */ /* 0x000fe400000012ff */
[----:B------:R-:W-:Y:S02]  /*f0c0*/  FMNMX3 R37, R36, R4, R7, !PT ;  /* 0x0000000424257276 */ /* 0x000fe40007800007 */
[----:B------:R-:W-:Y:S02]  /*f0d0*/  FSEL R80, R49, -INF , !P4 ;  /* 0xff80000031507808 */ /* 0x000fe40006000000 */
[----:B------:R-:W-:-:S02]  /*f0e0*/  LOP3.LUT P4, RZ, R34, 0x1, RZ, 0xc0, !PT ;  /* 0x0000000122ff7812 */ /* 0x000fc4000788c0ff */
[----:B------:R-:W-:Y:S02]  /*f0f0*/  FMNMX3 R37, R37, R6, R9, !PT ;  /* 0x0000000625257276 */ /* 0x000fe40007800009 */
[C---:B------:R-:W-:Y:S02]  /*f100*/  SHF.R.U64 R34, R3.reuse, 0xb, RZ ;  /* 0x0000000b03227819 */ /* 0x040fe400000012ff */
[----:B------:R-:W-:Y:S02]  /*f110*/  SHF.R.U64 R36, R3, 0xa, RZ ;  /* 0x0000000a03247819 */ /* 0x000fe400000012ff */
[----:B------:R-:W-:Y:S02]  /*f120*/  FSEL R79, R51, -INF , !P2 ;  /* 0xff800000334f7808 */ /* 0x000fe40005000000 */
[----:B------:R-:W-:Y:S02]  /*f130*/  FMNMX3 R37, R37, R8, R11, !PT ;  /* 0x0000000825257276 */ /* 0x000fe4000780000b */
[----:B------:R-:W-:-:S02]  /*f140*/  LOP3.LUT P2, RZ, R34, 0x1, RZ, 0xc0, !PT ;  /* 0x0000000122ff7812 */ /* 0x000fc4000784c0ff */
[----:B------:R-:W-:Y:S02]  /*f150*/  FSEL R73, R52, -INF , !P3 ;  /* 0xff80000034497808 */ /* 0x000fe40005800000 */
[C---:B------:R-:W-:Y:S02]  /*f160*/  SHF.R.U64 R34, R3.reuse, 0x9, RZ ;  /* 0x0000000903227819 */ /* 0x040fe400000012ff */
[----:B------:R-:W-:Y:S02]  /*f170*/  LOP3.LUT P3, RZ, R36, 0x1, RZ, 0xc0, !PT ;  /* 0x0000000124ff7812 */ /* 0x000fe4000786c0ff */
[----:B-1----:R-:W-:Y:S02]  /*f180*/  LOP3.LUT P6, RZ, R250, 0x7f, RZ, 0xc0, !PT ;  /* 0x0000007ffaff7812 */ /* 0x002fe400078cc0ff */
[----:B------:R-:W-:Y:S02]  /*f190*/  SHF.R.U64 R36, R3, 0x8, RZ ;  /* 0x0000000803247819 */ /* 0x000fe400000012ff */
[----:B------:R-:W-:-:S02]  /*f1a0*/  FMNMX3 R37, R37, R12, R10, !PT ;  /* 0x0000000c25257276 */ /* 0x000fc4000780000a */
[----:B------:R-:W-:Y:S02]  /*f1b0*/  FSEL R78, R53, -INF , !P5 ;  /* 0xff800000354e7808 */ /* 0x000fe40006800000 */
[----:B------:R-:W-:Y:S02]  /*f1c0*/  LOP3.LUT P5, RZ, R34, 0x1, RZ, 0xc0, !PT ;  /* 0x0000000122ff7812 */ /* 0x000fe400078ac0ff */
[----:B------:R-:W-:Y:S02]  /*f1d0*/  FSEL R34, R54, -INF , !P4 ;  /* 0xff80000036227808 */ /* 0x000fe40006000000 */
[----:B------:R-:W-:Y:S01]  /*f1e0*/  FMNMX3 R37, R37, R13, R15, !PT ;  /* 0x0000000d25257276 */ /* 0x000fe2000780000f */
[----:B------:R-:W1:Y:S01]  /*f1f0*/  @!P6 SYNCS.CCTL.IV [UR8+0x14010] ;  /* 0x01401000ff00e9b1 */ /* 0x000e620008000008 */
[----:B------:R-:W-:Y:S01]  /*f200*/  LOP3.LUT P4, RZ, R36, 0x1, RZ, 0xc0, !PT ;  /* 0x0000000124ff7812 */ /* 0x000fe2000788c0ff */
[----:B------:R-:W-:Y:S01]  /*f210*/  NOP ;  /* 0x0000000000007918 */ /* 0x000fe20000000000 */
[----:B------:R-:W-:-:S02]  /*f220*/  SHF.R.U64 R36, R3, 0x7, RZ ;  /* 0x0000000703247819 */ /* 0x000fc400000012ff */
[----:B------:R-:W-:Y:S02]  /*f230*/  FMNMX3 R38, R37, R14, R16, !PT ;  /* 0x0000000e25267276 */ /* 0x000fe40007800010 */
[----:B------:R-:W-:Y:S02]  /*f240*/  FSEL R77, R55, -INF , !P1 ;  /* 0xff800000374d7808 */ /* 0x000fe40004800000 */
[----:B------:R-:W-:Y:S01]  /*f250*/  LOP3.LUT P1, RZ, R36, 0x1, RZ, 0xc0, !PT ;  /* 0x0000000124ff7812 */ /* 0x000fe2000782c0ff */
[----:B------:R-:W-:Y:S01]  /*f260*/  IMAD.U32 R36, RZ, RZ, UR76 ;  /* 0x0000004cff247e24 */ /* 0x000fe2000f8e00ff */
[----:B------:R-:W-:Y:S02]  /*f270*/  FMNMX3 R38, R38, R18, R17, !PT ;  /* 0x0000001226267276 */ /* 0x000fe40007800011 */
[----:B------:R-:W-:Y:S01]  /*f280*/  FSEL R86, R57, -INF , !P3 ;  /* 0xff80000039567808 */ /* 0x000fe20005800000 */
[----:B-1----:R-:W1:Y:S01]  /*f290*/  SYNCS.PHASECHK.TRANS64.TRYWAIT P3, [UR16], R36 ;  /* 0x00000024ff0075a7 */ /* 0x002e620008061110 */
[----:B------:R-:W-:-:S02]  /*f2a0*/  FMNMX3 R38, R38, R19, R21, !PT ;  /* 0x0000001326267276 */ /* 0x000fc40007800015 */
[----:B------:R-:W-:Y:S02]  /*f2b0*/  SHF.R.U64 R37, R3, 0x6, RZ ;  /* 0x0000000603257819 */ /* 0x000fe400000012ff */
[----:B------:R-:W-:Y:S02]  /*f2c0*/  FMNMX3 R38, R38, R20, R22, !PT ;  /* 0x0000001426267276 */ /* 0x000fe40007800016 */
[----:B------:R-:W-:Y:S02]  /*f2d0*/  FSEL R74, R56, -INF , !P2 ;  /* 0xff800000384a7808 */ /* 0x000fe40005000000 */
[----:B------:R-:W-:Y:S02]  /*f2e0*/  FMNMX3 R38, R38, R24, R23, !PT ;  /* 0x0000001826267276 */ /* 0x000fe40007800017 */
[----:B------:R-:W-:Y:S02]  /*f2f0*/  LOP3.LUT P2, RZ, R37, 0x1, RZ, 0xc0, !PT ;  /* 0x0000000125ff7812 */ /* 0x000fe4000784c0ff */
[----:B------:R-:W-:-:S02]  /*f300*/  FMNMX3 R39, R38, R25, R27, !PT ;  /* 0x0000001926277276 */ /* 0x000fc4000780001b */
[----:B------:R-:W-:Y:S02]  /*f310*/  SHF.R.U64 R37, R3, 0x5, RZ ;  /* 0x0000000503257819 */ /* 0x000fe400000012ff */
[----:B------:R-:W-:Y:S02]  /*f320*/  FMNMX3 R39, R39, R26, R28, !PT ;  /* 0x0000001a27277276 */ /* 0x000fe4000780001c */
[----:B------:R-:W-:Y:S02]  /*f330*/  SHF.R.U64 R38, R3, 0x4, RZ ;  /* 0x0000000403267819 */ /* 0x000fe400000012ff */
[----:B------:R-:W-:Y:S02]  /*f340*/  FMNMX3 R39, R39, R30, R29, !PT ;  /* 0x0000001e27277276 */ /* 0x000fe4000780001d */
[----:B------:R-:W-:Y:S01]  /*f350*/  FSEL R76, R58, -INF , !P5 ;  /* 0xff8000003a4c7808 */ /* 0x000fe20006800000 */
[----:B------:R-:W-:Y:S01]  /*f360*/  FMUL R58, R61, UR17 ;  /* 0x000000113d3a7c20 */ /* 0x000fe20008400000 */
[----:B------:R-:W-:Y:S01]  /*f370*/  FMNMX3 R39, R39, R31, R33, !PT ;  /* 0x0000001f27277276 */ /* 0x000fe20007800021 */
[----:B------:R-:W-:Y:S01]  /*f380*/  FMUL R61, R67, UR17 ;  /* 0x00000011433d7c20 */ /* 0x000fe20008400000 */
[----:B------:R-:W-:-:S02]  /*f390*/  FSEL R59, R59, -INF , !P4 ;  /* 0xff8000003b3b7808 */ /* 0x000fc40006000000 */
[----:B------:R-:W-:Y:S02]  /*f3a0*/  FMNMX3 R39, R39, R32, R35, !PT ;  /* 0x0000002027277276 */ /* 0x000fe40007800023 */
[----:B------:R-:W-:Y:S02]  /*f3b0*/  LOP3.LUT P5, RZ, R37, 0x1, RZ, 0xc0, !PT ;  /* 0x0000000125ff7812 */ /* 0x000fe400078ac0ff */
[----:B------:R-:W-:Y:S02]  /*f3c0*/  FMNMX3 R39, R39, R68, R70, !PT ;  /* 0x0000004427277276 */ /* 0x000fe40007800046 */
[----:B------:R-:W-:Y:S02]  /*f3d0*/  LOP3.LUT P4, RZ, R38, 0x1, RZ, 0xc0, !PT ;  /* 0x0000000126ff7812 */ /* 0x000fe4000788c0ff */
[C---:B------:R-:W-:Y:S02]  /*f3e0*/  SHF.R.U64 R37, R3.reuse, 0x3, RZ ;  /* 0x0000000303257819 */ /* 0x040fe400000012ff */
[----:B------:R-:W-:-:S02]  /*f3f0*/  SHF.R.U64 R38, R3, 0x2, RZ ;  /* 0x0000000203267819 */ /* 0x000fc400000012ff */
[----:B------:R-:W-:Y:S02]  /*f400*/  SHF.R.U64 R3, R3, 0x1, RZ ;  /* 0x0000000103037819 */ /* 0x000fe400000012ff */
[----:B------:R-:W-:Y:S02]  /*f410*/  FMNMX3 R39, R39, R82, R75, !PT ;  /* 0x0000005227277276 */ /* 0x000fe4000780004b */
[----:B------:R-:W-:Y:S02]  /*f420*/  FSEL R60, R60, -INF , !P1 ;  /* 0xff8000003c3c7808 */ /* 0x000fe40004800000 */
[----:B------:R-:W-:Y:S02]  /*f430*/  FSEL R58, R58, -INF , !P2 ;  /* 0xff8000003a3a7808 */ /* 0x000fe40005000000 */
[----:B------:R-:W-:Y:S02]  /*f440*/  LOP3.LUT P1, RZ, R37, 0x1, RZ, 0xc0, !PT ;  /* 0x0000000125ff7812 */ /* 0x000fe4000782c0ff */
[----:B------:R-:W-:-:S02]  /*f450*/  LOP3.LUT P2, RZ, R38, 0x1, RZ, 0xc0, !PT ;  /* 0x0000000126ff7812 */ /* 0x000fc4000784c0ff */
[----:B------:R-:W-:Y:S02]  /*f460*/  FMNMX3 R39, R39, R69, R83, !PT ;  /* 0x0000004527277276 */ /* 0x000fe40007800053 */
[----:B------:R-:W-:Y:S01]  /*f470*/  LOP3.LUT P6, RZ, R3, 0x1, RZ, 0xc0, !PT ;  /* 0x0000000103ff7812 */ /* 0x000fe200078cc0ff */
[----:B-1----:R-:W-:-:S12]  /*f480*/  @!P3 BRA `(.L_x_18) ;  /* 0x0000007400b0b947 */ /* 0x002fd80003800000 */
.L_x_26:
[----:B------:R-:W2:Y:S04]  /*f490*/  LDL.64 R42, [R1+0x30] ;  /* 0x00003000012a7983 */ /* 0x000ea80000100a00 */
[----:B------:R-:W3:Y:S04]  /*f4a0*/  LDL.64 R98, [R1+0x28] ;  /* 0x0000280001627983 */ /* 0x000ee80000100a00 */
[----:B------:R-:W4:Y:S04]  /*f4b0*/  LDL.64 R40, [R1+0x10] ;  /* 0x0000100001287983 */ /* 0x000f280000100a00 */
[----:B------:R-:W5:Y:S04]  /*f4c0*/  LDL.64 R44, [R1+0x50] ;  /* 0x00005000012c7983 */ /* 0x000f680000100a00 */
[----:B------:R-:W3:Y:S04]  /*f4d0*/  LDL.64 R96, [R1+0x8] ;  /* 0x0000080001607983 */ /* 0x000ee80000100a00 */
[----:B------:R-:W3:Y:S01]  /*f4e0*/  LDL.64 R56, [R1+0x48] ;  /* 0x0000480001387983 */ /* 0x000ee20000100a00 */
[----:B------:R-:W-:-:S03]  /*f4f0*/  IMAD.WIDE R54, R132, 0x2, R172 ;  /* 0x0000000284367825 */ /* 0x000fc600078e02ac */
[----:B------:R-:W3:Y:S04]  /*f500*/  LDL.64 R110, [R1+0x20] ;  /* 0x00002000016e7983 */ /* 0x000ee80000100a00 */
[----:B------:R-:W3:Y:S04]  /*f510*/  LDL.64 R112, [R1+0x40] ;  /* 0x0000400001707983 */ /* 0x000ee80000100a00 */
[----:B------:R-:W3:Y:S04]  /*f520*/  LDL.64 R118, [R1+0x38] ;  /* 0x0000380001767983 */ /* 0x000ee80000100a00 */
[----:B------:R-:W3:Y:S01]  /*f530*/  LDL.64 R120, [R1+0x18] ;  /* 0x0000180001787983 */ /* 0x000ee20000100a00 */
[----:B------:R-:W-:-:S04]  /*f540*/  FMNMX3 R3, R39, R81, R71, !PT ;  /* 0x0000005127037276 */ /* 0x000fc80007800047 */
[----:B------:R-:W-:Y:S01]  /*f550*/  FMNMX3 R3, R3, R80, R72, !PT ;  /* 0x0000005003037276 */ /* 0x000fe20007800048 */
[----:B--2---:R-:W-:-:S05]  /*f560*/  IMAD.WIDE R42, R132, 0x2, R42 ;  /* 0x00000002842a7825 */ /* 0x004fca00078e022a */
[----:B------:R1:W2:Y:S02]  /*f570*/  LDG.E.U16 R53, desc[UR20][R42.64] ;  /* 0x000000142a357981 */ /* 0x0002a4000c1e1500 */
[----:B-1----:R-:W-:-:S05]  /*f580*/  IMAD.WIDE R42, R132, 0x2, R228 ;  /* 0x00000002842a7825 */ /* 0x002fca00078e02e4 */
[----:B------:R1:W2:Y:S02]  /*f590*/  LDG.E.U16 R49, desc[UR20][R42.64] ;  /* 0x000000142a317981 */ /* 0x0002a4000c1e1500 */
[----:B-1----:R-:W-:-:S05]  /*f5a0*/  IMAD.WIDE R42, R132, 0x2, R204 ;  /* 0x00000002842a7825 */ /* 0x002fca00078e02cc */
[----:B------:R1:W2:Y:S02]  /*f5b0*/  LDG.E.U16 R46, desc[UR20][R42.64] ;  /* 0x000000142a2e7981 */ /* 0x0002a4000c1e1500 */
[----:B-1----:R-:W-:-:S06]  /*f5c0*/  IMAD.WIDE R42, R132, 0x2, R180 ;  /* 0x00000002842a7825 */ /* 0x002fcc00078e02b4 */
[----:B------:R-:W2:Y:S04]  /*f5d0*/  LDG.E.U16 R43, desc[UR20][R42.64] ;  /* 0x000000142a2b7981 */ /* 0x000ea8000c1e1500 */
[----:B------:R3:W2:Y:S02]  /*f5e0*/  LDG.E.U16 R42, desc[UR20][R54.64] ;  /* 0x00000014362a7981 */ /* 0x0006a4000c1e1500 */
[C---:B---3--:R-:W-:Y:S02]  /*f5f0*/  IMAD.WIDE R54, R132.reuse, 0x2, R98 ;  /* 0x0000000284367825 */ /* 0x048fe400078e0262 */
[----:B------:R-:W3:Y:S01]  /*f600*/  LDL.64 R98, [R1] ;  /* 0x0000000001627983 */ /* 0x000ee20000100a00 */
[----:B------:R-:W-:Y:S01]  /*f610*/  FMNMX3 R3, R3, R79, R73, !PT ;  /* 0x0000004f03037276 */ /* 0x000fe20007800049 */
[----:B----4-:R-:W-:-:S03]  /*f620*/  IMAD.WIDE R40, R132, 0x2, R40 ;  /* 0x0000000284287825 */ /* 0x010fc600078e0228 */
[----:B------:R-:W-:Y:S01]  /*f630*/  FMNMX3 R3, R3, R78, R34, !PT ;  /* 0x0000004e03037276 */ /* 0x000fe20007800022 */
[C---:B------:R-:W-:Y:S01]  /*f640*/  IMAD.WIDE R38, R132.reuse, 0x2, R244 ;  /* 0x0000000284267825 */ /* 0x040fe200078e02f4 */
[----:B------:R1:W4:Y:S02]  /*f650*/  LDG.E.U16 R52, desc[UR20][R40.64] ;  /* 0x0000001428347981 */ /* 0x000324000c1e1500 */
[----:B------:R-:W-:Y:S02]  /*f660*/  FMNMX3 R3, R3, R77, R74, !PT ;  /* 0x0000004d03037276 */ /* 0x000fe4000780004a */
[----:B------:R0:W2:Y:S02]  /*f670*/  LDG.E.U16 R51, desc[UR20][R38.64] ;  /* 0x0000001426337981 */ /* 0x0000a4000c1e1500 */
[----:B------:R-:W-:Y:S01]  /*f680*/  FMNMX3 R3, R3, R86, R76, !PT ;  /* 0x0000005603037276 */ /* 0x000fe2000780004c */
[----:B-1----:R-:W-:Y:S01]  /*f690*/  IMAD.WIDE R40, R132, 0x2, R220 ;  /* 0x0000000284287825 */ /* 0x002fe200078e02dc */
[----:B------:R-:W-:-:S03]  /*f6a0*/  FSEL R90, R62, -INF , !P5 ;  /* 0xff8000003e5a7808 */ /* 0x000fc60006800000 */
[C---:B0-----:R-:W-:Y:S01]  /*f6b0*/  IMAD.WIDE R38, R132.reuse, 0x2, R212 ;  /* 0x0000000284267825 */ /* 0x041fe200078e02d4 */
[----:B------:R-:W-:Y:S01]  /*f6c0*/  FMNMX3 R3, R3, R59, R60, !PT ;  /* 0x0000003b03037276 */ /* 0x000fe2000780003c */
[----:B------:R0:W2:Y:S02]  /*f6d0*/  LDG.E.U16 R48, desc[UR20][R40.64] ;  /* 0x0000001428307981 */ /* 0x0000a4000c1e1500 */
[C---:B-----5:R-:W-:Y:S01]  /*f6e0*/  IMAD.WIDE R36, R132.reuse, 0x2, R44 ;  /* 0x0000000284247825 */ /* 0x060fe200078e022c */
[----:B------:R-:W-:Y:S01]  /*f6f0*/  FSEL R88, R63, -INF , !P4 ;  /* 0xff8000003f587808 */ /* 0x000fe20006000000 */
[----:B------:R1:W5:Y:S02]  /*f700*/  LDG.E.U16 R47, desc[UR20][R38.64] ;  /* 0x00000014262f7981 */ /* 0x000364000c1e1500 */
[----:B------:R-:W-:Y:S01]  /*f710*/  IMAD.WIDE R44, R132, 0x2, R236 ;  /* 0x00000002842c7825 */ /* 0x000fe200078e02ec */
[----:B------:R-:W-:Y:S01]  /*f720*/  FSEL R87, R64, -INF , !P1 ;  /* 0xff80000040577808 */ /* 0x000fe20004800000 */
[----:B------:R-:W2:Y:S02]  /*f730*/  LDG.E.U16 R36, desc[UR20][R36.64] ;  /* 0x0000001424247981 */ /* 0x000ea4000c1e1500 */
[C---:B0-----:R-:W-:Y:S01]  /*f740*/  IMAD.WIDE R40, R132.reuse, 0x2, R196 ;  /* 0x0000000284287825 */ /* 0x041fe200078e02c4 */
[----:B------:R-:W-:Y:S01]  /*f750*/  FMNMX3 R3, R3, R58, R90, !PT ;  /* 0x0000003a03037276 */ /* 0x000fe2000780005a */
[----:B------:R-:W2:Y:S02]  /*f760*/  LDG.E.U16 R50, desc[UR20][R44.64] ;  /* 0x000000142c327981 */ /* 0x000ea4000c1e1500 */
[----:B-1----:R-:W-:Y:S01]  /*f770*/  IMAD.WIDE R38, R132, 0x2, R188 ;  /* 0x0000000284267825 */ /* 0x002fe200078e02bc */
[----:B------:R-:W-:-:S02]  /*f780*/  FSEL R84, R65, -INF , !P2 ;  /* 0xff80000041547808 */ /* 0x000fc40005000000 */
[----:B------:R-:W-:Y:S01]  /*f790*/  FSEL R85, R66, -INF , !P6 ;  /* 0xff80000042557808 */ /* 0x000fe20007000000 */
[----:B------:R-:W2:Y:S01]  /*f7a0*/  LDG.E.U16 R37, desc[UR20][R54.64] ;  /* 0x0000001436257981 */ /* 0x000ea2000c1e1500 */
[----:B------:R-:W-:-:S03]  /*f7b0*/  FMNMX3 R3, R3, R88, R87, !PT ;  /* 0x0000005803037276 */ /* 0x000fc60007800057 */
[----:B------:R0:W2:Y:S01]  /*f7c0*/  LDG.E.U16 R45, desc[UR20][R40.64] ;  /* 0x00000014282d7981 */ /* 0x0000a2000c1e1500 */
[----:B------:R-:W-:-:S03]  /*f7d0*/  FSEL R61, R61, -INF , !P0 ;  /* 0xff8000003d3d7808 */ /* 0x000fc60004000000 */
[----:B------:R1:W2:Y:S01]  /*f7e0*/  LDG.E.U16 R44, desc[UR20][R38.64] ;  /* 0x00000014262c7981 */ /* 0x0002a2000c1e1500 */
[----:B------:R-:W-:Y:S01]  /*f7f0*/  FMNMX3 R3, R3, R84, R85, !PT ;  /* 0x0000005403037276 */ /* 0x000fe20007800055 */
[----:B0-----:R-:W-:-:S04]  /*f800*/  IMAD.WIDE R40, R132, 0x2, R164 ;  /* 0x0000000284287825 */ /* 0x001fc800078e02a4 */
[C---:B-1----:R-:W-:Y:S02]  /*f810*/  IMAD.WIDE R38, R132.reuse, 0x2, R156 ;  /* 0x0000000284267825 */ /* 0x042fe400078e029c */
[----:B------:R-:W2:Y:S02]  /*f820*/  LDG.E.U16 R41, desc[UR20][R40.64] ;  /* 0x0000001428297981 */ /* 0x000ea4000c1e1500 */
[----:B------:R-:W-:Y:S01]  /*f830*/  IMAD.WIDE R54, R132, 0x2, R96 ;  /* 0x0000000284367825 */ /* 0x000fe200078e0260 */
[----:B------:R-:W-:-:S03]  /*f840*/  FMNMX3 R3, R3, R61, R0, !PT ;  /* 0x0000003d03037276 */ /* 0x000fc60007800000 */
[C---:B------:R-:W-:Y:S02]  /*f850*/  IMAD.WIDE R62, R132.reuse, 0x2, R242 ;  /* 0x00000002843e7825 */ /* 0x040fe400078e02f2 */
[----:B------:R-:W2:Y:S04]  /*f860*/  LDG.E.U16 R54, desc[UR20][R54.64] ;  /* 0x0000001436367981 */ /* 0x000ea8000c1e1500 */
[----:B------:R0:W2:Y:S01]  /*f870*/  LDG.E.U16 R40, desc[UR20][R38.64] ;  /* 0x0000001426287981 */ /* 0x0000a2000c1e1500 */
[----:B------:R-:W-:-:S04]  /*f880*/  IMAD.WIDE R56, R132, 0x2, R56 ;  /* 0x0000000284387825 */ /* 0x000fc800078e0238 */
[----:B------:R-:W-:Y:S01]  /*f890*/  FADD R92, R92, -R3 ;  /* 0x800000035c5c7221 */ /* 0x000fe20000000000 */
[----:B------:R1:W2:Y:S01]  /*f8a0*/  LDG.E.U16 R55, desc[UR20][R62.64] ;  /* 0x000000143e377981 */ /* 0x0002a2000c1e1500 */
[----:B0-----:R-:W-:-:S04]  /*f8b0*/  IMAD.WIDE R38, R132, 0x2, R148 ;  /* 0x0000000284267825 */ /* 0x001fc800078e0294 */
[----:B------:R-:W-:Y:S01]  /*f8c0*/  FMUL R92, R92, 1.4426950216293334961 ;  /* 0x3fb8aa3b5c5c7820 */ /* 0x000fe20000400000 */
[----:B------:R-:W-:Y:S01]  /*f8d0*/  FADD R106, R89, -R3 ;  /* 0x80000003596a7221 */ /* 0x000fe20000000000 */
[----:B------:R-:W2:Y:S01]  /*f8e0*/  LDG.E.U16 R39, desc[UR20][R38.64] ;  /* 0x0000001426277981 */ /* 0x000ea2000c1e1500 */
[----:B-1----:R-:W-:-:S04]  /*f8f0*/  IMAD.WIDE R62, R132, 0x2, R218 ;  /* 0x00000002843e7825 */ /* 0x002fc800078e02da */
[C---:B------:R-:W-:Y:S01]  /*f900*/  IMAD.WIDE R64, R132.reuse, 0x2, R226 ;  /* 0x0000000284407825 */ /* 0x040fe200078e02e2 */
[----:B------:R0:W2:Y:S04]  /*f910*/  LDG.E.U16 R89, desc[UR20][R62.64] ;  /* 0x000000143e597981 */ /* 0x0000a8000c1e1500 */
[----:B------:R1:W2:Y:S01]  /*f920*/  LDG.E.U16 R38, desc[UR20][R56.64] ;  /* 0x0000001438267981 */ /* 0x0002a2000c1e1500 */
[C---:B------:R-:W-:Y:S01]  /*f930*/  IMAD.WIDE R66, R132.reuse, 0x2, R202 ;  /* 0x0000000284427825 */ /* 0x040fe200078e02ca */
[----:B------:R1:W-:Y:S03]  /*f940*/  MUFU.EX2 R104, R92 ;  /* 0x0000005c00687308 */ /* 0x0003e60000000800 */
[----:B0-----:R-:W-:-:S04]  /*f950*/  IMAD.WIDE R62, R132, 0x2, R194 ;  /* 0x00000002843e7825 */ /* 0x001fc800078e02c2 */
[----:B-1----:R-:W-:Y:S01]  /*f960*/  IMAD.WIDE R56, R132, 0x2, R234 ;  /* 0x0000000284387825 */ /* 0x002fe200078e02ea */
[----:B------:R0:W2:Y:S03]  /*f970*/  LDG.E.U16 R92, desc[UR20][R66.64] ;  /* 0x00000014425c7981 */ /* 0x0000a6000c1e1500 */
[--C-:B------:R-:W-:Y:S01]  /*f980*/  FADD R96, R93, -R3.reuse ;  /* 0x800000035d607221 */ /* 0x100fe20000000000 */
[----:B------:R-:W-:Y:S01]  /*f990*/  FADD R94, R94, -R3 ;  /* 0x800000035e5e7221 */ /* 0x000fe20000000000 */
[----:B------:R1:W2:Y:S04]  /*f9a0*/  LDG.E.U16 R93, desc[UR20][R62.64] ;  /* 0x000000143e5d7981 */ /* 0x0002a8000c1e1500 */
[----:B------:R-:W2:Y:S01]  /*f9b0*/  LDG.E.U16 R56, desc[UR20][R56.64] ;  /* 0x0000001438387981 */ /* 0x000ea2000c1e1500 */
[----:B0-----:R-:W-:-:S04]  /*f9c0*/  IMAD.WIDE R66, R132, 0x2, R178 ;  /* 0x0000000284427825 */ /* 0x001fc800078e02b2 */
[--C-:B------:R-:W-:Y:S01]  /*f9d0*/  FADD R101, R95, -R3.reuse ;  /* 0x800000035f657221 */ /* 0x100fe20000000000 */
[----:B------:R-:W-:Y:S01]  /*f9e0*/  FADD R100, R91, -R3 ;  /* 0x800000035b647221 */ /* 0x000fe20000000000 */
[----:B-1----:R-:W-:-:S04]  /*f9f0*/  IMAD.WIDE R62, R132, 0x2, R162 ;  /* 0x00000002843e7825 */ /* 0x002fc800078e02a2 */
[----:B------:R-:W-:Y:S01]  /*fa00*/  FMUL R94, R94, 1.4426950216293334961 ;  /* 0x3fb8aa3b5e5e7820 */ /* 0x000fe20000400000 */
[----:B------:R-:W2:Y:S04]  /*fa10*/  LDG.E.U16 R95, desc[UR20][R66.64] ;  /* 0x00000014425f7981 */ /* 0x000ea8000c1e1500 */
[----:B------:R0:W2:Y:S01]  /*fa20*/  LDG.E.U16 R57, desc[UR20][R64.64] ;  /* 0x0000001440397981 */ /* 0x0000a2000c1e1500 */
[----:B------:R-:W-:Y:S01]  /*fa30*/  FMUL R101, R101, 1.4426950216293334961 ;  /* 0x3fb8aa3b65657820 */ /* 0x000fe20000400000 */
[----:B------:R-:W-:Y:S02]  /*fa40*/  FADD R5, R5, -R3 ;  /* 0x8000000305057221 */ /* 0x000fe40000000000 */
[----:B------:R1:W2:Y:S01]  /*fa50*/  LDG.E.U16 R97, desc[UR20][R62.64] ;  /* 0x000000143e617981 */ /* 0x0002a2000c1e1500 */
[----:B0-----:R-:W-:-:S04]  /*fa60*/  IMAD.WIDE R64, R132, 0x2, R210 ;  /* 0x0000000284407825 */ /* 0x001fc800078e02d2 */
[C---:B------:R-:W-:Y:S01]  /*fa70*/  IMAD.WIDE R66, R132.reuse, 0x2, R154 ;  /* 0x0000000284427825 */ /* 0x040fe200078e029a */
[----:B------:R0:W2:Y:S01]  /*fa80*/  LDG.E.U16 R91, desc[UR20][R64.64] ;  /* 0x00000014405b7981 */ /* 0x0000a2000c1e1500 */
[----:B------:R0:W-:Y:S02]  /*fa90*/  MUFU.EX2 R103, R94 ;  /* 0x0000005e00677308 */ /* 0x0001e40000000800 */
[----:B-1----:R-:W-:-:S04]  /*faa0*/  IMAD.WIDE R62, R132, 0x2, R146 ;  /* 0x00000002843e7825 */ /* 0x002fc800078e0292 */
[----:B------:R-:W-:Y:S01]  /*fab0*/  FMUL R96, R96, 1.4426950216293334961 ;  /* 0x3fb8aa3b60607820 */ /* 0x000fe20000400000 */
[----:B------:R-:W2:Y:S01]  /*fac0*/  LDG.E.U16 R66, desc[UR20][R66.64] ;  /* 0x0000001442427981 */ /* 0x000ea2000c1e1500 */
[----:B0-----:R-:W-:Y:S01]  /*fad0*/  IMAD.WIDE R64, R132, 0x2, R186 ;  /* 0x0000000284407825 */ /* 0x001fe200078e02ba */
[----:B------:R-:W0:Y:S03]  /*fae0*/  MUFU.EX2 R101, R101 ;  /* 0x0000006500657308 */ /* 0x000e260000000800 */
[----:B------:R-:W-:Y:S01]  /*faf0*/  FMUL R5, R5, 1.4426950216293334961 ;  /* 0x3fb8aa3b05057820 */ /* 0x000fe20000400000 */
[--C-:B------:R-:W-:Y:S01]  /*fb00*/  FADD R7, R7, -R3.reuse ;  /* 0x8000000307077221 */ /* 0x100fe20000000000 */
[----:B------:R1:W2:Y:S01]  /*fb10*/  LDG.E.U16 R94, desc[UR20][R64.64] ;  /* 0x00000014405e7981 */ /* 0x0002a2000c1e1500 */
[----:B------:R-:W-:Y:S01]  /*fb20*/  FADD R6, R6, -R3 ;  /* 0x8000000306067221 */ /* 0x000fe20000000000 */
[----:B------:R-:W-:-:S02]  /*fb30*/  FMUL R106, R106, 1.4426950216293334961 ;  /* 0x3fb8aa3b6a6a7820 */ /* 0x000fc40000400000 */
[----:B------:R0:W2:Y:S01]  /*fb40*/  LDG.E.U16 R67, desc[UR20][R62.64] ;  /* 0x000000143e437981 */ /* 0x0000a2000c1e1500 */
[----:B------:R0:W-:Y:S01]  /*fb50*/  MUFU.EX2 R102, R96 ;  /* 0x0000006000667308 */ /* 0x0001e20000000800 */
[----:B-1----:R-:W-:-:S04]  /*fb60*/  IMAD.WIDE R64, R132, 0x2, R170 ;  /* 0x0000000284407825 */ /* 0x002fc800078e02aa */
[----:B------:R-:W-:Y:S01]  /*fb70*/  FADD R108, R4, -R3 ;  /* 0x80000003046c7221 */ /* 0x000fe20000000000 */
[----:B0-----:R-:W-:Y:S01]  /*fb80*/  IMAD.WIDE R62, R132, 0x2, R110 ;  /* 0x00000002843e7825 */ /* 0x001fe200078e026e */
[----:B------:R3:W2:Y:S01]  /*fb90*/  LDG.E.U16 R96, desc[UR20][R64.64] ;  /* 0x0000001440607981 */ /* 0x0006a2000c1e1500 */
[----:B------:R0:W-:Y:S02]  /*fba0*/  MUFU.EX2 R105, R5 ;  /* 0x0000000500697308 */ /* 0x0001e40000000800 */
[----:B------:R-:W-:Y:S01]  /*fbb0*/  FMUL R7, R7, 1.4426950216293334961 ;  /* 0x3fb8aa3b07077820 */ /* 0x000fe20000400000 */
[----:B------:R-:W-:Y:S01]  /*fbc0*/  FMUL R6, R6, 1.4426950216293334961 ;  /* 0x3fb8aa3b06067820 */ /* 0x000fe20000400000 */
[----:B0-----:R-:W-:-:S04]  /*fbd0*/  IMAD.WIDE R4, R132, 0x2, R112 ;  /* 0x0000000284047825 */ /* 0x001fc800078e0270 */
[----:B------:R-:W-:Y:S01]  /*fbe0*/  FADD R113, R9, -R3 ;  /* 0x8000000309717221 */ /* 0x000fe20000000000 */
[----:B------:R-:W0:Y:S08]  /*fbf0*/  MUFU.EX2 R106, R106 ;  /* 0x0000006a006a7308 */ /* 0x000e300000000800 */
[----:B------:R-:W-:Y:S08]  /*fc00*/  MUFU.EX2 R110, R7 ;  /* 0x00000007006e7308 */ /* 0x000ff00000000800 */
[----:B------:R1:W-:Y:S02]  /*fc10*/  MUFU.EX2 R9, R6 ;  /* 0x0000000600097308 */ /* 0x0003e40000000800 */
[----:B-1----:R-:W-:-:S04]  /*fc20*/  IMAD.WIDE R6, R132, 0x2, R224 ;  /* 0x0000000284067825 */ /* 0x002fc800078e02e0 */
[--C-:B------:R-:W-:Y:S01]  /*fc30*/  FADD R10, R10, -R3.reuse ;  /* 0x800000030a0a7221 */ /* 0x100fe20000000000 */
[----:B------:R-:W-:-:S03]  /*fc40*/  FADD R107, R13, -R3 ;  /* 0x800000030d6b7221 */ /* 0x000fc60000000000 */
[----:B------:R-:W-:Y:S01]  /*fc50*/  FMUL R13, R10, 1.4426950216293334961 ;  /* 0x3fb8aa3b0a0d7820 */ /* 0x000fe20000400000 */
[----:B------:R-:W-:Y:S01]  /*fc60*/  FMUL R107, R107, 1.4426950216293334961 ;  /* 0x3fb8aa3b6b6b7820 */ /* 0x000fe20000400000 */
[--C-:B------:R-:W-:Y:S01]  /*fc70*/  FADD R109, R15, -R3.reuse ;  /* 0x800000030f6d7221 */ /* 0x100fe20000000000 */
[--C-:B------:R-:W-:Y:S02]  /*fc80*/  FADD R14, R14, -R3.reuse ;  /* 0x800000030e0e7221 */ /* 0x100fe40000000000 */
[----:B------:R-:W-:Y:S01]  /*fc90*/  MUFU.EX2 R15, R107 ;  /* 0x0000006b000f7308 */ /* 0x000fe20000000800 */
[----:B------:R-:W-:Y:S01]  /*fca0*/  FMUL R109, R109, 1.4426950216293334961 ;  /* 0x3fb8aa3b6d6d7820 */ /* 0x000fe20000400000 */
[----:B------:R-:W-:Y:S01]  /*fcb0*/  FADD R112, R16, -R3 ;  /* 0x8000000310707221 */ /* 0x000fe20000000000 */
[----:B------:R-:W-:-:S05]  /*fcc0*/  FMUL R16, R14, 1.4426950216293334961 ;  /* 0x3fb8aa3b0e107820 */ /* 0x000fca0000400000 */
[----:B------:R-:W-:Y:S01]  /*fcd0*/  MUFU.EX2 R14, R109 ;  /* 0x0000006d000e7308 */ /* 0x000fe20000000800 */
[----:B------:R-:W-:Y:S01]  /*fce0*/  FMUL R112, R112, 1.4426950216293334961 ;  /* 0x3fb8aa3b70707820 */ /* 0x000fe20000400000 */
[--C-:B------:R-:W-:Y:S01]  /*fcf0*/  FADD R114, R18, -R3.reuse ;  /* 0x8000000312727221 */ /* 0x100fe20000000000 */
[----:B------:R-:W-:-:S03]  /*fd00*/  FADD R17, R17, -R3 ;  /* 0x8000000311117221 */ /* 0x000fc60000000000 */
[----:B------:R-:W-:Y:S02]  /*fd10*/  FMUL R114, R114, 1.4426950216293334961 ;  /* 0x3fb8aa3b72727820 */ /* 0x000fe40000400000 */
[----:B------:R-:W-:Y:S01]  /*fd20*/  MUFU.EX2 R18, R112 ;  /* 0x0000007000127308 */ /* 0x000fe20000000800 */
[C---:B---3--:R-:W-:Y:S02]  /*fd30*/  IMAD.WIDE R64, R132.reuse, 0x2, R98 ;  /* 0x0000000284407825 */ /* 0x048fe400078e0262 */
[----:B------:R1:W3:Y:S04]  /*fd40*/  LDG.E.U16 R99, desc[UR20][R62.64] ;  /* 0x000000143e637981 */ /* 0x0002e8000c1e1500 */
[----:B------:R0:W2:Y:S04]  /*fd50*/  LDG.E.U16 R98, desc[UR20][R4.64] ;  /* 0x0000001404627981 */ /* 0x0000a8000c1e1500 */
[----:B------:R-:W2:Y:S01]  /*fd60*/  LDG.E.U16 R64, desc[UR20][R64.64] ;  /* 0x0000001440407981 */ /* 0x000ea2000c1e1500 */
[----:B-1----:R-:W-:-:S04]  /*fd70*/  IMAD.WIDE R62, R132, 0x2, R232 ;  /* 0x00000002843e7825 */ /* 0x002fc800078e02e8 */
[----:B0-----:R-:W-:Y:S02]  /*fd80*/  IMAD.WIDE R4, R132, 0x2, R240 ;  /* 0x0000000284047825 */ /* 0x001fe400078e02f0 */
[----:B------:R-:W2:Y:S04]  /*fd90*/  LDG.E.U16 R62, desc[UR20][R62.64] ;  /* 0x000000143e3e7981 */ /* 0x000ea8000c1e1500 */
[----:B------:R0:W2:Y:S04]  /*fda0*/  LDG.E.U16 R65, desc[UR20][R4.64] ;  /* 0x0000001404417981 */ /* 0x0000a8000c1e1500 */
[----:B------:R1:W2:Y:S01]  /*fdb0*/  LDG.E.U16 R63, desc[UR20][R6.64] ;  /* 0x00000014063f7981 */ /* 0x0002a2000c1e1500 */
[----:B0-----:R-:W-:Y:S01]  /*fdc0*/  FADD R5, R101, R103 ;  /* 0x0000006765057221 */ /* 0x001fe20000000000 */
[----:B------:R-:W-:Y:S01]  /*fdd0*/  F2FP.F16.F32.PACK_AB R4, R103, R101 ;  /* 0x000000656704723e */ /* 0x000fe200000000ff */
[----:B-1----:R-:W-:-:S02]  /*fde0*/  FADD R6, R8, -R3 ;  /* 0x8000000308067221 */ /* 0x002fc40000000000 */
[----:B------:R-:W-:Y:S01]  /*fdf0*/  FADD R5, R104, R5 ;  /* 0x0000000568057221 */ /* 0x000fe20000000000 */
[----:B------:R-:W-:Y:S01]  /*fe00*/  FADD R103, R11, -R3 ;  /* 0x800000030b677221 */ /* 0x000fe20000000000 */
[----:B------:R-:W-:Y:S01]  /*fe10*/  FMUL R101, R6, 1.4426950216293334961 ;  /* 0x3fb8aa3b06657820 */ /* 0x000fe20000400000 */
[----:B------:R-:W-:-:S04]  /*fe20*/  IMAD.WIDE R6, R132, 0x2, R216 ;  /* 0x0000000284067825 */ /* 0x000fc800078e02d8 */
[C---:B------:R-:W-:Y:S01]  /*fe30*/  FADD R8, R106.reuse, R5 ;  /* 0x000000056a087221 */ /* 0x040fe20000000000 */
[----:B------:R-:W-:Y:S01]  /*fe40*/  FMUL R103, R103, 1.4426950216293334961 ;  /* 0x3fb8aa3b67677820 */ /* 0x000fe20000400000 */
[----:B------:R0:W-:Y:S01]  /*fe50*/  MUFU.EX2 R11, R101 ;  /* 0x00000065000b7308 */ /* 0x0001e20000000800 */
[----:B------:R-:W-:Y:S01]  /*fe60*/  F2FP.F16.F32.PACK_AB R5, R106, R104 ;  /* 0x000000686a05723e */ /* 0x000fe200000000ff */
[----:B------:R-:W-:Y:S01]  /*fe70*/  FADD R104, R12, -R3 ;  /* 0x800000030c687221 */ /* 0x000fe20000000000 */
[----:B0-----:R0:W2:Y:S05]  /*fe80*/  LDG.E.U16 R101, desc[UR20][R6.64] ;  /* 0x0000001406657981 */ /* 0x0010aa000c1e1500 */
[----:B------:R1:W-:Y:S01]  /*fe90*/  MUFU.EX2 R12, R103 ;  /* 0x00000067000c7308 */ /* 0x0003e20000000800 */
[----:B------:R-:W-:Y:S01]  /*fea0*/  FMUL R104, R104, 1.4426950216293334961 ;  /* 0x3fb8aa3b68687820 */ /* 0x000fe20000400000 */
[----:B0-----:R-:W-:-:S05]  /*feb0*/  IMAD.WIDE R6, R132, 0x2, R208 ;  /* 0x0000000284067825 */ /* 0x001fca00078e02d0 */
[----:B-1----:R0:W2:Y:S01]  /*fec0*/  LDG.E.U16 R103, desc[UR20][R6.64] ;  /* 0x0000001406677981 */ /* 0x0020a2000c1e1500 */
[----:B------:R1:W-:Y:S01]  /*fed0*/  MUFU.EX2 R10, R104 ;  /* 0x00000068000a7308 */ /* 0x0003e20000000800 */
[----:B0-----:R-:W-:-:S05]  /*fee0*/  IMAD.WIDE R6, R132, 0x2, R200 ;  /* 0x0000000284067825 */ /* 0x001fca00078e02c8 */
[----:B-1----:R0:W2:Y:S02]  /*fef0*/  LDG.E.U16 R104, desc[UR20][R6.64] ;  /* 0x0000001406687981 */ /* 0x0020a4000c1e1500 */
[----:B0-----:R-:W-:-:S05]  /*ff00*/  IMAD.WIDE R6, R132, 0x2, R192 ;  /* 0x0000000284067825 */ /* 0x001fca00078e02c0 */
[----:B------:R0:W2:Y:S02]  /*ff10*/  LDG.E.U16 R106, desc[UR20][R6.64] ;  /* 0x00000014066a7981 */ /* 0x0000a4000c1e1500 */
[----:B0-----:R-:W-:-:S05]  /*ff20*/  IMAD.WIDE R6, R132, 0x2, R184 ;  /* 0x0000000284067825 */ /* 0x001fca00078e02b8 */
[----:B------:R0:W2:Y:S02]  /*ff30*/  LDG.E.U16 R107, desc[UR20][R6.64] ;  /* 0x00000014066b7981 */ /* 0x0000a4000c1e1500 */
[----:B0-----:R-:W-:-:S05]  /*ff40*/  IMAD.WIDE R6, R132, 0x2, R176 ;  /* 0x0000000284067825 */ /* 0x001fca00078e02b0 */
[----:B------:R0:W2:Y:S02]  /*ff50*/  LDG.E.U16 R109, desc[UR20][R6.64] ;  /* 0x00000014066d7981 */ /* 0x0000a4000c1e1500 */
[----:B0-----:R-:W-:-:S05]  /*ff60*/  IMAD.WIDE R6, R132, 0x2, R168 ;  /* 0x0000000284067825 */ /* 0x001fca00078e02a8 */
[----:B------:R0:W2:Y:S01]  /*ff70*/  LDG.E.U16 R111, desc[UR20][R6.64] ;  /* 0x00000014066f7981 */ /* 0x0000a2000c1e1500 */
[----:B------:R-:W-:Y:S01]  /*ff80*/  FADD R116, R19, -R3 ;  /* 0x8000000313747221 */ /* 0x000fe20000000000 */
[----:B0-----:R-:W-:-:S04]  /*ff90*/  IMAD.WIDE R6, R132, 0x2, R160 ;  /* 0x0000000284067825 */ /* 0x001fc800078e02a0 */
[----:B------:R-:W-:Y:S01]  /*ffa0*/  FMUL R19, R17, 1.4426950216293334961 ;  /* 0x3fb8aa3b11137820 */ /* 0x000fe20000400000 */
[----:B------:R0:W2:Y:S01]  /*ffb0*/  LDG.E.U16 R112, desc[UR20][R6.64] ;  /* 0x0000001406707981 */ /* 0x0000a2000c1e1500 */
[----:B------:R1:W-:Y:S01]  /*ffc0*/  MUFU.EX2 R17, R114 ;  /* 0x0000007200117308 */ /* 0x0003e20000000800 */
[----:B0-----:R-:W-:-:S05]  /*ffd0*/  IMAD.WIDE R6, R132, 0x2, R152 ;  /* 0x0000000284067825 */ /* 0x001fca00078e0298 */
[----:B-1----:R0:W2:Y:S01]  /*ffe0*/  LDG.E.U16 R114, desc[UR20][R6.64] ;  /* 0x0000001406727981 */ /* 0x0020a2000c1e1500 */
[----:B------:R-:W-:Y:S01]  /*fff0*/  FMUL R116, R116, 1.4426950216293334961 ;  /* 0x3fb8aa3b74747820 */ /* 0x000fe20000400000 */
[----:B------:R-:W-:Y:S01]  /*10000*/  FADD R117, R21, -R3 ;  /* 0x8000000315757221 */ /* 0x000fe20000000000 */
[----:B0-----:R-:W-:-:S05]  /*10010*/  IMAD.WIDE R6, R132, 0x2, R144 ;  /* 0x0000000284067825 */ /* 0x001fca00078e0290 */
[----:B------:R0:W2:Y:S01]  /*10020*/  LDG.E.U16 R115, desc[UR20][R6.64] ;  /* 0x0000001406737981 */ /* 0x0000a2000c1e1500 */
[----:B------:R1:W-:Y:S01]  /*10030*/  MUFU.EX2 R21, R116 ;  /* 0x0000007400157308 */ /* 0x0003e20000000800 */
[----:B------:R-:W-:Y:S01]  /*10040*/  FADD R20, R20, -R3 ;  /* 0x8000000314147221 */ /* 0x000fe20000000000 */
[----:B------:R-:W-:Y:S01]  /*10050*/  FMUL R117, R117, 1.4426950216293334961 ;  /* 0x3fb8aa3b75757820 */ /* 0x000fe20000400000 */
[----:B0-----:R-:W-:-:S04]  /*10060*/  IMAD.WIDE R6, R132, 0x2, R118 ;  /* 0x0000000284067825 */ /* 0x001fc800078e0276 */
[----:B------:R-:W-:Y:S01]  /*10070*/  FADD R119, R22, -R3 ;  /* 0x8000000316777221 */ /* 0x000fe20000000000 */
[----:B-1----:R0:W2:Y:S01]  /*10080*/  LDG.E.U16 R116, desc[UR20][R6.64] ;  /* 0x0000001406747981 */ /* 0x0020a2000c1e1500 */
[----:B------:R-:W-:Y:S02]  /*10090*/  FMUL R22, R20, 1.4426950216293334961 ;  /* 0x3fb8aa3b14167820 */ /* 0x000fe40000400000 */
        /* <DEDUP_REMOVED lines=58> */
[----:B-1----:R0:W2:Y:S02]  /*10440*/  LDG.E.U16 R129, desc[UR20][R6.64] ;  /* 0x0000001406817981 */ /* 0x0020a4000c1e1500 */
[----:B0-----:R-:W-:-:S05]  /*10450*/  IMAD.WIDE R6, R132, 0x2, R150 ;  /* 0x0000000284067825 */ /* 0x001fca00078e0296 */
[----:B------:R0:W2:Y:S01]  /*10460*/  LDG.E.U16 R130, desc[UR20][R6.64] ;  /* 0x0000001406827981 */ /* 0x0000a2000c1e1500 */
[----:B------:R-:W-:Y:S01]  /*10470*/  FADD R140, R68, -R3 ;  /* 0x80000003448c7221 */ /* 0x000fe20000000000 */
[----:B0-----:R-:W-:-:S05]  /*10480*/  IMAD.WIDE R6, R132, 0x2, R142 ;  /* 0x0000000284067825 */ /* 0x001fca00078e028e */
[----:B------:R0:W2:Y:S01]  /*10490*/  LDG.E.U16 R68, desc[UR20][R6.64] ;  /* 0x0000001406447981 */ /* 0x0000a2000c1e1500 */
[----:B------:R-:W-:-:S06]  /*104a0*/  FMUL R100, R100, 1.4426950216293334961 ;  /* 0x3fb8aa3b64647820 */ /* 0x000fcc0000400000 */
[----:B------:R-:W1:Y:S01]  /*104b0*/  MUFU.EX2 R100, R100 ;  /* 0x0000006400647308 */ /* 0x000e620000000800 */
[----:B------:R-:W-:Y:S01]  /*104c0*/  FMUL R108, R108, 1.4426950216293334961 ;  /* 0x3fb8aa3b6c6c7820 */ /* 0x000fe20000400000 */
[----:B------:R-:W-:-:S06]  /*104d0*/  FMUL R113, R113, 1.4426950216293334961 ;  /* 0x3fb8aa3b71717820 */ /* 0x000fcc0000400000 */
[----:B------:R-:W0:Y:S01]  /*104e0*/  MUFU.EX2 R108, R108 ;  /* 0x0000006c006c7308 */ /* 0x000e220000000800 */
[----:B-1----:R-:W-:-:S07]  /*104f0*/  FADD R8, R100, R8 ;  /* 0x0000000864087221 */ /* 0x002fce0000000000 */
[----:B------:R-:W1:Y:S01]  /*10500*/  MUFU.EX2 R113, R113 ;  /* 0x0000007100717308 */ /* 0x000e620000000800 */
[C---:B------:R-:W-:Y:S01]  /*10510*/  FADD R8, R102.reuse, R8 ;  /* 0x0000000866087221 */ /* 0x040fe20000000000 */
[----:B0-----:R-:W-:-:S03]  /*10520*/  F2FP.F16.F32.PACK_AB R6, R102, R100 ;  /* 0x000000646606723e */ /* 0x001fc600000000ff */
[----:B------:R-:W-:Y:S01]  /*10530*/  FADD R100, R105, R8 ;  /* 0x0000000869647221 */ /* 0x000fe20000000000 */
[----:B------:R-:W-:-:S03]  /*10540*/  FADD R8, R82, -R3 ;  /* 0x8000000352087221 */ /* 0x000fc60000000000 */
[----:B------:R-:W-:Y:S01]  /*10550*/  FADD R100, R108, R100 ;  /* 0x000000646c647221 */ /* 0x000fe20000000000 */
[----:B------:R-:W-:-:S03]  /*10560*/  FMUL R8, R8, 1.4426950216293334961 ;  /* 0x3fb8aa3b08087820 */ /* 0x000fc60000400000 */
[----:B------:R-:W-:Y:S01]  /*10570*/  FADD R100, R110, R100 ;  /* 0x000000646e647221 */ /* 0x000fe20000000000 */
[----:B------:R-:W-:-:S03]  /*10580*/  FADD R102, R75, -R3 ;  /* 0x800000034b667221 */ /* 0x000fc60000000000 */
[----:B------:R-:W-:Y:S01]  /*10590*/  FADD R100, R9, R100 ;  /* 0x0000006409647221 */ /* 0x000fe20000000000 */
[----:B------:R0:W-:Y:S01]  /*105a0*/  MUFU.EX2 R75, R8 ;  /* 0x00000008004b7308 */ /* 0x0001e20000000800 */
[----:B------:R-:W-:-:S07]  /*105b0*/  FMUL R102, R102, 1.4426950216293334961 ;  /* 0x3fb8aa3b66667820 */ /* 0x000fce0000400000 */
[----:B------:R-:W3:Y:S01]  /*105c0*/  MUFU.EX2 R13, R13 ;  /* 0x0000000d000d7308 */ /* 0x000ee20000000800 */
[----:B0-----:R-:W-:Y:S01]  /*105d0*/  F2FP.F16.F32.PACK_AB R8, R9, R110 ;  /* 0x0000006e0908723e */ /* 0x001fe200000000ff */
[----:B-1----:R-:W-:Y:S01]  /*105e0*/  FADD R9, R113, R100 ;  /* 0x0000006471097221 */ /* 0x002fe20000000000 */
[----:B------:R-:W-:-:S05]  /*105f0*/  FADD R100, R69, -R3 ;  /* 0x8000000345647221 */ /* 0x000fca0000000000 */
[----:B------:R0:W-:Y:S02]  /*10600*/  MUFU.EX2 R69, R102 ;  /* 0x0000006600457308 */ /* 0x0001e40000000800 */
[----:B0-----:R-:W-:-:S06]  /*10610*/  FADD R102, R11, R9 ;  /* 0x000000090b667221 */ /* 0x001fcc0000000000 */
[----:B------:R-:W0:Y:S01]  /*10620*/  MUFU.EX2 R16, R16 ;  /* 0x0000001000107308 */ /* 0x000e220000000800 */
[----:B------:R-:W-:-:S04]  /*10630*/  FADD R102, R12, R102 ;  /* 0x000000660c667221 */ /* 0x000fc80000000000 */
[----:B------:R-:W-:-:S04]  /*10640*/  FADD R102, R10, R102 ;  /* 0x000000660a667221 */ /* 0x000fc80000000000 */
[----:B---3--:R-:W-:Y:S01]  /*10650*/  FADD R102, R13, R102 ;  /* 0x000000660d667221 */ /* 0x008fe20000000000 */
[----:B------:R-:W1:Y:S03]  /*10660*/  MUFU.EX2 R19, R19 ;  /* 0x0000001300137308 */ /* 0x000e660000000800 */
[----:B------:R-:W-:-:S04]  /*10670*/  FADD R102, R15, R102 ;  /* 0x000000660f667221 */ /* 0x000fc80000000000 */
[----:B------:R-:W-:-:S04]  /*10680*/  FADD R102, R14, R102 ;  /* 0x000000660e667221 */ /* 0x000fc80000000000 */
[----:B0-----:R-:W-:Y:S01]  /*10690*/  FADD R102, R16, R102 ;  /* 0x0000006610667221 */ /* 0x001fe20000000000 */
[----:B------:R-:W0:Y:S03]  /*106a0*/  MUFU.EX2 R22, R22 ;  /* 0x0000001600167308 */ /* 0x000e260000000800 */
[----:B------:R-:W-:-:S04]  /*106b0*/  FADD R102, R18, R102 ;  /* 0x0000006612667221 */ /* 0x000fc80000000000 */
[----:B------:R-:W-:-:S04]  /*106c0*/  FADD R102, R17, R102 ;  /* 0x0000006611667221 */ /* 0x000fc80000000000 */
[----:B-1----:R-:W-:Y:S01]  /*106d0*/  FADD R102, R19, R102 ;  /* 0x0000006613667221 */ /* 0x002fe20000000000 */
        /* <DEDUP_REMOVED lines=12> */
[----:B------:R-:W-:-:S03]  /*107a0*/  FMUL R131, R131, 1.4426950216293334961 ;  /* 0x3fb8aa3b83837820 */ /* 0x000fc60000400000 */
[----:B------:R-:W-:Y:S01]  /*107b0*/  FADD R102, R30, R102 ;  /* 0x000000661e667221 */ /* 0x000fe20000000000 */
[----:B------:R-:W0:Y:S03]  /*107c0*/  MUFU.EX2 R35, R35 ;  /* 0x0000002300237308 */ /* 0x000e260000000800 */
[----:B------:R-:W-:Y:S01]  /*107d0*/  FADD R102, R29, R102 ;  /* 0x000000661d667221 */ /* 0x000fe20000000000 */
[----:B------:R-:W-:Y:S01]  /*107e0*/  FMUL R140, R140, 1.4426950216293334961 ;  /* 0x3fb8aa3b8c8c7820 */ /* 0x000fe20000400000 */
[----:B------:R-:W-:Y:S02]  /*107f0*/  FADD R7, R70, -R3 ;  /* 0x8000000346077221 */ /* 0x000fe40000000000 */
[----:B-1----:R-:W-:Y:S01]  /*10800*/  FADD R102, R31, R102 ;  /* 0x000000661f667221 */ /* 0x002fe20000000000 */
[----:B------:R-:W1:Y:S01]  /*10810*/  MUFU.EX2 R131, R131 ;  /* 0x0000008300837308 */ /* 0x000e620000000800 */
[----:B------:R-:W-:-:S02]  /*10820*/  FMUL R7, R7, 1.4426950216293334961 ;  /* 0x3fb8aa3b07077820 */ /* 0x000fc40000400000 */
[----:B------:R-:W-:-:S05]  /*10830*/  FADD R102, R33, R102 ;  /* 0x0000006621667221 */ /* 0x000fca0000000000 */
[----:B------:R-:W3:Y:S01]  /*10840*/  MUFU.EX2 R70, R140 ;  /* 0x0000008c00467308 */ /* 0x000ee20000000800 */
[----:B------:R-:W-:Y:S01]  /*10850*/  FADD R102, R32, R102 ;  /* 0x0000006620667221 */ /* 0x000fe20000000000 */
[----:B------:R-:W-:-:S06]  /*10860*/  F2FP.F16.F32.PACK_AB R9, R11, R113 ;  /* 0x000000710b09723e */ /* 0x000fcc00000000ff */
[----:B------:R-:W4:Y:S01]  /*10870*/  MUFU.EX2 R82, R7 ;  /* 0x0000000700527308 */ /* 0x000f220000000800 */
[----:B0-----:R-:W-:Y:S01]  /*10880*/  FADD R102, R35, R102 ;  /* 0x0000006623667221 */ /* 0x001fe20000000000 */
[--C-:B------:R-:W-:Y:S01]  /*10890*/  FADD R11, R83, -R3.reuse ;  /* 0x80000003530b7221 */ /* 0x100fe20000000000 */
[----:B------:R-:W-:Y:S01]  /*108a0*/  FMUL R100, R100, 1.4426950216293334961 ;  /* 0x3fb8aa3b64647820 */ /* 0x000fe20000400000 */
[----:B------:R-:W-:Y:S01]  /*108b0*/  F2FP.F16.F32.PACK_AB R10, R10, R12 ;  /* 0x0000000c0a0a723e */ /* 0x000fe200000000ff */
[----:B-1----:R-:W-:Y:S01]  /*108c0*/  FADD R102, R131, R102 ;  /* 0x0000006683667221 */ /* 0x002fe20000000000 */
[----:B------:R-:W-:Y:S01]  /*108d0*/  FMUL R11, R11, 1.4426950216293334961 ;  /* 0x3fb8aa3b0b0b7820 */ /* 0x000fe20000400000 */
[----:B------:R-:W-:Y:S01]  /*108e0*/  FADD R12, R81, -R3 ;  /* 0x80000003510c7221 */ /* 0x000fe20000000000 */
[----:B------:R-:W0:Y:S01]  /*108f0*/  MUFU.EX2 R83, R100 ;  /* 0x0000006400537308 */ /* 0x000e220000000800 */
[----:B---3--:R-:W-:Y:S02]  /*10900*/  FADD R102, R70, R102 ;  /* 0x0000006646667221 */ /* 0x008fe40000000000 */
[----:B------:R-:W-:-:S05]  /*10910*/  FMUL R12, R12, 1.4426950216293334961 ;  /* 0x3fb8aa3b0c0c7820 */ /* 0x000fca0000400000 */
[----:B------:R1:W3:Y:S01]  /*10920*/  MUFU.EX2 R81, R11 ;  /* 0x0000000b00517308 */ /* 0x0002e20000000800 */
[----:B----4-:R-:W-:Y:S01]  /*10930*/  FADD R102, R82, R102 ;  /* 0x0000006652667221 */ /* 0x010fe20000000000 */
[----:B-1----:R-:W-:Y:S01]  /*10940*/  F2FP.F16.F32.PACK_AB R11, R15, R13 ;  /* 0x0000000d0f0b723e */ /* 0x002fe200000000ff */
[----:B------:R-:W-:-:S05]  /*10950*/  FADD R13, R71, -R3 ;  /* 0x80000003470d7221 */ /* 0x000fca0000000000 */
[----:B------:R1:W4:Y:S01]  /*10960*/  MUFU.EX2 R71, R12 ;  /* 0x0000000c00477308 */ /* 0x0003220000000800 */
[----:B------:R-:W-:Y:S01]  /*10970*/  FADD R102, R75, R102 ;  /* 0x000000664b667221 */ /* 0x000fe20000000000 */
[----:B------:R-:W-:Y:S01]  /*10980*/  FMUL R13, R13, 1.4426950216293334961 ;  /* 0x3fb8aa3b0d0d7820 */ /* 0x000fe20000400000 */
[--C-:B------:R-:W-:Y:S01]  /*10990*/  FADD R15, R72, -R3.reuse ;  /* 0x80000003480f7221 */ /* 0x100fe20000000000 */
[----:B-1----:R-:W-:Y:S01]  /*109a0*/  F2FP.F16.F32.PACK_AB R12, R16, R14 ;  /* 0x0000000e100c723e */ /* 0x002fe200000000ff */
[--C-:B------:R-:W-:Y:S01]  /*109b0*/  FADD R14, R80, -R3.reuse ;  /* 0x80000003500e7221 */ /* 0x100fe20000000000 */
[----:B------:R-:W-:Y:S02]  /*109c0*/  FADD R102, R69, R102 ;  /* 0x0000006645667221 */ /* 0x000fe40000000000 */
[----:B------:R1:W4:Y:S01]  /*109d0*/  MUFU.EX2 R80, R13 ;  /* 0x0000000d00507308 */ /* 0x0003220000000800 */
[----:B------:R-:W-:Y:S01]  /*109e0*/  FMUL R14, R14, 1.4426950216293334961 ;  /* 0x3fb8aa3b0e0e7820 */ /* 0x000fe20000400000 */
[----:B------:R-:W-:Y:S01]  /*109f0*/  FMUL R15, R15, 1.4426950216293334961 ;  /* 0x3fb8aa3b0f0f7820 */ /* 0x000fe20000400000 */
[----:B------:R-:W-:Y:S01]  /*10a00*/  FADD R16, R79, -R3 ;  /* 0x800000034f107221 */ /* 0x000fe20000000000 */
[----:B0-----:R-:W-:-:S04]  /*10a10*/  FADD R102, R83, R102 ;  /* 0x0000006653667221 */ /* 0x001fc80000000000 */
[----:B------:R0:W5:Y:S01]  /*10a20*/  MUFU.EX2 R72, R14 ;  /* 0x0000000e00487308 */ /* 0x0001620000000800 */
[----:B-1----:R-:W-:Y:S01]  /*10a30*/  F2FP.F16.F32.PACK_AB R13, R17, R18 ;  /* 0x00000012110d723e */ /* 0x002fe200000000ff */
[----:B------:R-:W-:Y:S01]  /*10a40*/  FMUL R16, R16, 1.4426950216293334961 ;  /* 0x3fb8aa3b10107820 */ /* 0x000fe20000400000 */
[----:B------:R-:W-:Y:S01]  /*10a50*/  FADD R17, R73, -R3 ;  /* 0x8000000349117221 */ /* 0x000fe20000000000 */
[----:B---3--:R-:W-:-:S04]  /*10a60*/  FADD R102, R81, R102 ;  /* 0x0000006651667221 */ /* 0x008fc80000000000 */
[----:B------:R1:W3:Y:S01]  /*10a70*/  MUFU.EX2 R79, R15 ;  /* 0x0000000f004f7308 */ /* 0x0002e20000000800 */
[----:B------:R-:W-:Y:S01]  /*10a80*/  FMUL R17, R17, 1.4426950216293334961 ;  /* 0x3fb8aa3b11117820 */ /* 0x000fe20000400000 */
[----:B------:R-:W-:Y:S01]  /*10a90*/  FADD R18, R78, -R3 ;  /* 0x800000034e127221 */ /* 0x000fe20000000000 */
[----:B----4-:R-:W-:Y:S01]  /*10aa0*/  FADD R102, R71, R102 ;  /* 0x0000006647667221 */ /* 0x010fe20000000000 */
[----:B0-----:R-:W-:-:S04]  /*10ab0*/  F2FP.F16.F32.PACK_AB R14, R21, R19 ;  /* 0x00000013150e723e */ /* 0x001fc800000000ff */
[----:B------:R-:W0:Y:S01]  /*10ac0*/  MUFU.EX2 R73, R16 ;  /* 0x0000001000497308 */ /* 0x000e220000000800 */
[----:B------:R-:W-:Y:S01]  /*10ad0*/  FMUL R18, R18, 1.4426950216293334961 ;  /* 0x3fb8aa3b12127820 */ /* 0x000fe20000400000 */
[----:B------:R-:W-:Y:S01]  /*10ae0*/  FADD R19, R34, -R3 ;  /* 0x8000000322137221 */ /* 0x000fe20000000000 */
[----:B------:R-:W-:Y:S01]  /*10af0*/  FADD R102, R80, R102 ;  /* 0x0000006650667221 */ /* 0x000fe20000000000 */
[----:B-1----:R-:W-:-:S04]  /*10b00*/  F2FP.F16.F32.PACK_AB R15, R22, R20 ;  /* 0x00000014160f723e */ /* 0x002fc800000000ff */
[----:B------:R-:W1:Y:S01]  /*10b10*/  MUFU.EX2 R78, R17 ;  /* 0x00000011004e7308 */ /* 0x000e620000000800 */
[----:B------:R-:W-:Y:S01]  /*10b20*/  FMUL R19, R19, 1.4426950216293334961 ;  /* 0x3fb8aa3b13137820 */ /* 0x000fe20000400000 */
[--C-:B------:R-:W-:Y:S01]  /*10b30*/  FADD R20, R77, -R3.reuse ;  /* 0x800000034d147221 */ /* 0x100fe20000000000 */
[----:B-----5:R-:W-:Y:S01]  /*10b40*/  FADD R102, R72, R102 ;  /* 0x0000006648667221 */ /* 0x020fe20000000000 */
[----:B------:R-:W-:-:S04]  /*10b50*/  FADD R74, R74, -R3 ;  /* 0x800000034a4a7221 */ /* 0x000fc80000000000 */
[----:B------:R-:W4:Y:S01]  /*10b60*/  MUFU.EX2 R34, R18 ;  /* 0x0000001200227308 */ /* 0x000f220000000800 */
[----:B------:R-:W-:Y:S01]  /*10b70*/  FMUL R20, R20, 1.4426950216293334961 ;  /* 0x3fb8aa3b14147820 */ /* 0x000fe20000400000 */
[----:B---3--:R-:W-:Y:S01]  /*10b80*/  FADD R102, R79, R102 ;  /* 0x000000664f667221 */ /* 0x008fe20000000000 */
[----:B------:R-:W-:-:S05]  /*10b90*/  FADD R86, R86, -R3 ;  /* 0x8000000356567221 */ /* 0x000fca0000000000 */
[----:B------:R3:W5:Y:S01]  /*10ba0*/  MUFU.EX2 R77, R19 ;  /* 0x00000013004d7308 */ /* 0x0007620000000800 */
[----:B0-----:R-:W-:Y:S01]  /*10bb0*/  FADD R102, R73, R102 ;  /* 0x0000006649667221 */ /* 0x001fe20000000000 */
[----:B------:R-:W-:Y:S01]  /*10bc0*/  FADD R76, R76, -R3 ;  /* 0x800000034c4c7221 */ /* 0x000fe20000000000 */
[----:B---3--:R-:W-:Y:S01]  /*10bd0*/  F2FP.F16.F32.PACK_AB R19, R29, R30 ;  /* 0x0000001e1d13723e */ /* 0x008fe200000000ff */
[----:B------:R-:W-:-:S04]  /*10be0*/  FMUL R30, R74, 1.4426950216293334961 ;  /* 0x3fb8aa3b4a1e7820 */ /* 0x000fc80000400000 */
[----:B------:R0:W3:Y:S01]  /*10bf0*/  MUFU.EX2 R29, R20 ;  /* 0x00000014001d7308 */ /* 0x0000e20000000800 */
[----:B------:R-:W-:Y:S01]  /*10c00*/  F2FP.F16.F32.PACK_AB R21, R35, R32 ;  /* 0x000000202315723e */ /* 0x000fe200000000ff */
[----:B-1----:R-:W-:Y:S01]  /*10c10*/  FADD R102, R78, R102 ;  /* 0x000000664e667221 */ /* 0x002fe20000000000 */
[----:B------:R-:W-:Y:S01]  /*10c20*/  FMUL R32, R76, 1.4426950216293334961 ;  /* 0x3fb8aa3b4c207820 */ /* 0x000fe20000400000 */
[--C-:B------:R-:W-:Y:S01]  /*10c30*/  FADD R59, R59, -R3.reuse ;  /* 0x800000033b3b7221 */ /* 0x100fe20000000000 */
[----:B0-----:R-:W-:Y:S01]  /*10c40*/  F2FP.F16.F32.PACK_AB R20, R33, R31 ;  /* 0x0000001f2114723e */ /* 0x001fe200000000ff */
[----:B------:R-:W-:Y:S02]  /*10c50*/  FMUL R31, R86, 1.4426950216293334961 ;  /* 0x3fb8aa3b561f7820 */ /* 0x000fe40000400000 */
[----:B------:R-:W0:Y:S01]  /*10c60*/  MUFU.EX2 R30, R30 ;  /* 0x0000001e001e7308 */ /* 0x000e220000000800 */
[----:B----4-:R-:W-:Y:S01]  /*10c70*/  FADD R102, R34, R102 ;  /* 0x0000006622667221 */ /* 0x010fe20000000000 */
[----:B------:R-:W-:Y:S01]  /*10c80*/  FMUL R33, R59, 1.4426950216293334961 ;  /* 0x3fb8aa3b3b217820 */ /* 0x000fe20000400000 */
[----:B------:R-:W-:Y:S01]  /*10c90*/  FADD R60, R60, -R3 ;  /* 0x800000033c3c7221 */ /* 0x000fe20000000000 */
[----:B------:R-:W-:-:S04]  /*10ca0*/  LOP3.LUT R248, R136, 0x20, RZ, 0x3c, !PT ;  /* 0x0000002088f87812 */ /* 0x000fc800078e3cff */
[----:B------:R-:W1:Y:S01]  /*10cb0*/  MUFU.EX2 R31, R31 ;  /* 0x0000001f001f7308 */ /* 0x000e620000000800 */
[----:B-----5:R-:W-:Y:S01]  /*10cc0*/  FADD R102, R77, R102 ;  /* 0x000000664d667221 */ /* 0x020fe20000000000 */
[----:B------:R-:W-:Y:S01]  /*10cd0*/  FMUL R35, R60, 1.4426950216293334961 ;  /* 0x3fb8aa3b3c237820 */ /* 0x000fe20000400000 */
[----:B------:R-:W-:Y:S01]  /*10ce0*/  FADD R58, R58, -R3 ;  /* 0x800000033a3a7221 */ /* 0x000fe20000000000 */
[----:B--2---:R-:W-:Y:S04]  /*10cf0*/  STS.U16 [R136+UR8+0x10000], R36 ;  /* 0x0100002488007988 */ /* 0x004fe80008000408 */
[----:B------:R-:W2:Y:S01]  /*10d00*/  MUFU.EX2 R32, R32 ;  /* 0x0000002000207308 */ /* 0x000ea20000000800 */
[----:B------:R-:W-:Y:S01]  /*10d10*/  STS.U16 [R136+UR8+0x10400], R53 ;  /* 0x0104003588007988 */ /* 0x000fe20008000408 */
[----:B---3--:R-:W-:Y:S01]  /*10d20*/  FADD R102, R29, R102 ;  /* 0x000000661d667221 */ /* 0x008fe20000000000 */
[----:B------:R-:W-:-:S02]  /*10d30*/  FMUL R58, R58, 1.4426950216293334961 ;  /* 0x3fb8aa3b3a3a7820 */ /* 0x000fc40000400000 */
[----:B------:R-:W-:Y:S01]  /*10d40*/  STS.U16 [R136+UR8+0x10800], R52 ;  /* 0x0108003488007988 */ /* 0x000fe20008000408 */
[----:B------:R-:W-:Y:S02]  /*10d50*/  FADD R90, R90, -R3 ;  /* 0x800000035a5a7221 */ /* 0x000fe40000000000 */
[----:B------:R-:W3:Y:S01]  /*10d60*/  MUFU.EX2 R33, R33 ;  /* 0x0000002100217308 */ /* 0x000ee20000000800 */
        /* <DEDUP_REMOVED lines=13> */
[----:B------:R-:W4:Y:S03]  /*10e40*/  MUFU.EX2 R35, R35 ;  /* 0x0000002300237308 */ /* 0x000f260000000800 */
[----:B------:R-:W-:Y:S01]  /*10e50*/  STS.U16 [R248+UR8+0x10100], R38 ;  /* 0x01010026f8007988 */ /* 0x000fe20008000408 */
[----:B0-----:R-:W-:-:S03]  /*10e60*/  FADD R102, R30, R102 ;  /* 0x000000661e667221 */ /* 0x001fc60000000000 */
[----:B------:R-:W-:Y:S01]  /*10e70*/  STS.U16 [R248+UR8+0x10500], R37 ;  /* 0x01050025f8007988 */ /* 0x000fe20008000408 */
[----:B------:R-:W-:-:S03]  /*10e80*/  FMUL R59, R90, 1.4426950216293334961 ;  /* 0x3fb8aa3b5a3b7820 */ /* 0x000fc60000400000 */
[----:B------:R-:W-:Y:S01]  /*10e90*/  STS.U16 [R248+UR8+0x10900], R54 ;  /* 0x01090036f8007988 */ /* 0x000fe20008000408 */
[----:B------:R-:W-:-:S03]  /*10ea0*/  FADD R88, R88, -R3 ;  /* 0x8000000358587221 */ /* 0x000fc60000000000 */
[----:B------:R-:W-:Y:S01]  /*10eb0*/  STS.U16 [R248+UR8+0x10d00], R55 ;  /* 0x010d0037f8007988 */ /* 0x000fe20008000408 */
[----:B------:R-:W0:Y:S03]  /*10ec0*/  MUFU.EX2 R58, R58 ;  /* 0x0000003a003a7308 */ /* 0x000e260000000800 */
[----:B------:R-:W-:Y:S01]  /*10ed0*/  STS.U16 [R248+UR8+0x11100], R56 ;  /* 0x01110038f8007988 */ /* 0x000fe20008000408 */
[----:B-1----:R-:W-:-:S03]  /*10ee0*/  FADD R102, R31, R102 ;  /* 0x000000661f667221 */ /* 0x002fc60000000000 */
[----:B------:R-:W-:Y:S01]  /*10ef0*/  STS.U16 [R248+UR8+0x11500], R57 ;  /* 0x01150039f8007988 */ /* 0x000fe20008000408 */
[----:B------:R-:W-:-:S03]  /*10f00*/  FMUL R60, R88, 1.4426950216293334961 ;  /* 0x3fb8aa3b583c7820 */ /* 0x000fc60000400000 */
[----:B------:R-:W-:Y:S01]  /*10f10*/  STS.U16 [R248+UR8+0x11900], R89 ;  /* 0x01190059f8007988 */ /* 0x000fe20008000408 */
[----:B------:R-:W-:-:S03]  /*10f20*/  FADD R87, R87, -R3 ;  /* 0x8000000357577221 */ /* 0x000fc60000000000 */
[----:B------:R-:W-:Y:S01]  /*10f30*/  STS.U16 [R248+UR8+0x11d00], R91 ;  /* 0x011d005bf8007988 */ /* 0x000fe20008000408 */
[----:B------:R-:W-:-:S03]  /*10f40*/  F2FP.F16.F32.PACK_AB R18, R28, R26 ;  /* 0x0000001a1c12723e */ /* 0x000fc600000000ff */
[----:B------:R-:W-:Y:S01]  /*10f50*/  STS.U16 [R248+UR8+0x12100], R92 ;  /* 0x0121005cf8007988 */ /* 0x000fe20008000408 */
[----:B------:R-:W1:Y:S01]  /*10f60*/  MUFU.EX2 R59, R59 ;  /* 0x0000003b003b7308 */ /* 0x000e620000000800 */
[----:B------:R-:W-:Y:S02]  /*10f70*/  LOP3.LUT R249, R136, 0x40, RZ, 0x3c, !PT ;  /* 0x0000004088f97812 */ /* 0x000fe400078e3cff */
[----:B------:R-:W-:Y:S01]  /*10f80*/  STS.U16 [R248+UR8+0x12500], R93 ;  /* 0x0125005df8007988 */ /* 0x000fe20008000408 */
[----:B------:R-:W-:Y:S01]  /*10f90*/  F2FP.F16.F32.PACK_AB R28, R34, R78 ;  /* 0x0000004e221c723e */ /* 0x000fe200000000ff */
[----:B--2---:R-:W-:Y:S02]  /*10fa0*/  FADD R102, R32, R102 ;  /* 0x0000006620667221 */ /* 0x004fe40000000000 */
[----:B------:R-:W-:Y:S01]  /*10fb0*/  STS.U16 [R248+UR8+0x12900], R94 ;  /* 0x0129005ef8007988 */ /* 0x000fe20008000408 */
[----:B------:R-:W-:Y:S01]  /*10fc0*/  FMUL R34, R87, 1.4426950216293334961 ;  /* 0x3fb8aa3b57227820 */ /* 0x000fe20000400000 */
[----:B------:R-:W-:-:S02]  /*10fd0*/  FADD R84, R84, -R3 ;  /* 0x8000000354547221 */ /* 0x000fc40000000000 */
[----:B------:R-:W-:Y:S01]  /*10fe0*/  STS.U16 [R248+UR8+0x12d00], R95 ;  /* 0x012d005ff8007988 */ /* 0x000fe20008000408 */
[----:B------:R-:W-:-:S03]  /*10ff0*/  F2FP.F16.F32.PACK_AB R16, R23, R24 ;  /* 0x000000181710723e */ /* 0x000fc600000000ff */
[----:B------:R-:W-:Y:S01]  /*11000*/  STS.U16 [R248+UR8+0x13100], R96 ;  /* 0x01310060f8007988 */ /* 0x000fe20008000408 */
[----:B------:R-:W2:Y:S03]  /*11010*/  MUFU.EX2 R60, R60 ;  /* 0x0000003c003c7308 */ /* 0x000ea60000000800 */
[----:B------:R-:W-:Y:S01]  /*11020*/  STS.U16 [R248+UR8+0x13500], R97 ;  /* 0x01350061f8007988 */ /* 0x000fe20008000408 */
[----:B------:R-:W-:Y:S01]  /*11030*/  F2FP.F16.F32.PACK_AB R24, R83, R69 ;  /* 0x000000455318723e */ /* 0x000fe200000000ff */
[----:B---3--:R-:W-:Y:S02]  /*11040*/  FADD R102, R33, R102 ;  /* 0x0000006621667221 */ /* 0x008fe40000000000 */
[----:B------:R-:W-:Y:S01]  /*11050*/  STS.U16 [R248+UR8+0x13900], R66 ;  /* 0x01390042f8007988 */ /* 0x000fe20008000408 */
[----:B------:R-:W-:Y:S01]  /*11060*/  F2FP.F16.F32.PACK_AB R22, R70, R131 ;  /* 0x000000834616723e */ /* 0x000fe200000000ff */
[----:B------:R-:W-:-:S02]  /*11070*/  FMUL R69, R84, 1.4426950216293334961 ;  /* 0x3fb8aa3b54457820 */ /* 0x000fc40000400000 */
[----:B------:R3:W-:Y:S01]  /*11080*/  STS.U16 [R248+UR8+0x13d00], R67 ;  /* 0x013d0043f8007988 */ /* 0x0007e20008000408 */
[--C-:B------:R-:W-:Y:S01]  /*11090*/  FADD R85, R85, -R3.reuse ;  /* 0x8000000355557221 */ /* 0x100fe20000000000 */
[----:B------:R-:W-:Y:S02]  /*110a0*/  FADD R70, R61, -R3 ;  /* 0x800000033d467221 */ /* 0x000fe40000000000 */
[----:B------:R-:W-:Y:S01]  /*110b0*/  STS.U16 [R249+UR8+0x10200], R98 ;  /* 0x01020062f9007988 */ /* 0x000fe20008000408 */
[----:B------:R-:W5:Y:S03]  /*110c0*/  MUFU.EX2 R34, R34 ;  /* 0x0000002200227308 */ /* 0x000f660000000800 */
[----:B------:R-:W-:Y:S01]  /*110d0*/  STS.U16 [R249+UR8+0x10600], R99 ;  /* 0x01060063f9007988 */ /* 0x000fe20008000408 */
[----:B----4-:R-:W-:-:S03]  /*110e0*/  FADD R102, R35, R102 ;  /* 0x0000006623667221 */ /* 0x010fc60000000000 */
[----:B------:R-:W-:Y:S01]  /*110f0*/  STS.U16 [R249+UR8+0x10a00], R64 ;  /* 0x010a0040f9007988 */ /* 0x000fe20008000408 */
[----:B------:R-:W-:-:S03]  /*11100*/  FMUL R85, R85, 1.4426950216293334961 ;  /* 0x3fb8aa3b55557820 */ /* 0x000fc60000400000 */
[----:B------:R-:W-:Y:S01]  /*11110*/  STS.U16 [R249+UR8+0x10e00], R65 ;  /* 0x010e0041f9007988 */ /* 0x000fe20008000408 */
[----:B------:R-:W-:-:S03]  /*11120*/  FMUL R70, R70, 1.4426950216293334961 ;  /* 0x3fb8aa3b46467820 */ /* 0x000fc60000400000 */
[----:B------:R-:W-:Y:S01]  /*11130*/  STS.U16 [R249+UR8+0x11200], R62 ;  /* 0x0112003ef9007988 */ /* 0x000fe20008000408 */
[----:B------:R-:W4:Y:S03]  /*11140*/  MUFU.EX2 R69, R69 ;  /* 0x0000004500457308 */ /* 0x000f260000000800 */
[----:B------:R-:W-:Y:S01]  /*11150*/  STS.U16 [R249+UR8+0x11600], R63 ;  /* 0x0116003ff9007988 */ /* 0x000fe20008000408 */
[----:B0-----:R-:W-:-:S03]  /*11160*/  FADD R102, R58, R102 ;  /* 0x000000663a667221 */ /* 0x001fc60000000000 */
[----:B------:R-:W-:Y:S01]  /*11170*/  STS.U16 [R249+UR8+0x11a00], R101 ;  /* 0x011a0065f9007988 */ /* 0x000fe20008000408 */
[----:B------:R-:W0:Y:S03]  /*11180*/  MUFU.EX2 R61, R85 ;  /* 0x00000055003d7308 */ /* 0x000e260000000800 */
[----:B------:R-:W-:Y:S01]  /*11190*/  STS.U16 [R249+UR8+0x11e00], R103 ;  /* 0x011e0067f9007988 */ /* 0x000fe20008000408 */
[----:B---3--:R-:W-:-:S03]  /*111a0*/  LOP3.LUT R248, R136, 0x60, RZ, 0x3c, !PT ;  /* 0x0000006088f87812 */ /* 0x008fc600078e3cff */
[----:B------:R-:W-:Y:S01]  /*111b0*/  STS.U16 [R249+UR8+0x12200], R104 ;  /* 0x01220068f9007988 */ /* 0x000fe20008000408 */
[----:B------:R-:W3:Y:S03]  /*111c0*/  MUFU.EX2 R140, R70 ;  /* 0x00000046008c7308 */ /* 0x000ee60000000800 */
[----:B------:R-:W-:Y:S01]  /*111d0*/  STS.U16 [R249+UR8+0x12600], R106 ;  /* 0x0126006af9007988 */ /* 0x000fe20008000408 */
[----:B-1----:R-:W-:-:S03]  /*111e0*/  FADD R102, R59, R102 ;  /* 0x000000663b667221 */ /* 0x002fc60000000000 */
[----:B------:R-:W-:Y:S04]  /*111f0*/  STS.U16 [R249+UR8+0x12a00], R107 ;  /* 0x012a006bf9007988 */ /* 0x000fe80008000408 */
[----:B------:R-:W-:Y:S04]  /*11200*/  STS.U16 [R249+UR8+0x12e00], R109 ;  /* 0x012e006df9007988 */ /* 0x000fe80008000408 */
[----:B------:R-:W-:Y:S01]  /*11210*/  STS.U16 [R249+UR8+0x13200], R111 ;  /* 0x0132006ff9007988 */ /* 0x000fe20008000408 */
[----:B--2---:R-:W-:-:S03]  /*11220*/  FADD R102, R60, R102 ;  /* 0x000000663c667221 */ /* 0x004fc60000000000 */
[----:B------:R-:W-:Y:S04]  /*11230*/  STS.U16 [R249+UR8+0x13600], R112 ;  /* 0x01360070f9007988 */ /* 0x000fe80008000408 */
[----:B------:R-:W-:Y:S04]  /*11240*/  STS.U16 [R249+UR8+0x13a00], R114 ;  /* 0x013a0072f9007988 */ /* 0x000fe80008000408 */
[----:B------:R-:W-:Y:S04]  /*11250*/  STS.U16 [R249+UR8+0x13e00], R115 ;  /* 0x013e0073f9007988 */ /* 0x000fe80008000408 */
[----:B------:R-:W-:Y:S01]  /*11260*/  STS.U16 [R248+UR8+0x10300], R116 ;  /* 0x01030074f8007988 */ /* 0x000fe20008000408 */
[----:B-----5:R-:W-:-:S03]  /*11270*/  FADD R102, R34, R102 ;  /* 0x0000006622667221 */ /* 0x020fc60000000000 */
[----:B------:R-:W-:Y:S04]  /*11280*/  STS.U16 [R248+UR8+0x10700], R117 ;  /* 0x01070075f8007988 */ /* 0x000fe80008000408 */
[----:B------:R-:W-:Y:S04]  /*11290*/  STS.U16 [R248+UR8+0x10b00], R118 ;  /* 0x010b0076f8007988 */ /* 0x000fe80008000408 */
[----:B------:R-:W-:Y:S04]  /*112a0*/  STS.U16 [R248+UR8+0x10f00], R119 ;  /* 0x010f0077f8007988 */ /* 0x000fe80008000408 */
[----:B------:R-:W-:Y:S01]  /*112b0*/  STS.U16 [R248+UR8+0x11300], R120 ;  /* 0x01130078f8007988 */ /* 0x000fe20008000408 */
[----:B------:R-:W-:-:S03]  /*112c0*/  F2FP.F16.F32.PACK_AB R30, R31, R30 ;  /* 0x0000001e1f1e723e */ /* 0x000fc600000000ff */
[----:B------:R-:W-:Y:S01]  /*112d0*/  STS.U16 [R248+UR8+0x11700], R121 ;  /* 0x01170079f8007988 */ /* 0x000fe20008000408 */
[----:B----4-:R-:W-:-:S03]  /*112e0*/  FADD R102, R69, R102 ;  /* 0x0000006645667221 */ /* 0x010fc60000000000 */
[----:B------:R-:W-:Y:S01]  /*112f0*/  STS.U16 [R248+UR8+0x11b00], R122 ;  /* 0x011b007af8007988 */ /* 0x000fe20008000408 */
[----:B------:R-:W-:-:S03]  /*11300*/  F2FP.F16.F32.PACK_AB R31, R33, R32 ;  /* 0x00000020211f723e */ /* 0x000fc600000000ff */
[----:B------:R-:W-:Y:S01]  /*11310*/  STS.U16 [R248+UR8+0x11f00], R123 ;  /* 0x011f007bf8007988 */ /* 0x000fe20008000408 */
[----:B------:R-:W-:-:S03]  /*11320*/  F2FP.F16.F32.PACK_AB R17, R27, R25 ;  /* 0x000000191b11723e */ /* 0x000fc600000000ff */
[----:B------:R-:W-:Y:S01]  /*11330*/  STS.U16 [R248+UR8+0x12300], R124 ;  /* 0x0123007cf8007988 */ /* 0x000fe20008000408 */
[----:B------:R-:W-:-:S03]  /*11340*/  F2FP.F16.F32.PACK_AB R32, R58, R35 ;  /* 0x000000233a20723e */ /* 0x000fc600000000ff */
[----:B------:R-:W-:Y:S01]  /*11350*/  STS.U16 [R248+UR8+0x12700], R125 ;  /* 0x0127007df8007988 */ /* 0x000fe20008000408 */
[----:B------:R-:W-:Y:S01]  /*11360*/  F2FP.F16.F32.PACK_AB R7, R108, R105 ;  /* 0x000000696c07723e */ /* 0x000fe200000000ff */
[----:B0-----:R-:W-:Y:S01]  /*11370*/  FADD R102, R61, R102 ;  /* 0x000000663d667221 */ /* 0x001fe20000000000 */
[----:B------:R-:W-:Y:S01]  /*11380*/  F2FP.F16.F32.PACK_AB R23, R75, R82 ;  /* 0x000000524b17723e */ /* 0x000fe200000000ff */
[----:B------:R-:W-:Y:S01]  /*11390*/  STS.U16 [R248+UR8+0x12b00], R126 ;  /* 0x012b007ef8007988 */ /* 0x000fe20008000408 */
[----:B------:R-:W-:Y:S02]  /*113a0*/  F2FP.F16.F32.PACK_AB R25, R71, R81 ;  /* 0x000000514719723e */ /* 0x000fe400000000ff */
[----:B------:R-:W-:Y:S01]  /*113b0*/  F2FP.F16.F32.PACK_AB R26, R72, R80 ;  /* 0x00000050481a723e */ /* 0x000fe200000000ff */
[----:B------:R-:W-:Y:S01]  /*113c0*/  STS.U16 [R248+UR8+0x12f00], R127 ;  /* 0x012f007ff8007988 */ /* 0x000fe20008000408 */
[----:B------:R-:W-:Y:S02]  /*113d0*/  F2FP.F16.F32.PACK_AB R27, R73, R79 ;  /* 0x0000004f491b723e */ /* 0x000fe400000000ff */
[----:B------:R-:W-:Y:S01]  /*113e0*/  F2FP.F16.F32.PACK_AB R29, R29, R77 ;  /* 0x0000004d1d1d723e */ /* 0x000fe200000000ff */
[----:B------:R-:W-:Y:S01]  /*113f0*/  STS.U16 [R248+UR8+0x13300], R128 ;  /* 0x01330080f8007988 */ /* 0x000fe20008000408 */
[----:B------:R-:W-:-:S02]  /*11400*/  F2FP.F16.F32.PACK_AB R33, R60, R59 ;  /* 0x0000003b3c21723e */ /* 0x000fc400000000ff */
[----:B------:R-:W-:Y:S02]  /*11410*/  F2FP.F16.F32.PACK_AB R34, R69, R34 ;  /* 0x000000224522723e */ /* 0x000fe400000000ff */
[----:B---3--:R-:W-:Y:S01]  /*11420*/  F2FP.F16.F32.PACK_AB R35, R140, R61 ;  /* 0x0000003d8c23723e */ /* 0x008fe200000000ff */
[----:B------:R-:W-:Y:S01]  /*11430*/  STS.U16 [R248+UR8+0x13700], R129 ;  /* 0x01370081f8007988 */ /* 0x000fe20008000408 */
[----:B------:R-:W-:-:S03]  /*11440*/  FADD R0, -R3, R0 ;  /* 0x0000000003007221 */ /* 0x000fc60000000100 */
[----:B------:R-:W-:Y:S01]  /*11450*/  STS.U16 [R248+UR8+0x13b00], R130 ;  /* 0x013b0082f8007988 */ /* 0x000fe20008000408 */
[----:B------:R-:W-:Y:S01]  /*11460*/  FADD R140, R140, R102 ;  /* 0x000000668c8c7221 */ /* 0x000fe20000000000 */
[----:B------:R-:W-:Y:S02]  /*11470*/  STTM.x32 tmem[UR10+0xc0], R4 ;  /* 0x0000c004000079ed */ /* 0x000fe400082c000a */
[----:B------:R0:W-:Y:S01]  /*11480*/  STS.U16 [R248+UR8+0x13f00], R68 ;  /* 0x013f0044f8007988 */ /* 0x0001e20008000408 */
[----:B------:R-:W-:Y:S01]  /*11490*/  FMUL R0, R0, 1.4426950216293334961 ;  /* 0x3fb8aa3b00007820 */ /* 0x000fe20000400000 */
[----:B------:R-:W1:Y:S02]  /*114a0*/  FENCE.VIEW.ASYNC.T ;  /* 0x00000000000073c6 */ /* 0x000e640000000200 */
[----:B-1----:R-:W-:Y:S06]  /*114b0*/  BAR.SYNC.DEFER_BLOCKING 0x0 ;  /* 0x0000000000007b1d */ /* 0x002fec0000010000 */
[----:B0-----:R-:W0:Y:S01]  /*114c0*/  LDTM.x128 R4, tmem[UR10] ;  /* 0x0000000a000479ee */ /* 0x001e2200083c0000 */
[----:B------:R-:W0:Y:S01]  /*114d0*/  MUFU.EX2 R0, R0 ;  /* 0x0000000000007308 */ /* 0x000e220000000800 */
[----:B------:R-:W-:Y:S01]  /*114e0*/  NOP ;  /* 0x0000000000007918 */ /* 0x000fe20000000000 */
        /* <DEDUP_REMOVED lines=128> */
[----:B------:R0:W-:Y:S01]  /*11cf0*/  STTM.x128 tmem[UR10], R4 ;  /* 0x00000004000079ed */ /* 0x0001e200083c000a */
[----:B------:R-:W1:Y:S02]  /*11d00*/  FENCE.VIEW.ASYNC.T ;  /* 0x00000000000073c6 */ /* 0x000e640000000200 */
[----:B-1----:R-:W-:Y:S06]  /*11d10*/  BAR.SYNC.DEFER_BLOCKING 0x0 ;  /* 0x0000000000007b1d */ /* 0x002fec0000010000 */
[----:B------:R1:W-:Y:S06]  /*11d20*/  MEMBAR.ALL.CTA ;  /* 0x0000000000007992 */ /* 0x0003ec0000008000 */
[----:B-1----:R-:W1:Y:S01]  /*11d30*/  FENCE.VIEW.ASYNC.S ;  /* 0x00000000000073c6 */ /* 0x002e620000000000 */
[----:B------:R-:W-:Y:S01]  /*11d40*/  ULEA UR16, UR15, UR8, 0x3 ;  /* 0x000000080f107291 */ /* 0x000fe2000f8e18ff */
[----:B------:R-:W-:-:S03]  /*11d50*/  UMOV UR76, UR6 ;  /* 0x00000006004c7c82 */ /* 0x000fc60008000000 */
[----:B------:R-:W-:Y:S01]  /*11d60*/  UIADD3 UR16, UPT, UPT, UR16, 0x14000, URZ ;  /* 0x0001400010107890 */ /* 0x000fe2000fffe0ff */
[----:B-1----:R-:W-:Y:S06]  /*11d70*/  BAR.SYNC.DEFER_BLOCKING 0x0 ;  /* 0x0000000000007b1d */ /* 0x002fec0000010000 */
[----:B------:R-:W-:Y:S05]  /*11d80*/  BRA.U UP2, `(.L_x_19) ;  /* 0x0000000102587547 */ /* 0x000fea000b800000 */
[----:B------:R-:W-:Y:S02]  /*11d90*/  UIADD3 UR68, UPT, UPT, UR9, 0xc8, URZ ;  /* 0x000000c809447890 */ /* 0x000fe4000fffe0ff */
[----:B------:R-:W-:Y:S02]  /*11da0*/  UIADD3 UR69, UPT, UPT, UR9, 0xd0, URZ ;  /* 0x000000d009457890 */ /* 0x000fe4000fffe0ff */
[----:B------:R-:W-:Y:S01]  /*11db0*/  UIADD3 UR70, UPT, UPT, UR9, 0xd8, URZ ;  /* 0x000000d809467890 */ /* 0x000fe2000fffe0ff */
[----:B------:R-:W-:Y:S01]  /*11dc0*/  UMOV UR56, 0x0 ;  /* 0x0000000000387882 */ /* 0x000fe20000000000 */
[----:B------:R-:W-:Y:S01]  /*11dd0*/  UMOV UR57, 0x8200010 ;  /* 0x0820001000397882 */ /* 0x000fe20000000000 */
[----:B------:R-:W-:Y:S01]  /*11de0*/  UMOV UR58, UR19 ;  /* 0x00000013003a7c82 */ /* 0x000fe20008000000 */
[----:B------:R-:W-:Y:S01]  /*11df0*/  UMOV UR59, 0x40004040 ;  /* 0x40004040003b7882 */ /* 0x000fe20000000000 */
[----:B------:R-:W-:Y:S01]  /*11e00*/  UMOV UR60, 0x0 ;  /* 0x00000000003c7882 */ /* 0x000fe20000000000 */
[----:B------:R-:W-:Y:S01]  /*11e10*/  UMOV UR61, 0x8200010 ;  /* 0x08200010003d7882 */ /* 0x000fe20000000000 */
[----:B------:R-:W-:Y:S01]  /*11e20*/  UMOV UR62, 0x0 ;  /* 0x00000000003e7882 */ /* 0x000fe20000000000 */
[----:B------:R-:W-:Y:S01]  /*11e30*/  UMOV UR63, 0x8200010 ;  /* 0x08200010003f7882 */ /* 0x000fe20000000000 */
[----:B------:R-:W-:Y:S01]  /*11e40*/  UMOV UR4, UR16 ;  /* 0x0000001000047c82 */ /* 0x000fe20008000000 */
[----:B------:R-:W-:Y:S01]  /*11e50*/  UMOV UR5, URZ ;  /* 0x000000ff00057c82 */ /* 0x000fe20008000000 */
[----:B------:R1:W-:Y:S01]  /*11e60*/  UTCHMMA tmem[UR12], gdesc[UR58], tmem[UR9], tmem[UR56], idesc[UR57], UPT ;  /* 0x00ff383a0c0079ea */ /* 0x0003e2000b800009 */
[----:B------:R-:W-:Y:S01]  /*11e70*/  UMOV UR64, 0x0 ;  /* 0x0000000000407882 */ /* 0x000fe20000000000 */
[----:B------:R-:W-:Y:S01]  /*11e80*/  UMOV UR65, 0x8200010 ;  /* 0x0820001000417882 */ /* 0x000fe20000000000 */
[----:B------:R1:W-:Y:S01]  /*11e90*/  UTCHMMA tmem[UR68], gdesc[UR38], tmem[UR9], tmem[UR60], idesc[UR61], UPT ;  /* 0x00ff3c26440079ea */ /* 0x0003e2000b800009 */
[----:B------:R-:W-:Y:S01]  /*11ea0*/  UMOV UR4, UR4 ;  /* 0x0000000400047c82 */ /* 0x000fe20008000000 */
[----:B------:R1:W-:Y:S01]  /*11eb0*/  UTCHMMA tmem[UR69], gdesc[UR52], tmem[UR9], tmem[UR62], idesc[UR63], UPT ;  /* 0x00ff3e34450079ea */ /* 0x0003e2000b800009 */
[----:B------:R1:W-:Y:S01]  /*11ec0*/  UTCHMMA tmem[UR70], gdesc[UR54], tmem[UR9], tmem[UR64], idesc[UR65], UPT ;  /* 0x00ff4036460079ea */ /* 0x0003e2000b800009 */
[----:B------:R1:W-:Y:S01]  /*11ed0*/  UTCBAR [UR4], URZ ;  /* 0x000000ff040073e9 */ /* 0x0003e200080000ff */
[----:B------:R-:W-:Y:S01]  /*11ee0*/  NOP ;  /* 0x0000000000007918 */ /* 0x000fe20000000000 */
.L_x_19:
[----:B------:R-:W-:Y:S01]  /*11ef0*/  IADD3 R133, P0, PT, R133, 0x40, RZ ;  /* 0x0000004085857810 */ /* 0x000fe20007f1e0ff */
[----:B------:R-:W-:Y:S01]  /*11f00*/  UIADD3 UR15, UPT, UPT, UR15, 0x1, URZ ;  /* 0x000000010f0f7890 */ /* 0x000fe2000fffe0ff */
[----:B------:R-:W-:Y:S01]  /*11f10*/  VIADD R132, R132, UR13 ;  /* 0x0000000d84847c36 */ /* 0x000fe20008000000 */
[----:B------:R-:W-:Y:S01]  /*11f20*/  UIADD3 UR67, UPT, UPT, UR14, UR67, URZ ;  /* 0x000000430e437290 */ /* 0x000fe2000fffe0ff */
[----:B------:R-:W-:Y:S01]  /*11f30*/  IADD3.X R134, PT, PT, RZ, R134, RZ, P0, !PT ;  /* 0x00000086ff867210 */ /* 0x000fe200007fe4ff */
[----:B------:R-:W-:Y:S01]  /*11f40*/  UISETP.GT.AND UP3, UPT, UR15, 0x1, UPT ;  /* 0x000000010f00788c */ /* 0x000fe2000bf64270 */
[----:B------:R-:W-:Y:S01]  /*11f50*/  ISETP.GE.U32.AND P0, PT, R133, UR7, PT ;  /* 0x0000000785007c0c */ /* 0x000fe2000bf06070 */
[----:B------:R-:W-:Y:S01]  /*11f60*/  FFMA R141, R0, R141, R140 ;  /* 0x0000008d008d7223 */ /* 0x000fe2000000008c */
[----:B------:R-:W-:Y:S01]  /*11f70*/  IMAD.MOV.U32 R0, RZ, RZ, R3 ;  /* 0x000000ffff007224 */ /* 0x000fe200078e0003 */
[----:B-1----:R-:W-:Y:S01]  /*11f80*/  USEL UR4, URZ, 0x1, !UP3 ;  /* 0x00000001ff047887 */ /* 0x002fe2000d800000 */
[----:B------:R-:W-:Y:S01]  /*11f90*/  ISETP.GE.U32.AND.EX P0, PT, R134, RZ, PT, P0 ;  /* 0x000000ff8600720c */ /* 0x000fe20003f06100 */
[----:B------:R-:W-:-:S02]  /*11fa0*/  USEL UR15, UR15, URZ, !UP3 ;  /* 0x000000ff0f0f7287 */ /* 0x000fc4000d800000 */
[----:B------:R-:W-:-:S10]  /*11fb0*/  ULOP3.LUT UR6, UR6, UR4, URZ, 0x3c, !UPT ;  /* 0x0000000406067292 */ /* 0x000fd4000f8e3cff */
[----:B------:R-:W-:Y:S05]  /*11fc0*/  @!P0 BRA `(.L_x_20) ;  /* 0xffffff8c00ec8947 */ /* 0x000fea000383ffff */
[----:B------:R-:W-:Y:S01]  /*11fd0*/  UISETP.GE.AND UP1, UPT, UR77, 0x1, UPT ;  /* 0x000000014d00788c */ /* 0x000fe2000bf26270 */
[----:B------:R-:W-:-:S08]  /*11fe0*/  IMAD.MOV.U32 R0, RZ, RZ, R3 ;  /* 0x000000ffff007224 */ /* 0x000fd000078e0003 */
[----:B------:R-:W-:Y:S05]  /*11ff0*/  BRA.U !UP1, `(.L_x_15) ;  /* 0x0000000109147547 */ /* 0x000fea000b800000 */
[----:B------:R-:W-:-:S06]  /*12000*/  USHF.L.U32 UR4, UR76, 0x1f, URZ ;  /* 0x0000001f4c047899 */ /* 0x000fcc00080006ff */
[----:B------:R-:W-:-:S04]  /*12010*/  MOV R0, UR4 ;  /* 0x0000000400007c02 */ /* 0x000fc80008000f00 */
[----:B------:R-:W1:Y:S02]  /*12020*/  SYNCS.PHASECHK.TRANS64.TRYWAIT P0, [UR16], R0 ;  /* 0x00000000ff0075a7 */ /* 0x000e640008001110 */
[----:B-1----:R-:W-:Y:S05]  /*12030*/  @!P0 BRA `(.L_x_21) ;  /* 0x0000004800d08947 */ /* 0x002fea0003800000 */
.L_x_27:
[----:B------:R-:W-:-:S07]  /*12040*/  IMAD.MOV.U32 R0, RZ, RZ, R3 ;  /* 0x000000ffff007224 */ /* 0x000fce00078e0003 */
.L_x_15:
[C---:B------:R-:W-:Y:S01]  /*12050*/  FMUL R2, R141.reuse, 8388608 ;  /* 0x4b0000008d027820 */ /* 0x040fe20000400000 */
[----:B------:R-:W-:Y:S01]  /*12060*/  BAR.SYNC.DEFER_BLOCKING 0x0 ;  /* 0x0000000000007b1d */ /* 0x000fe20000010000 */
[C---:B------:R-:W-:Y:S01]  /*12070*/  FSETP.GEU.AND P0, PT, R141.reuse, 1.175494350822287508e-38, PT ;  /* 0x008000008d00780b */ /* 0x040fe20003f0e000 */
[----:B01----:R-:W-:Y:S01]  /*12080*/  HFMA2 R5, -RZ, RZ, 1.443359375, -0.2030029296875 ;  /* 0x3dc6b27fff057431 */ /* 0x003fe200000001ff */
[----:B------:R-:W-:Y:S02]  /*12090*/  FSETP.GEU.AND P3, PT, |R141|, 1.175494350822287508e-38, PT ;  /* 0x008000008d00780b */ /* 0x000fe40003f6e200 */
[----:B------:R-:W-:-:S03]  /*120a0*/  FSEL R134, R2, R141, !P0 ;  /* 0x0000008d02867208 */ /* 0x000fc60004000000 */
[----:B------:R-:W0:Y:S01]  /*120b0*/  S2UR UR7, SR_CTAID.Y ;  /* 0x00000000000779c3 */ /* 0x000e220000002600 */
[----:B------:R-:W1:Y:S01]  /*120c0*/  LDCU.64 UR4, c[0x0][0x3e0] ;  /* 0x00007c00ff0477ac */ /* 0x000e620008000a00 */
[----:B------:R-:W2:Y:S01]  /*120d0*/  S2R R4, SR_TID.X ;  /* 0x0000000000047919 */ /* 0x000ea20000002100 */
[C---:B------:R-:W-:Y:S01]  /*120e0*/  ISETP.GE.U32.AND P1, PT, R134.reuse, 0x7f800000, PT ;  /* 0x7f8000008600780c */ /* 0x040fe20003f26070 */
[C---:B------:R-:W-:Y:S01]  /*120f0*/  VIADD R2, R134.reuse, 0xc0cafb0d ;  /* 0xc0cafb0d86027836 */ /* 0x040fe20000000000 */
[----:B------:R-:W-:-:S04]  /*12100*/  FSETP.NEU.AND P2, PT, R134, RZ, PT ;  /* 0x000000ff8600720b */ /* 0x000fc80003f4d000 */
[----:B------:R-:W-:-:S05]  /*12110*/  LOP3.LUT R3, R2, 0xff800000, RZ, 0xc0, !PT ;  /* 0xff80000002037812 */ /* 0x000fca00078ec0ff */
[----:B------:R-:W-:Y:S01]  /*12120*/  IMAD.IADD R2, R134, 0x1, -R3 ;  /* 0x0000000186027824 */ /* 0x000fe200078e0a03 */
[----:B------:R-:W-:-:S03]  /*12130*/  I2FP.F32.S32 R3, R3 ;  /* 0x0000000300037245 */ /* 0x000fc60000201400 */
[----:B------:R-:W-:Y:S01]  /*12140*/  FADD R132, R2, -1 ;  /* 0xbf80000002847421 */ /* 0x000fe20000000000 */
[----:B------:R-:W-:Y:S01]  /*12150*/  FSEL R2, RZ, -23, P0 ;  /* 0xc1b80000ff027808 */ /* 0x000fe20000000000 */
[----:B-1----:R-:W-:Y:S01]  /*12160*/  IMAD R138, R135, UR5, RZ ;  /* 0x00000005878a7c24 */ /* 0x002fe2000f8e02ff */
[----:B------:R-:W-:Y:S01]  /*12170*/  FSETP.GT.AND P0, PT, |R141|, 8.50705917302346158658e+37, PT ;  /* 0x7e8000008d00780b */ /* 0x000fe20003f04200 */
[C---:B------:R-:W-:Y:S02]  /*12180*/  FFMA.FTZ R5, R132.reuse, R5, -0.16845393180847167969 ;  /* 0xbe2c7f3084057423 */ /* 0x040fe40000010005 */
[----:B------:R-:W-:Y:S01]  /*12190*/  FFMA.FTZ R2, R3, 1.1920928955078125e-07, R2 ;  /* 0x3400000003027823 */ /* 0x000fe20000010002 */
[----:B0-----:R-:W-:Y:S01]  /*121a0*/  UIMAD UR4, UR7, UR4, URZ ;  /* 0x00000004070472a4 */ /* 0x001fe2000f8e02ff */
[C---:B------:R-:W-:Y:S01]  /*121b0*/  FFMA.FTZ R5, R132.reuse, R5, 0.1716887056827545166 ;  /* 0x3e2fcf2a84057423 */ /* 0x040fe20000010005 */
[----:B------:R-:W-:Y:S02]  /*121c0*/  @P1 IMAD.MOV.U32 R3, RZ, RZ, 0x7f800000 ;  /* 0x7f800000ff031424 */ /* 0x000fe400078e00ff */
[----:B------:R-:W-:Y:S01]  /*121d0*/  USHF.L.U32 UR6, UR4, 0x1, URZ ;  /* 0x0000000104067899 */ /* 0x000fe200080006ff */
[----:B------:R-:W-:Y:S01]  /*121e0*/  FFMA.FTZ R5, R132, R5, -0.17900948226451873779 ;  /* 0xbe374e4384057423 */ /* 0x000fe20000010005 */
[C---:B------:R-:W-:Y:S01]  /*121f0*/  IMAD.SHL.U32 R139, R138.reuse, 0x2, RZ ;  /* 0x000000028a8b7824 */ /* 0x040fe200078e00ff */
[----:B------:R-:W-:Y:S01]  /*12200*/  UIMAD.WIDE UR4, UR4, 0x2, URZ ;  /* 0x00000002040478a5 */ /* 0x000fe2000f8e02ff */
[----:B------:R-:W-:-:S04]  /*12210*/  IMAD.HI R138, R138, 0x2, RZ ;  /* 0x000000028a8a7827 */ /* 0x000fc800078e02ff */
[----:B------:R-:W-:Y:S01]  /*12220*/  FFMA.FTZ R5, R132, R5, 0.20512372255325317383 ;  /* 0x3e520bf484057423 */ /* 0x000fe20000010005 */
[----:B--2---:R-:W-:Y:S01]  /*12230*/  LOP3.LUT P4, RZ, R4, 0x7f, RZ, 0xc0, !PT ;  /* 0x0000007f04ff7812 */ /* 0x004fe2000788c0ff */
[----:B------:R-:W-:Y:S02]  /*12240*/  @P0 FMUL R141, R141, 0.25 ;  /* 0x3e8000008d8d0820 */ /* 0x000fe40000400000 */
[C---:B------:R-:W-:Y:S02]  /*12250*/  FFMA.FTZ R5, R132.reuse, R5, -0.24046532809734344482 ;  /* 0xbe763c8b84057423 */ /* 0x040fe40000010005 */
[----:B------:R-:W-:Y:S02]  /*12260*/  @!P3 FMUL R141, R141, 16777216 ;  /* 0x4b8000008d8db820 */ /* 0x000fe40000400000 */
[C---:B------:R-:W-:Y:S01]  /*12270*/  FFMA.FTZ R5, R132.reuse, R5, 0.28857114911079406738 ;  /* 0x3e93bf9984057423 */ /* 0x040fe20000010005 */
[----:B------:R-:W0:Y:S01]  /*12280*/  LDCU UR4, c[0x0][0x3ec] ;  /* 0x00007d80ff0477ac */ /* 0x000e220008000800 */
[----:B------:R-:W1:Y:S02]  /*12290*/  MUFU.RCP R235, R141 ;  /* 0x0000008d00eb7308 */ /* 0x000e640000001000 */
[----:B------:R-:W-:-:S02]  /*122a0*/  FFMA.FTZ R5, R132, R5, -0.36067417263984680176 ;  /* 0xbeb8aa4984057423 */ /* 0x000fc40000010005 */
[----:B------:R-:W2:Y:S02]  /*122b0*/  @!P4 SYNCS.CCTL.IV [UR8+0x14000] ;  /* 0x01400000ff00c9b1 */ /* 0x000ea40008000008 */
[----:B--2---:R-:W-:Y:S01]  /*122c0*/  BAR.SYNC.DEFER_BLOCKING 0x0 ;  /* 0x0000000000007b1d */ /* 0x004fe20000010000 */
[----:B------:R-:W-:-:S04]  /*122d0*/  FFMA.FTZ R5, R132, R5, 0.48089820146560668945 ;  /* 0x3ef6384a84057423 */ /* 0x000fc80000010005 */
[C---:B------:R-:W-:Y:S02]  /*122e0*/  FFMA.FTZ R133, R132.reuse, R5, -0.72134751081466674805 ;  /* 0xbf38aa3b84857423 */ /* 0x040fe40000010005 */
[----:B------:R-:W2:Y:S02]  /*122f0*/  LDTM.x128 R4, tmem[UR10] ;  /* 0x0000000a000479ee */ /* 0x000ea400083c0000 */
[----:B------:R-:W-:Y:S01]  /*12300*/  FMUL R133, R132, R133 ;  /* 0x0000008584857220 */ /* 0x000fe20000400000 */
[----:B0-----:R-:W-:-:S03]  /*12310*/  UIMAD UR4, UR7, UR4, URZ ;  /* 0x00000004070472a4 */ /* 0x001fc6000f8e02ff */
[----:B------:R-:W-:-:S04]  /*12320*/  FMUL R133, R132, R133 ;  /* 0x0000008584857220 */ /* 0x000fc80000400000 */
[----:B------:R-:W-:-:S04]  /*12330*/  FFMA.FTZ R133, R132, 1.4426950216293334961, R133 ;  /* 0x3fb8aa3b84857823 */ /* 0x000fc80000010085 */
[----:B------:R-:W-:Y:S01]  /*12340*/  FADD R136, R2, R133 ;  /* 0x0000008502887221 */ /* 0x000fe20000000000 */
[----:B------:R-:W-:Y:S01]  /*12350*/  @P1 FFMA.FTZ R136, R134, R3, +INF ;  /* 0x7f80000086881423 */ /* 0x000fe20000010003 */
[----:B------:R-:W0:Y:S08]  /*12360*/  LDC R2, c[0x0][0x3e8] ;  /* 0x0000fa00ff027b82 */ /* 0x000e300000000800 */
[----:B------:R-:W3:Y:S01]  /*12370*/  LDC.64 R132, c[0x0][0x398] ;  /* 0x0000e600ff847b82 */ /* 0x000ee20000000a00 */
[----:B--2---:R-:W-:Y:S01]  /*12380*/  @P0 FMUL R4, R4, 0.25 ;  /* 0x3e80000004040820 */ /* 0x004fe20000400000 */
[----:B------:R-:W-:Y:S01]  /*12390*/  @P0 FMUL R31, R31, 0.25 ;  /* 0x3e8000001f1f0820 */ /* 0x000fe20000400000 */
[----:B------:R-:W-:Y:S01]  /*123a0*/  @P0 FMUL R5, R5, 0.25 ;  /* 0x3e80000005050820 */ /* 0x000fe20000400000 */
[----:B------:R-:W-:Y:S01]  /*123b0*/  @P0 FMUL R29, R29, 0.25 ;  /* 0x3e8000001d1d0820 */ /* 0x000fe20000400000 */
[----:B------:R-:W-:Y:S01]  /*123c0*/  @!P3 FMUL R4, R4, 16777216 ;  /* 0x4b8000000404b820 */ /* 0x000fe20000400000 */
[----:B------:R-:W-:Y:S01]  /*123d0*/  @!P3 FMUL R31, R31, 16777216 ;  /* 0x4b8000001f1fb820 */ /* 0x000fe20000400000 */
[----:B------:R-:W-:Y:S01]  /*123e0*/  @P0 FMUL R28, R28, 0.25 ;  /* 0x3e8000001c1c0820 */ /* 0x000fe20000400000 */
[----:B------:R-:W-:Y:S01]  /*123f0*/  @!P3 FMUL R5, R5, 16777216 ;  /* 0x4b8000000505b820 */ /* 0x000fe20000400000 */
[----:B------:R-:W-:Y:S01]  /*12400*/  @P0 FMUL R6, R6, 0.25 ;  /* 0x3e80000006060820 */ /* 0x000fe20000400000 */
[----:B------:R-:W-:Y:S01]  /*12410*/  @P0 FMUL R7, R7, 0.25 ;  /* 0x3e80000007070820 */ /* 0x000fe20000400000 */
[----:B------:R-:W-:Y:S01]  /*12420*/  @!P3 FMUL R29, R29, 16777216 ;  /* 0x4b8000001d1db820 */ /* 0x000fe20000400000 */
[----:B------:R-:W-:Y:S01]  /*12430*/  @P0 FMUL R8, R8, 0.25 ;  /* 0x3e80000008080820 */ /* 0x000fe20000400000 */
        /* <DEDUP_REMOVED lines=120> */
[C---:B-1----:R-:W-:Y:S01]  /*12bc0*/  FMUL R137, R235.reuse, R4 ;  /* 0x00000004eb897220 */ /* 0x042fe20000400000 */
[C---:B------:R-:W-:Y:S01]  /*12bd0*/  FMUL R144, R235.reuse, R31 ;  /* 0x0000001feb907220 */ /* 0x040fe20000400000 */
[----:B------:R-:W-:Y:S01]  /*12be0*/  @!P3 FMUL R28, R28, 16777216 ;  /* 0x4b8000001c1cb820 */ /* 0x000fe20000400000 */
[----:B------:R-:W-:Y:S01]  /*12bf0*/  FMUL R140, R235, R5 ;  /* 0x00000005eb8c7220 */ /* 0x000fe20000400000 */
[----:B---3--:R-:W-:Y:S01]  /*12c00*/  IADD3 R4, P0, P1, R139, UR6, R132 ;  /* 0x000000068b047c10 */ /* 0x008fe2000f91e084 */
[----:B0-----:R-:W-:-:S02]  /*12c10*/  IMAD.SHL.U32 R31, R2, 0x2, RZ ;  /* 0x00000002021f7824 */ /* 0x001fc400078e00ff */
[----:B------:R-:W-:Y:S01]  /*12c20*/  @!P3 FMUL R6, R6, 16777216 ;  /* 0x4b8000000606b820 */ /* 0x000fe20000400000 */
[----:B------:R-:W-:Y:S01]  /*12c30*/  @!P3 FMUL R7, R7, 16777216 ;  /* 0x4b8000000707b820 */ /* 0x000fe20000400000 */
[----:B------:R-:W-:Y:S01]  /*12c40*/  FMUL R142, R235, R29 ;  /* 0x0000001deb8e7220 */ /* 0x000fe20000400000 */
[----:B------:R-:W-:Y:S01]  /*12c50*/  FSEL R29, R136, -INF , P2 ;  /* 0xff800000881d7808 */ /* 0x000fe20001000000 */
[----:B------:R-:W-:Y:S01]  /*12c60*/  @!P3 FMUL R8, R8, 16777216 ;  /* 0x4b8000000808b820 */ /* 0x000fe20000400000 */
[----:B------:R-:W-:Y:S01]  /*12c70*/  @!P3 FMUL R9, R9, 16777216 ;  /* 0x4b8000000909b820 */ /* 0x000fe20000400000 */
[----:B------:R-:W-:Y:S01]  /*12c80*/  @!P3 FMUL R37, R37, 16777216 ;  /* 0x4b8000002525b820 */ /* 0x000fe20000400000 */
[----:B------:R-:W-:Y:S01]  /*12c90*/  @!P3 FMUL R55, R55, 16777216 ;  /* 0x4b8000003737b820 */ /* 0x000fe20000400000 */
[----:B------:R-:W-:Y:S01]  /*12ca0*/  FMUL R141, R235, R28 ;  /* 0x0000001ceb8d7220 */ /* 0x000fe20000400000 */
[----:B------:R-:W-:Y:S01]  /*12cb0*/  IADD3.X R5, PT, PT, R138, UR5, R133, P0, P1 ;  /* 0x000000058a057c10 */ /* 0x000fe200087e2485 */
[----:B------:R-:W-:Y:S01]  /*12cc0*/  @!P3 FMUL R51, R51, 16777216 ;  /* 0x4b8000003333b820 */ /* 0x000fe20000400000 */
[C---:B------:R-:W-:Y:S01]  /*12cd0*/  FMUL R6, R235.reuse, R6 ;  /* 0x00000006eb067220 */ /* 0x040fe20000400000 */
[----:B------:R-:W-:Y:S01]  /*12ce0*/  FMUL R7, R235, R7 ;  /* 0x00000007eb077220 */ /* 0x000fe20000400000 */
[----:B------:R-:W-:Y:S01]  /*12cf0*/  F2FP.F16.F32.PACK_AB R137, R140, R137 ;  /* 0x000000898c89723e */ /* 0x000fe200000000ff */
[----:B------:R-:W-:Y:S01]  /*12d00*/  @!P3 FMUL R88, R88, 16777216 ;  /* 0x4b8000005858b820 */ /* 0x000fe20000400000 */
[----:B------:R-:W-:Y:S01]  /*12d10*/  IADD3 R28, P0, PT, R31, R4, RZ ;  /* 0x000000041f1c7210 */ /* 0x000fe20007f1e0ff */
[C---:B------:R-:W-:Y:S01]  /*12d20*/  FMUL R8, R235.reuse, R8 ;  /* 0x00000008eb087220 */ /* 0x040fe20000400000 */
[C---:B------:R-:W-:Y:S01]  /*12d30*/  FMUL R9, R235.reuse, R9 ;  /* 0x00000009eb097220 */ /* 0x040fe20000400000 */
[C---:B------:R-:W-:Y:S01]  /*12d40*/  FMUL R147, R235.reuse, R37 ;  /* 0x00000025eb937220 */ /* 0x040fe20000400000 */
[----:B------:R-:W-:Y:S01]  /*12d50*/  FMUL R149, R235, R55 ;  /* 0x00000037eb957220 */ /* 0x000fe20000400000 */
[----:B------:R-:W-:Y:S01]  /*12d60*/  FFMA R236, R29, 0.69314718246459960938, R0 ;  /* 0x3f3172181dec7823 */ /* 0x000fe20000000000 */
[----:B------:R-:W-:Y:S01]  /*12d70*/  @!P3 FMUL R39, R39, 16777216 ;  /* 0x4b8000002727b820 */ /* 0x000fe20000400000 */
[----:B------:R-:W-:Y:S01]  /*12d80*/  FMUL R37, R235, R51 ;  /* 0x00000033eb257220 */ /* 0x000fe20000400000 */
[----:B------:R-:W-:Y:S01]  /*12d90*/  LEA.HI.X.SX32 R29, R2, R5, 0x1, P0 ;  /* 0x00000005021d7211 */ /* 0x000fe200000f0eff */
[----:B------:R-:W-:Y:S01]  /*12da0*/  @!P3 FMUL R10, R10, 16777216 ;  /* 0x4b8000000a0ab820 */ /* 0x000fe20000400000 */
[----:B------:R-:W-:Y:S01]  /*12db0*/  PRMT R55, R137, 0x7632, R55 ;  /* 0x0000763289377816 */ /* 0x000fe20000000037 */
[----:B------:R-:W-:Y:S01]  /*12dc0*/  @!P3 FMUL R11, R11, 16777216 ;  /* 0x4b8000000b0bb820 */ /* 0x000fe20000400000 */
[----:B------:R-:W-:Y:S01]  /*12dd0*/  @!P3 FMUL R30, R30, 16777216 ;  /* 0x4b8000001e1eb820 */ /* 0x000fe20000400000 */
[----:B------:R-:W-:Y:S01]  /*12de0*/  @!P3 FMUL R47, R47, 16777216 ;  /* 0x4b8000002f2fb820 */ /* 0x000fe20000400000 */
[----:B------:R-:W-:Y:S01]  /*12df0*/  @!P3 FMUL R89, R89, 16777216 ;  /* 0x4b8000005959b820 */ /* 0x000fe20000400000 */
[C---:B------:R-:W-:Y:S01]  /*12e00*/  IMAD R51, R2.reuse, 0x6, RZ ;  /* 0x0000000602337824 */ /* 0x040fe200078e02ff */
[----:B------:R-:W-:Y:S01]  /*12e10*/  F2FP.F16.F32.PACK_AB R0, R7, R6 ;  /* 0x000000060700723e */ /* 0x000fe200000000ff */
[----:B------:R-:W-:Y:S01]  /*12e20*/  @!P3 FMUL R91, R91, 16777216 ;  /* 0x4b8000005b5bb820 */ /* 0x000fe20000400000 */
[----:B------:R-:W0:Y:S01]  /*12e30*/  @!P4 SYNCS.CCTL.IV [UR8+0x14008] ;  /* 0x01400800ff00c9b1 */ /* 0x000e220008000008 */
[----:B------:R-:W-:Y:S01]  /*12e40*/  LEA R6, P0, R2, R4, 0x2 ;  /* 0x0000000402067211 */ /* 0x000fe200078010ff */
[C---:B------:R-:W-:Y:S01]  /*12e50*/  FMUL R3, R235.reuse, R88 ;  /* 0x00000058eb037220 */ /* 0x040fe20000400000 */
[----:B------:R-:W-:Y:S01]  /*12e60*/  NOP ;  /* 0x0000000000007918 */ /* 0x000fe20000000000 */
[----:B------:R-:W-:Y:S01]  /*12e70*/  @!P3 FMUL R90, R90, 16777216 ;  /* 0x4b8000005a5ab820 */ /* 0x000fe20000400000 */
[----:B------:R-:W-:Y:S01]  /*12e80*/  FMUL R145, R235, R39 ;  /* 0x00000027eb917220 */ /* 0x000fe20000400000 */
[----:B------:R-:W-:Y:S01]  /*12e90*/  STG.E.U16 desc[UR20][R4.64], R137 ;  /* 0x0000008904007986 */ /* 0x000fe2000c101514 */
[----:B------:R-:W-:Y:S01]  /*12ea0*/  F2FP.F16.F32.PACK_AB R88, R9, R8 ;  /* 0x000000080958723e */ /* 0x000fe200000000ff */
[C---:B------:R-:W-:Y:S01]  /*12eb0*/  FMUL R10, R235.reuse, R10 ;  /* 0x0000000aeb0a7220 */ /* 0x040fe20000400000 */
[C---:B------:R-:W-:Y:S01]  /*12ec0*/  FMUL R11, R235.reuse, R11 ;  /* 0x0000000beb0b7220 */ /* 0x040fe20000400000 */
[C---:B------:R-:W-:Y:S01]  /*12ed0*/  FMUL R143, R235.reuse, R30 ;  /* 0x0000001eeb8f7220 */ /* 0x040fe20000400000 */
[C---:B------:R-:W-:Y:S01]  /*12ee0*/  FMUL R39, R235.reuse, R47 ;  /* 0x0000002feb277220 */ /* 0x040fe20000400000 */
[----:B------:R-:W-:Y:S01]  /*12ef0*/  FMUL R134, R235, R89 ;  /* 0x00000059eb867220 */ /* 0x000fe20000400000 */
[----:B------:R1:W-:Y:S01]  /*12f00*/  STG.E.U16 desc[UR20][R28.64], R55 ;  /* 0x000000371c007986 */ /* 0x0003e2000c101514 */
[----:B------:R-:W-:-:S02]  /*12f10*/  IMAD R9, R2, 0x3, RZ ;  /* 0x0000000302097824 */ /* 0x000fc400078e02ff */
[----:B------:R-:W-:Y:S01]  /*12f20*/  FMUL R195, R235, R91 ;  /* 0x0000005bebc37220 */ /* 0x000fe20000400000 */
[-C--:B------:R-:W-:Y:S01]  /*12f30*/  IADD3 R8, P1, PT, R51, R4.reuse, RZ ;  /* 0x0000000433087210 */ /* 0x080fe20007f3e0ff */
[C---:B------:R-:W-:Y:S01]  /*12f40*/  IMAD R89, R2.reuse, 0xc, RZ ;  /* 0x0000000c02597824 */ /* 0x040fe200078e02ff */
[C---:B------:R-:W-:Y:S01]  /*12f50*/  SHF.L.U32 R47, R2.reuse, 0x2, RZ ;  /* 0x00000002022f7819 */ /* 0x040fe200000006ff */
[C---:B------:R-:W-:Y:S01]  /*12f60*/  IMAD R91, R2.reuse, 0xe, RZ ;  /* 0x0000000e025b7824 */ /* 0x040fe200078e02ff */
[----:B------:R-:W-:Y:S01]  /*12f70*/  LEA R30, P2, R2, R4, 0x3 ;  /* 0x00000004021e7211 */ /* 0x000fe200078418ff */
[----:B------:R-:W-:Y:S01]  /*12f80*/  FMUL R194, R235, R90 ;  /* 0x0000005aebc27220 */ /* 0x000fe20000400000 */
[-C--:B------:R-:W-:Y:S01]  /*12f90*/  LEA.HI.X.SX32 R7, R31, R5.reuse, 0x1, P0 ;  /* 0x000000051f077211 */ /* 0x080fe200000f0eff */
[----:B------:R-:W-:Y:S01]  /*12fa0*/  @!P3 FMUL R12, R12, 16777216 ;  /* 0x4b8000000c0cb820 */ /* 0x000fe20000400000 */
[----:B------:R-:W-:Y:S01]  /*12fb0*/  PRMT R90, R0, 0x7632, R90 ;  /* 0x00007632005a7816 */ /* 0x000fe2000000005a */
[----:B-1----:R-:W-:Y:S01]  /*12fc0*/  IMAD R55, R2, 0xa, RZ ;  /* 0x0000000a02377824 */ /* 0x002fe200078e02ff */
[----:B------:R-:W-:Y:S01]  /*12fd0*/  PRMT R29, R0, 0x7610, R29 ;  /* 0x00007610001d7816 */ /* 0x000fe2000000001d */
[----:B------:R-:W-:Y:S01]  /*12fe0*/  @!P3 FMUL R13, R13, 16777216 ;  /* 0x4b8000000d0db820 */ /* 0x000fe20000400000 */
[-C--:B------:R-:W-:Y:S01]  /*12ff0*/  LEA.HI.X.SX32 R9, R9, R5.reuse, 0x1, P1 ;  /* 0x0000000509097211 */ /* 0x080fe200008f0eff */
[----:B------:R-:W-:Y:S01]  /*13000*/  FMUL R12, R235, R12 ;  /* 0x0000000ceb0c7220 */ /* 0x000fe20000400000 */
[----:B------:R-:W-:Y:S01]  /*13010*/  LEA.HI.X.SX32 R31, R47, R5, 0x1, P2 ;  /* 0x000000052f1f7211 */ /* 0x000fe200010f0eff */
[----:B------:R1:W-:Y:S01]  /*13020*/  STG.E.U16 desc[UR20][R6.64], R29 ;  /* 0x0000001d06007986 */ /* 0x0003e2000c101514 */
[----:B------:R-:W-:Y:S01]  /*13030*/  F2FP.F16.F32.PACK_AB R0, R11, R10 ;  /* 0x0000000a0b00723e */ /* 0x000fe200000000ff */
[C---:B------:R-:W-:Y:S01]  /*13040*/  IMAD R11, R2.reuse, 0x5, RZ ;  /* 0x00000005020b7824 */ /* 0x040fe200078e02ff */
[-C--:B------:R-:W-:Y:S01]  /*13050*/  IADD3 R28, P1, PT, R89, R4.reuse, RZ ;  /* 0x00000004591c7210 */ /* 0x080fe20007f3e0ff */
[----:B------:R-:W-:Y:S01]  /*13060*/  IMAD R47, R2, 0x7, RZ ;  /* 0x00000007022f7824 */ /* 0x000fe200078e02ff */
[-C--:B------:R-:W-:Y:S01]  /*13070*/  IADD3 R10, P0, PT, R55, R4.reuse, RZ ;  /* 0x00000004370a7210 */ /* 0x080fe20007f1e0ff */
[----:B------:R-:W-:Y:S01]  /*13080*/  FMUL R13, R235, R13 ;  /* 0x0000000deb0d7220 */ /* 0x000fe20000400000 */
[----:B------:R2:W-:Y:S01]  /*13090*/  STG.E.U16 desc[UR20][R8.64], R90 ;  /* 0x0000005a08007986 */ /* 0x0005e2000c101514 */
[----:B------:R-:W-:Y:S01]  /*130a0*/  @!P3 FMUL R14, R14, 16777216 ;  /* 0x4b8000000e0eb820 */ /* 0x000fe20000400000 */
[----:B------:R-:W-:Y:S01]  /*130b0*/  @!P3 FMUL R15, R15, 16777216 ;  /* 0x4b8000000f0fb820 */ /* 0x000fe20000400000 */
[-C--:B------:R-:W-:Y:S01]  /*130c0*/  LEA.HI.X.SX32 R11, R11, R5.reuse, 0x1, P0 ;  /* 0x000000050b0b7211 */ /* 0x080fe200000f0eff */
[----:B------:R3:W-:Y:S01]  /*130d0*/  STG.E.U16 desc[UR20][R30.64], R88 ;  /* 0x000000581e007986 */ /* 0x0007e2000c101514 */
[----:B-1----:R-:W-:Y:S01]  /*130e0*/  IADD3 R6, P2, PT, R91, R4, RZ ;  /* 0x000000045b067210 */ /* 0x002fe20007f5e0ff */
[----:B------:R-:W-:Y:S01]  /*130f0*/  FMUL R14, R235, R14 ;  /* 0x0000000eeb0e7220 */ /* 0x000fe20000400000 */
[----:B------:R-:W-:Y:S01]  /*13100*/  LEA.HI.X.SX32 R29, R51, R5, 0x1, P1 ;  /* 0x00000005331d7211 */ /* 0x000fe200008f0eff */
[----:B------:R-:W-:Y:S01]  /*13110*/  FMUL R15, R235, R15 ;  /* 0x0000000feb0f7220 */ /* 0x000fe20000400000 */
[----:B------:R-:W-:Y:S01]  /*13120*/  PRMT R51, R88, 0x7632, R51 ;  /* 0x0000763258337816 */ /* 0x000fe20000000033 */
[----:B------:R-:W-:Y:S01]  /*13130*/  @!P3 FMUL R16, R16, 16777216 ;  /* 0x4b8000001010b820 */ /* 0x000fe20000400000 */
[----:B------:R-:W-:Y:S01]  /*13140*/  LEA.HI.X.SX32 R7, R47, R5, 0x1, P2 ;  /* 0x000000052f077211 */ /* 0x000fe200010f0eff */
[----:B------:R-:W-:Y:S01]  /*13150*/  IMAD R47, R2, 0x14, RZ ;  /* 0x00000014022f7824 */ /* 0x000fe200078e02ff */
[----:B--2---:R-:W-:Y:S01]  /*13160*/  PRMT R90, R0, 0x7632, R90 ;  /* 0x00007632005a7816 */ /* 0x004fe2000000005a */
[----:B------:R-:W-:-:S02]  /*13170*/  IMAD.SHL.U32 R9, R2, 0x8, RZ ;  /* 0x0000000802097824 */ /* 0x000fc400078e00ff */
[----:B------:R-:W-:Y:S01]  /*13180*/  @!P3 FMUL R17, R17, 16777216 ;  /* 0x4b8000001111b820 */ /* 0x000fe20000400000 */
[----:B---3--:R-:W-:Y:S01]  /*13190*/  IMAD R31, R2, 0x12, RZ ;  /* 0x00000012021f7824 */ /* 0x008fe200078e02ff */
[----:B------:R-:W-:Y:S01]  /*131a0*/  PRMT R88, R0, 0x7610, R88 ;  /* 0x0000761000587816 */ /* 0x000fe20000000058 */
[----:B------:R1:W-:Y:S01]  /*131b0*/  STG.E.U16 desc[UR20][R10.64], R51 ;  /* 0x000000330a007986 */ /* 0x0003e2000c101514 */
[----:B------:R-:W-:Y:S01]  /*131c0*/  F2FP.F16.F32.PACK_AB R0, R13, R12 ;  /* 0x0000000c0d00723e */ /* 0x000fe200000000ff */
[C---:B------:R-:W-:Y:S01]  /*131d0*/  IMAD R13, R2.reuse, 0x9, RZ ;  /* 0x00000009020d7824 */ /* 0x040fe200078e02ff */
[CC--:B------:R-:W-:Y:S01]  /*131e0*/  LEA R8, P0, R2.reuse, R4.reuse, 0x4 ;  /* 0x0000000402087211 */ /* 0x0c0fe200078020ff */
[----:B------:R2:W-:Y:S01]  /*131f0*/  STG.E.U16 desc[UR20][R28.64], R88 ;  /* 0x000000581c007986 */ /* 0x0005e2000c101514 */
[----:B------:R-:W-:Y:S01]  /*13200*/  IADD3 R12, P1, PT, R31, R4, RZ ;  /* 0x000000041f0c7210 */ /* 0x000fe20007f3e0ff */
[C---:B------:R-:W-:Y:S01]  /*13210*/  FMUL R16, R235.reuse, R16 ;  /* 0x00000010eb107220 */ /* 0x040fe20000400000 */
[----:B------:R-:W-:Y:S01]  /*13220*/  FMUL R17, R235, R17 ;  /* 0x00000011eb117220 */ /* 0x000fe20000400000 */
[----:B------:R-:W-:Y:S01]  /*13230*/  F2FP.F16.F32.PACK_AB R30, R15, R14 ;  /* 0x0000000e0f1e723e */ /* 0x000fe200000000ff */
[----:B------:R3:W-:Y:S01]  /*13240*/  STG.E.U16 desc[UR20][R6.64], R90 ;  /* 0x0000005a06007986 */ /* 0x0007e2000c101514 */
[-C--:B------:R-:W-:Y:S01]  /*13250*/  LEA.HI.X.SX32 R9, R9, R5.reuse, 0x1, P0 ;  /* 0x0000000509097211 */ /* 0x080fe200000f0eff */
[----:B------:R-:W-:Y:S01]  /*13260*/  @!P3 FMUL R93, R93, 16777216 ;  /* 0x4b8000005d5db820 */ /* 0x000fe20000400000 */
[-C--:B-1----:R-:W-:Y:S01]  /*13270*/  IADD3 R10, P2, PT, R47, R4.reuse, RZ ;  /* 0x000000042f0a7210 */ /* 0x082fe20007f5e0ff */
[C---:B------:R-:W-:Y:S01]  /*13280*/  IMAD R51, R2.reuse, 0x18, RZ ;  /* 0x0000001802337824 */ /* 0x040fe200078e02ff */
[-C--:B------:R-:W-:Y:S01]  /*13290*/  LEA.HI.X.SX32 R13, R13, R5.reuse, 0x1, P1 ;  /* 0x000000050d0d7211 */ /* 0x080fe200008f0eff */
[----:B------:R1:W-:Y:S01]  /*132a0*/  STG.E.U16 desc[UR20][R8.64], R0 ;  /* 0x0000000008007986 */ /* 0x0003e2000c101514 */
[C---:B--2---:R-:W-:Y:S01]  /*132b0*/  IMAD R29, R2.reuse, 0x16, RZ ;  /* 0x00000016021d7824 */ /* 0x044fe200078e02ff */
[-C--:B------:R-:W-:Y:S01]  /*132c0*/  LEA.HI.X.SX32 R11, R55, R5.reuse, 0x1, P2 ;  /* 0x00000005370b7211 */ /* 0x080fe200010f0eff */
[----:B------:R-:W-:Y:S01]  /*132d0*/  IMAD R55, R2, 0x1a, RZ ;  /* 0x0000001a02377824 */ /* 0x000fe200078e02ff */
[----:B------:R-:W-:Y:S01]  /*132e0*/  PRMT R15, R0, 0x7632, R15 ;  /* 0x00007632000f7816 */ /* 0x000fe2000000000f */
[----:B------:R-:W-:Y:S01]  /*132f0*/  @!P3 FMUL R18, R18, 16777216 ;  /* 0x4b8000001212b820 */ /* 0x000fe20000400000 */
[----:B------:R-:W-:Y:S01]  /*13300*/  IADD3 R14, P1, PT, R51, R4, RZ ;  /* 0x00000004330e7210 */ /* 0x000fe20007f3e0ff */
[C---:B---3--:R-:W-:Y:S01]  /*13310*/  IMAD R7, R2.reuse, 0xb, RZ ;  /* 0x0000000b02077824 */ /* 0x048fe200078e02ff */
[----:B------:R-:W-:Y:S01]  /*13320*/  F2FP.F16.F32.PACK_AB R16, R17, R16 ;  /* 0x000000101110723e */ /* 0x000fe200000000ff */
[----:B------:R2:W-:Y:S01]  /*13330*/  STG.E.U16 desc[UR20][R12.64], R15 ;  /* 0x0000000f0c007986 */ /* 0x0005e2000c101514 */
[-C--:B------:R-:W-:Y:S01]  /*13340*/  IADD3 R6, P0, PT, R29, R4.reuse, RZ ;  /* 0x000000041d067210 */ /* 0x080fe20007f1e0ff */
[----:B------:R-:W-:Y:S01]  /*13350*/  IMAD R17, R2, 0xd, RZ ;  /* 0x0000000d02117824 */ /* 0x000fe200078e02ff */
[----:B-1----:R-:W-:Y:S01]  /*13360*/  IADD3 R8, P2, PT, R55, R4, RZ ;  /* 0x0000000437087210 */ /* 0x002fe20007f5e0ff */
[----:B------:R-:W-:Y:S01]  /*13370*/  @!P3 FMUL R19, R19, 16777216 ;  /* 0x4b8000001313b820 */ /* 0x000fe20000400000 */
[----:B------:R-:W-:Y:S01]  /*13380*/  LEA.HI.X.SX32 R7, R7, R5, 0x1, P0 ;  /* 0x0000000507077211 */ /* 0x000fe200000f0eff */
[----:B------:R1:W-:Y:S01]  /*13390*/  STG.E.U16 desc[UR20][R10.64], R30 ;  /* 0x0000001e0a007986 */ /* 0x0003e2000c101514 */
[----:B------:R-:W-:Y:S01]  /*133a0*/  PRMT R0, R30, 0x7632, R0 ;  /* 0x000076321e007816 */ /* 0x000fe20000000000 */
[----:B------:R-:W-:Y:S01]  /*133b0*/  FMUL R197, R235, R93 ;  /* 0x0000005debc57220 */ /* 0x000fe20000400000 */
[----:B------:R-:W-:Y:S01]  /*133c0*/  LEA.HI.X.SX32 R9, R17, R5, 0x1, P2 ;  /* 0x0000000511097211 */ /* 0x000fe200010f0eff */
[C---:B------:R-:W-:Y:S01]  /*133d0*/  FMUL R18, R235.reuse, R18 ;  /* 0x00000012eb127220 */ /* 0x040fe20000400000 */
[----:B------:R-:W-:Y:S01]  /*133e0*/  FMUL R19, R235, R19 ;  /* 0x00000013eb137220 */ /* 0x000fe20000400000 */
[----:B--2---:R-:W-:Y:S01]  /*133f0*/  LEA.HI.X.SX32 R15, R89, R5, 0x1, P1 ;  /* 0x00000005590f7211 */ /* 0x004fe200008f0eff */
[----:B------:R-:W-:-:S02]  /*13400*/  IMAD R89, R2, 0x1c, RZ ;  /* 0x0000001c02597824 */ /* 0x000fc400078e02ff */
[----:B------:R-:W-:Y:S01]  /*13410*/  @!P3 FMUL R20, R20, 16777216 ;  /* 0x4b8000001414b820 */ /* 0x000fe20000400000 */
[----:B------:R-:W-:Y:S02]  /*13420*/  IMAD R93, R2, 0x1e, RZ ;  /* 0x0000001e025d7824 */ /* 0x000fe400078e02ff */
[----:B------:R-:W-:Y:S01]  /*13430*/  @!P3 FMUL R21, R21, 16777216 ;  /* 0x4b8000001515b820 */ /* 0x000fe20000400000 */
[----:B------:R-:W-:Y:S01]  /*13440*/  @!P3 FMUL R95, R95, 16777216 ;  /* 0x4b8000005f5fb820 */ /* 0x000fe20000400000 */
[----:B-1----:R-:W-:Y:S01]  /*13450*/  PRMT R11, R16, 0x7632, R11 ;  /* 0x00007632100b7816 */ /* 0x002fe2000000000b */
[----:B------:R1:W-:Y:S01]  /*13460*/  STG.E.U16 desc[UR20][R6.64], R0 ;  /* 0x0000000006007986 */ /* 0x0003e2000c101514 */
[----:B------:R-:W-:Y:S01]  /*13470*/  IADD3 R10, P0, PT, R89, R4, RZ ;  /* 0x00000004590a7210 */ /* 0x000fe20007f1e0ff */
[----:B------:R-:W-:Y:S01]  /*13480*/  @!P3 FMUL R97, R97, 16777216 ;  /* 0x4b8000006161b820 */ /* 0x000fe20000400000 */
[----:B------:R-:W-:Y:S01]  /*13490*/  @!P3 FMUL R22, R22, 16777216 ;  /* 0x4b8000001616b820 */ /* 0x000fe20000400000 */
[----:B------:R-:W-:Y:S01]  /*134a0*/  STG.E.U16 desc[UR20][R14.64], R16 ;  /* 0x000000100e007986 */ /* 0x000fe2000c101514 */
[----:B------:R-:W-:Y:S01]  /*134b0*/  @!P3 FMUL R23, R23, 16777216 ;  /* 0x4b8000001717b820 */ /* 0x000fe20000400000 */
[C---:B------:R-:W-:Y:S01]  /*134c0*/  IMAD R13, R2.reuse, 0xf, RZ ;  /* 0x0000000f020d7824 */ /* 0x040fe200078e02ff */
[----:B------:R-:W-:Y:S01]  /*134d0*/  F2FP.F16.F32.PACK_AB R18, R19, R18 ;  /* 0x000000121312723e */ /* 0x000fe200000000ff */
[----:B------:R2:W-:Y:S01]  /*134e0*/  STG.E.U16 desc[UR20][R8.64], R11 ;  /* 0x0000000b08007986 */ /* 0x0005e2000c101514 */
[----:B------:R-:W-:Y:S01]  /*134f0*/  IADD3 R12, P1, PT, R93, R4, RZ ;  /* 0x000000045d0c7210 */ /* 0x000fe20007f3e0ff */
[C---:B------:R-:W-:Y:S01]  /*13500*/  FMUL R20, R235.reuse, R20 ;  /* 0x00000014eb147220 */ /* 0x040fe20000400000 */
[C---:B------:R-:W-:Y:S01]  /*13510*/  FMUL R21, R235.reuse, R21 ;  /* 0x00000015eb157220 */ /* 0x040fe20000400000 */
[----:B------:R-:W-:Y:S01]  /*13520*/  FMUL R199, R235, R95 ;  /* 0x0000005febc77220 */ /* 0x000fe20000400000 */
[----:B------:R-:W-:-:S02]  /*13530*/  IMAD.SHL.U32 R17, R2, 0x10, RZ ;  /* 0x0000001002117824 */ /* 0x000fc400078e00ff */
[C---:B------:R-:W-:Y:S01]  /*13540*/  FMUL R201, R235.reuse, R97 ;  /* 0x00000061ebc97220 */ /* 0x040fe20000400000 */
[C---:B-1----:R-:W-:Y:S01]  /*13550*/  LEA R6, P2, R2.reuse, R4, 0x5 ;  /* 0x0000000402067211 */ /* 0x042fe200078428ff */
[C---:B------:R-:W-:Y:S02]  /*13560*/  IMAD R95, R2.reuse, 0x24, RZ ;  /* 0x00000024025f7824 */ /* 0x040fe400078e02ff */
[C---:B------:R-:W-:Y:S01]  /*13570*/  FMUL R22, R235.reuse, R22 ;  /* 0x00000016eb167220 */ /* 0x040fe20000400000 */
[----:B------:R-:W-:Y:S01]  /*13580*/  FMUL R23, R235, R23 ;  /* 0x00000017eb177220 */ /* 0x000fe20000400000 */
[C---:B------:R-:W-:Y:S01]  /*13590*/  IMAD R97, R2.reuse, 0x26, RZ ;  /* 0x0000002602617824 */ /* 0x040fe200078e02ff */
[-C--:B--2---:R-:W-:Y:S01]  /*135a0*/  LEA.HI.X.SX32 R11, R91, R5.reuse, 0x1, P0 ;  /* 0x000000055b0b7211 */ /* 0x084fe200000f0eff */
[C---:B------:R-:W-:Y:S02]  /*135b0*/  IMAD R91, R2.reuse, 0x22, RZ ;  /* 0x00000022025b7824 */ /* 0x040fe400078e02ff */
[----:B------:R-:W-:Y:S01]  /*135c0*/  @!P3 FMUL R101, R101, 16777216 ;  /* 0x4b8000006565b820 */ /* 0x000fe20000400000 */
[----:B------:R-:W-:Y:S01]  /*135d0*/  @!P3 FMUL R105, R105, 16777216 ;  /* 0x4b8000006969b820 */ /* 0x000fe20000400000 */
[----:B------:R-:W-:Y:S01]  /*135e0*/  LEA.HI.X.SX32 R13, R13, R5, 0x1, P1 ;  /* 0x000000050d0d7211 */ /* 0x000fe200008f0eff */
[----:B------:R-:W-:Y:S01]  /*135f0*/  IMAD R9, R2, 0x11, RZ ;  /* 0x0000001102097824 */ /* 0x000fe200078e02ff */
[----:B------:R-:W-:Y:S01]  /*13600*/  PRMT R0, R18, 0x7632, R0 ;  /* 0x0000763212007816 */ /* 0x000fe20000000000 */
[----:B------:R1:W-:Y:S01]  /*13610*/  STG.E.U16 desc[UR20][R10.64], R18 ;  /* 0x000000120a007986 */ /* 0x0003e2000c101514 */
[----:B------:R-:W-:Y:S01]  /*13620*/  F2FP.F16.F32.PACK_AB R20, R21, R20 ;  /* 0x000000141514723e */ /* 0x000fe200000000ff */
[----:B------:R-:W-:Y:S01]  /*13630*/  FMUL R205, R235, R101 ;  /* 0x00000065ebcd7220 */ /* 0x000fe20000400000 */
[----:B------:R-:W-:Y:S01]  /*13640*/  LEA.HI.X.SX32 R7, R17, R5, 0x1, P2 ;  /* 0x0000000511077211 */ /* 0x000fe200010f0eff */
[----:B------:R-:W-:Y:S01]  /*13650*/  IMAD R17, R2, 0x13, RZ ;  /* 0x0000001302117824 */ /* 0x000fe200078e02ff */
[-C--:B------:R-:W-:Y:S01]  /*13660*/  IADD3 R8, P0, PT, R91, R4.reuse, RZ ;  /* 0x000000045b087210 */ /* 0x080fe20007f1e0ff */
[----:B------:R-:W-:Y:S01]  /*13670*/  FMUL R209, R235, R105 ;  /* 0x00000069ebd17220 */ /* 0x000fe20000400000 */
[----:B------:R-:W-:Y:S01]  /*13680*/  IADD3 R14, P1, PT, R95, R4, RZ ;  /* 0x000000045f0e7210 */ /* 0x000fe20007f3e0ff */
[----:B------:R-:W-:Y:S01]  /*13690*/  @!P3 FMUL R24, R24, 16777216 ;  /* 0x4b8000001818b820 */ /* 0x000fe20000400000 */
[----:B------:R-:W-:Y:S01]  /*136a0*/  F2FP.F16.F32.PACK_AB R22, R23, R22 ;  /* 0x000000161716723e */ /* 0x000fe200000000ff */
[----:B------:R-:W-:Y:S01]  /*136b0*/  @!P3 FMUL R25, R25, 16777216 ;  /* 0x4b8000001919b820 */ /* 0x000fe20000400000 */
[----:B------:R-:W-:Y:S01]  /*136c0*/  @!P3 FMUL R109, R109, 16777216 ;  /* 0x4b8000006d6db820 */ /* 0x000fe20000400000 */
[----:B-1----:R-:W-:Y:S01]  /*136d0*/  IADD3 R10, P2, PT, R97, R4, RZ ;  /* 0x00000004610a7210 */ /* 0x002fe20007f5e0ff */
[----:B------:R1:W-:Y:S01]  /*136e0*/  STG.E.U16 desc[UR20][R12.64], R0 ;  /* 0x000000000c007986 */ /* 0x0003e2000c101514 */
[C---:B------:R-:W-:Y:S01]  /*136f0*/  IMAD R101, R2.reuse, 0x28, RZ ;  /* 0x0000002802657824 */ /* 0x040fe200078e02ff */
[-C--:B------:R-:W-:Y:S01]  /*13700*/  LEA.HI.X.SX32 R9, R9, R5.reuse, 0x1, P0 ;  /* 0x0000000509097211 */ /* 0x080fe200000f0eff */
[C---:B------:R-:W-:Y:S01]  /*13710*/  IMAD R105, R2.reuse, 0x2a, RZ ;  /* 0x0000002a02697824 */ /* 0x040fe200078e02ff */
[----:B------:R2:W-:Y:S01]  /*13720*/  STG.E.U16 desc[UR20][R6.64], R20 ;  /* 0x0000001406007986 */ /* 0x0005e2000c101514 */
[-C--:B------:R-:W-:Y:S01]  /*13730*/  LEA.HI.X.SX32 R15, R31, R5.reuse, 0x1, P1 ;  /* 0x000000051f0f7211 */ /* 0x080fe200008f0eff */
[----:B------:R-:W-:Y:S01]  /*13740*/  FMUL R24, R235, R24 ;  /* 0x00000018eb187220 */ /* 0x000fe20000400000 */
[----:B------:R-:W-:Y:S01]  /*13750*/  LEA.HI.X.SX32 R11, R17, R5, 0x1, P2 ;  /* 0x00000005110b7211 */ /* 0x000fe200010f0eff */
[C---:B------:R-:W-:Y:S01]  /*13760*/  FMUL R25, R235.reuse, R25 ;  /* 0x00000019eb197220 */ /* 0x040fe20000400000 */
[----:B------:R-:W-:Y:S01]  /*13770*/  FMUL R213, R235, R109 ;  /* 0x0000006debd57220 */ /* 0x000fe20000400000 */
[C---:B------:R-:W-:Y:S01]  /*13780*/  IMAD R109, R2.reuse, 0x2c, RZ ;  /* 0x0000002c026d7824 */ /* 0x040fe200078e02ff */
[-C--:B------:R-:W-:Y:S01]  /*13790*/  IADD3 R16, P1, PT, R105, R4.reuse, RZ ;  /* 0x0000000469107210 */ /* 0x080fe20007f3e0ff */
[----:B-1----:R-:W-:Y:S01]  /*137a0*/  IMAD R13, R2, 0x15, RZ ;  /* 0x00000015020d7824 */ /* 0x002fe200078e02ff */
[----:B------:R-:W-:Y:S01]  /*137b0*/  PRMT R0, R20, 0x7632, R0 ;  /* 0x0000763214007816 */ /* 0x000fe20000000000 */
[----:B------:R-:W-:Y:S01]  /*137c0*/  @!P3 FMUL R26, R26, 16777216 ;  /* 0x4b8000001a1ab820 */ /* 0x000fe20000400000 */
[----:B------:R-:W-:Y:S01]  /*137d0*/  @!P3 FMUL R27, R27, 16777216 ;  /* 0x4b8000001b1bb820 */ /* 0x000fe20000400000 */
[----:B--2---:R-:W-:Y:S01]  /*137e0*/  PRMT R7, R22, 0x7632, R7 ;  /* 0x0000763216077816 */ /* 0x004fe20000000007 */
[----:B------:R-:W-:Y:S01]  /*137f0*/  @!P3 FMUL R113, R113, 16777216 ;  /* 0x4b8000007171b820 */ /* 0x000fe20000400000 */
[----:B------:R-:W-:Y:S01]  /*13800*/  IADD3 R6, P0, PT, R101, R4, RZ ;  /* 0x0000000465067210 */ /* 0x000fe20007f1e0ff */
[----:B------:R1:W-:Y:S01]  /*13810*/  STG.E.U16 desc[UR20][R8.64], R0 ;  /* 0x0000000008007986 */ /* 0x0003e2000c101514 */
[----:B------:R-:W-:Y:S01]  /*13820*/  @!P3 FMUL R117, R117, 16777216 ;  /* 0x4b8000007575b820 */ /* 0x000fe20000400000 */
[----:B------:R-:W-:Y:S01]  /*13830*/  F2FP.F16.F32.PACK_AB R24, R25, R24 ;  /* 0x000000181918723e */ /* 0x000fe200000000ff */
[----:B------:R-:W-:Y:S01]  /*13840*/  FMUL R26, R235, R26 ;  /* 0x0000001aeb1a7220 */ /* 0x000fe20000400000 */
[----:B------:R-:W-:Y:S01]  /*13850*/  STG.E.U16 desc[UR20][R14.64], R22 ;  /* 0x000000160e007986 */ /* 0x000fe2000c101514 */
[----:B------:R-:W-:Y:S01]  /*13860*/  LEA.HI.X.SX32 R17, R13, R5, 0x1, P1 ;  /* 0x000000050d117211 */ /* 0x000fe200008f0eff */
[----:B------:R-:W-:-:S02]  /*13870*/  IMAD R13, R2, 0x32, RZ ;  /* 0x00000032020d7824 */ /* 0x000fc400078e02ff */
[C---:B------:R-:W-:Y:S01]  /*13880*/  FMUL R27, R235.reuse, R27 ;  /* 0x0000001beb1b7220 */ /* 0x040fe20000400000 */
[----:B------:R2:W-:Y:S01]  /*13890*/  STG.E.U16 desc[UR20][R10.64], R7 ;  /* 0x000000070a007986 */ /* 0x0005e2000c101514 */
[C---:B------:R-:W-:Y:S01]  /*138a0*/  FMUL R217, R235.reuse, R113 ;  /* 0x00000071ebd97220 */ /* 0x040fe20000400000 */
[----:B------:R-:W-:Y:S01]  /*138b0*/  FMUL R221, R235, R117 ;  /* 0x00000075ebdd7220 */ /* 0x000fe20000400000 */
[C---:B------:R-:W-:Y:S01]  /*138c0*/  IMAD R113, R2.reuse, 0x2e, RZ ;  /* 0x0000002e02717824 */ /* 0x040fe200078e02ff */
[----:B-1----:R-:W-:Y:S01]  /*138d0*/  IADD3 R8, P2, PT, R109, R4, RZ ;  /* 0x000000046d087210 */ /* 0x002fe20007f5e0ff */
[----:B------:R-:W-:Y:S01]  /*138e0*/  IMAD R117, R2, 0x30, RZ ;  /* 0x0000003002757824 */ /* 0x000fe200078e02ff */
[----:B------:R-:W-:Y:S01]  /*138f0*/  PRMT R0, R24, 0x7632, R0 ;  /* 0x0000763218007816 */ /* 0x000fe20000000000 */
[C---:B------:R-:W-:Y:S01]  /*13900*/  IMAD R19, R2.reuse, 0x19, RZ ;  /* 0x0000001902137824 */ /* 0x040fe200078e02ff */
[-C--:B------:R-:W-:Y:S01]  /*13910*/  LEA.HI.X.SX32 R9, R29, R5.reuse, 0x1, P2 ;  /* 0x000000051d097211 */ /* 0x080fe200010f0eff */
[----:B------:R-:W-:Y:S01]  /*13920*/  IMAD R23, R2, 0x36, RZ ;  /* 0x0000003602177824 */ /* 0x000fe200078e02ff */
[----:B------:R-:W-:Y:S01]  /*13930*/  F2FP.F16.F32.PACK_AB R26, R27, R26 ;  /* 0x0000001a1b1a723e */ /* 0x000fe200000000ff */
[----:B------:R-:W-:Y:S01]  /*13940*/  @!P3 FMUL R32, R32, 16777216 ;  /* 0x4b8000002020b820 */ /* 0x000fe20000400000 */
[----:B--2---:R-:W-:Y:S01]  /*13950*/  LEA.HI.X.SX32 R7, R47, R5, 0x1, P0 ;  /* 0x000000052f077211 */ /* 0x004fe200000f0eff */
[----:B------:R-:W-:Y:S01]  /*13960*/  IMAD R11, R2, 0x17, RZ ;  /* 0x00000017020b7824 */ /* 0x000fe200078e02ff */
[-C--:B------:R-:W-:Y:S01]  /*13970*/  IADD3 R10, P0, PT, R113, R4.reuse, RZ ;  /* 0x00000004710a7210 */ /* 0x080fe20007f1e0ff */
[----:B------:R-:W-:Y:S01]  /*13980*/  @!P3 FMUL R33, R33, 16777216 ;  /* 0x4b8000002121b820 */ /* 0x000fe20000400000 */
[----:B------:R-:W-:Y:S01]  /*13990*/  IADD3 R14, P1, PT, R117, R4, RZ ;  /* 0x00000004750e7210 */ /* 0x000fe20007f3e0ff */
[----:B------:R1:W-:Y:S01]  /*139a0*/  STG.E.U16 desc[UR20][R6.64], R24 ;  /* 0x0000001806007986 */ /* 0x0003e2000c101514 */
[----:B------:R-:W-:Y:S01]  /*139b0*/  F2FP.F16.F32.PACK_AB R141, R142, R141 ;  /* 0x0000008d8e8d723e */ /* 0x000fe200000000ff */
[----:B------:R-:W-:Y:S01]  /*139c0*/  IMAD R27, R2, 0x38, RZ ;  /* 0x00000038021b7824 */ /* 0x000fe200078e02ff */
[-C--:B------:R-:W-:Y:S01]  /*139d0*/  LEA.HI.X.SX32 R11, R11, R5.reuse, 0x1, P0 ;  /* 0x000000050b0b7211 */ /* 0x080fe200000f0eff */
[----:B------:R2:W-:Y:S01]  /*139e0*/  STG.E.U16 desc[UR20][R16.64], R0 ;  /* 0x0000000010007986 */ /* 0x0005e2000c101514 */
[----:B------:R-:W-:Y:S01]  /*139f0*/  LEA.HI.X.SX32 R15, R51, R5, 0x1, P1 ;  /* 0x00000005330f7211 */ /* 0x000fe200008f0eff */
[----:B------:R-:W-:Y:S01]  /*13a00*/  @!P3 FMUL R34, R34, 16777216 ;  /* 0x4b8000002222b820 */ /* 0x000fe20000400000 */
[----:B------:R-:W-:Y:S01]  /*13a10*/  PRMT R12, R141, 0x7632, R12 ;  /* 0x000076328d0c7816 */ /* 0x000fe2000000000c */
[----:B------:R3:W-:Y:S01]  /*13a20*/  STG.E.U16 desc[UR20][R8.64], R26 ;  /* 0x0000001a08007986 */ /* 0x0007e2000c101514 */
[----:B------:R-:W-:Y:S01]  /*13a30*/  @!P3 FMUL R35, R35, 16777216 ;  /* 0x4b8000002323b820 */ /* 0x000fe20000400000 */
[C---:B------:R-:W-:Y:S01]  /*13a40*/  FMUL R32, R235.reuse, R32 ;  /* 0x00000020eb207220 */ /* 0x040fe20000400000 */
[----:B------:R-:W-:Y:S01]  /*13a50*/  FMUL R33, R235, R33 ;  /* 0x00000021eb217220 */ /* 0x000fe20000400000 */
[----:B-1----:R-:W-:Y:S01]  /*13a60*/  IADD3 R6, P2, PT, R13, R4, RZ ;  /* 0x000000040d067210 */ /* 0x002fe20007f5e0ff */
[----:B------:R-:W-:Y:S01]  /*13a70*/  IMAD R31, R2, 0x3a, RZ ;  /* 0x0000003a021f7824 */ /* 0x000fe200078e02ff */
[----:B------:R-:W-:Y:S01]  /*13a80*/  F2FP.F16.F32.PACK_AB R143, R144, R143 ;  /* 0x0000008f908f723e */ /* 0x000fe200000000ff */
[----:B------:R-:W-:Y:S01]  /*13a90*/  FMUL R34, R235, R34 ;  /* 0x00000022eb227220 */ /* 0x000fe20000400000 */
[----:B------:R-:W-:Y:S01]  /*13aa0*/  LEA.HI.X.SX32 R7, R19, R5, 0x1, P2 ;  /* 0x0000000513077211 */ /* 0x000fe200010f0eff */
[C---:B------:R-:W-:Y:S01]  /*13ab0*/  IMAD R19, R2.reuse, 0x34, RZ ;  /* 0x0000003402137824 */ /* 0x040fe200078e02ff */
[-C--:B--2---:R-:W-:Y:S01]  /*13ac0*/  IADD3 R16, P1, PT, R23, R4.reuse, RZ ;  /* 0x0000000417107210 */ /* 0x084fe20007f3e0ff */
[----:B------:R-:W-:Y:S01]  /*13ad0*/  IMAD R17, R2, 0x1b, RZ ;  /* 0x0000001b02117824 */ /* 0x000fe200078e02ff */
[----:B---3--:R-:W-:Y:S01]  /*13ae0*/  PRMT R9, R26, 0x7632, R9 ;  /* 0x000076321a097816 */ /* 0x008fe20000000009 */
[----:B------:R-:W-:Y:S01]  /*13af0*/  FMUL R35, R235, R35 ;  /* 0x00000023eb237220 */ /* 0x000fe20000400000 */
[-C--:B------:R-:W-:Y:S01]  /*13b00*/  IADD3 R8, P0, PT, R19, R4.reuse, RZ ;  /* 0x0000000413087210 */ /* 0x080fe20007f1e0ff */
[----:B------:R-:W-:Y:S01]  /*13b10*/  @!P3 FMUL R36, R36, 16777216 ;  /* 0x4b8000002424b820 */ /* 0x000fe20000400000 */
[----:B------:R-:W-:Y:S01]  /*13b20*/  IADD3 R20, P2, PT, R27, R4, RZ ;  /* 0x000000041b147210 */ /* 0x000fe20007f5e0ff */
[----:B------:R1:W-:Y:S01]  /*13b30*/  STG.E.U16 desc[UR20][R10.64], R9 ;  /* 0x000000090a007986 */ /* 0x0003e2000c101514 */
[-C--:B------:R-:W-:Y:S01]  /*13b40*/  LEA.HI.X.SX32 R17, R17, R5.reuse, 0x1, P1 ;  /* 0x0000000511117211 */ /* 0x080fe200008f0eff */
[----:B------:R-:W-:Y:S01]  /*13b50*/  IMAD R25, R2, 0x1f, RZ ;  /* 0x0000001f02197824 */ /* 0x000fe200078e02ff */
[----:B------:R-:W-:Y:S01]  /*13b60*/  F2FP.F16.F32.PACK_AB R0, R33, R32 ;  /* 0x000000202100723e */ /* 0x000fe200000000ff */
[----:B------:R2:W-:Y:S01]  /*13b70*/  STG.E.U16 desc[UR20][R14.64], R141 ;  /* 0x0000008d0e007986 */ /* 0x0005e2000c101514 */
[----:B------:R-:W-:Y:S01]  /*13b80*/  LEA.HI.X.SX32 R21, R89, R5, 0x1, P2 ;  /* 0x0000000559157211 */ /* 0x000fe200010f0eff */
[----:B------:R-:W-:Y:S01]  /*13b90*/  @!P3 FMUL R38, R38, 16777216 ;  /* 0x4b8000002626b820 */ /* 0x000fe20000400000 */
[----:B------:R-:W-:Y:S01]  /*13ba0*/  F2FP.F16.F32.PACK_AB R34, R35, R34 ;  /* 0x000000222322723e */ /* 0x000fe200000000ff */
[----:B------:R3:W-:Y:S01]  /*13bb0*/  STG.E.U16 desc[UR20][R6.64], R12 ;  /* 0x0000000c06007986 */ /* 0x0007e2000c101514 */
[----:B------:R-:W-:Y:S01]  /*13bc0*/  FMUL R36, R235, R36 ;  /* 0x00000024eb247220 */ /* 0x000fe20000400000 */
[----:B------:R-:W-:-:S02]  /*13bd0*/  IMAD R51, R2, 0x48, RZ ;  /* 0x0000004802337824 */ /* 0x000fc400078e02ff */
[----:B------:R-:W-:Y:S01]  /*13be0*/  @!P3 FMUL R40, R40, 16777216 ;  /* 0x4b8000002828b820 */ /* 0x000fe20000400000 */
[-C--:B-1----:R-:W-:Y:S01]  /*13bf0*/  LEA.HI.X.SX32 R9, R55, R5.reuse, 0x1, P0 ;  /* 0x0000000537097211 */ /* 0x082fe200000f0eff */
[C---:B------:R-:W-:Y:S01]  /*13c00*/  IMAD R11, R2.reuse, 0x3c, RZ ;  /* 0x0000003c020b7824 */ /* 0x040fe200078e02ff */
[-C--:B------:R-:W-:Y:S01]  /*13c10*/  IADD3 R32, P0, PT, R31, R4.reuse, RZ ;  /* 0x000000041f207210 */ /* 0x080fe20007f1e0ff */
[----:B------:R-:W-:Y:S01]  /*13c20*/  @!P3 FMUL R41, R41, 16777216 ;  /* 0x4b8000002929b820 */ /* 0x000fe20000400000 */
[C---:B--2---:R-:W-:Y:S01]  /*13c30*/  IMAD R15, R2.reuse, 0x1d, RZ ;  /* 0x0000001d020f7824 */ /* 0x044fe200078e02ff */
[----:B------:R1:W-:Y:S01]  /*13c40*/  STG.E.U16 desc[UR20][R8.64], R143 ;  /* 0x0000008f08007986 */ /* 0x0003e2000c101514 */
[----:B------:R-:W-:Y:S01]  /*13c50*/  IADD3 R28, P1, PT, R11, R4, RZ ;  /* 0x000000040b1c7210 */ /* 0x000fe20007f3e0ff */
[----:B------:R-:W-:Y:S01]  /*13c60*/  FMUL R38, R235, R38 ;  /* 0x00000026eb267220 */ /* 0x000fe20000400000 */
[----:B---3--:R-:W-:Y:S01]  /*13c70*/  PRMT R6, R143, 0x7632, R6 ;  /* 0x000076328f067816 */ /* 0x008fe20000000006 */
[C---:B------:R-:W-:Y:S01]  /*13c80*/  IMAD R7, R2.reuse, 0x3e, RZ ;  /* 0x0000003e02077824 */ /* 0x040fe200078e02ff */
[-C--:B------:R-:W-:Y:S01]  /*13c90*/  LEA.HI.X.SX32 R33, R15, R5.reuse, 0x1, P0 ;  /* 0x000000050f217211 */ /* 0x080fe200000f0eff */
[C---:B------:R-:W-:Y:S01]  /*13ca0*/  IMAD R15, R2.reuse, 0x44, RZ ;  /* 0x00000044020f7824 */ /* 0x040fe200078e02ff */
[-C--:B------:R-:W-:Y:S01]  /*13cb0*/  LEA.HI.X.SX32 R29, R93, R5.reuse, 0x1, P1 ;  /* 0x000000055d1d7211 */ /* 0x080fe200008f0eff */
[----:B------:R2:W-:Y:S01]  /*13cc0*/  STG.E.U16 desc[UR20][R16.64], R6 ;  /* 0x0000000610007986 */ /* 0x0005e2000c101514 */
[----:B------:R-:W-:Y:S01]  /*13cd0*/  IADD3 R24, P2, PT, R7, R4, RZ ;  /* 0x0000000407187210 */ /* 0x000fe20007f5e0ff */
[----:B------:R-:W-:Y:S01]  /*13ce0*/  IMAD R47, R2, 0x46, RZ ;  /* 0x00000046022f7824 */ /* 0x000fe200078e02ff */
[----:B------:R-:W-:Y:S01]  /*13cf0*/  PRMT R12, R34, 0x7632, R12 ;  /* 0x00007632220c7816 */ /* 0x000fe2000000000c */
[C---:B-1----:R-:W-:Y:S01]  /*13d00*/  IMAD R9, R2.reuse, 0x42, RZ ;  /* 0x0000004202097824 */ /* 0x042fe200078e02ff */
[----:B------:R1:W-:Y:S01]  /*13d10*/  STG.E.U16 desc[UR20][R20.64], R0 ;  /* 0x0000000014007986 */ /* 0x0003e2000c101514 */
[----:B------:R-:W-:Y:S01]  /*13d20*/  LEA.HI.X.SX32 R25, R25, R5, 0x1, P2 ;  /* 0x0000000519197211 */ /* 0x000fe200010f0eff */
[----:B------:R-:W-:Y:S01]  /*13d30*/  FMUL R40, R235, R40 ;  /* 0x00000028eb287220 */ /* 0x000fe20000400000 */
[----:B------:R-:W-:Y:S01]  /*13d40*/  F2FP.F16.F32.PACK_AB R36, R147, R36 ;  /* 0x000000249324723e */ /* 0x000fe200000000ff */
[----:B------:R-:W-:Y:S01]  /*13d50*/  FMUL R41, R235, R41 ;  /* 0x00000029eb297220 */ /* 0x000fe20000400000 */
[----:B------:R-:W-:-:S02]  /*13d60*/  IMAD R55, R2, 0x4a, RZ ;  /* 0x0000004a02377824 */ /* 0x000fc400078e02ff */
[----:B------:R-:W-:Y:S01]  /*13d70*/  @!P3 FMUL R42, R42, 16777216 ;  /* 0x4b8000002a2ab820 */ /* 0x000fe20000400000 */
[C---:B--2---:R-:W-:Y:S01]  /*13d80*/  IMAD.SHL.U32 R17, R2.reuse, 0x20, RZ ;  /* 0x0000002002117824 */ /* 0x044fe200078e00ff */
[C---:B------:R-:W-:Y:S01]  /*13d90*/  LEA R16, P0, R2.reuse, R4, 0x6 ;  /* 0x0000000402107211 */ /* 0x040fe200078030ff */
[----:B------:R-:W-:Y:S01]  /*13da0*/  @!P3 FMUL R43, R43, 16777216 ;  /* 0x4b8000002b2bb820 */ /* 0x000fe20000400000 */
[----:B------:R-:W-:Y:S01]  /*13db0*/  @!P3 FMUL R99, R99, 16777216 ;  /* 0x4b8000006363b820 */ /* 0x000fe20000400000 */
[----:B------:R-:W-:Y:S01]  /*13dc0*/  F2FP.F16.F32.PACK_AB R38, R145, R38 ;  /* 0x000000269126723e */ /* 0x000fe200000000ff */
[----:B-1----:R-:W-:Y:S01]  /*13dd0*/  IMAD R21, R2, 0x21, RZ ;  /* 0x0000002102157824 */ /* 0x002fe200078e02ff */
[----:B------:R-:W-:Y:S01]  /*13de0*/  PRMT R0, R0, 0x7632, R0 ;  /* 0x0000763200007816 */ /* 0x000fe20000000000 */
[----:B------:R-:W-:Y:S01]  /*13df0*/  IMAD R35, R2, 0x25, RZ ;  /* 0x0000002502237824 */ /* 0x000fe200078e02ff */
[----:B------:R-:W-:Y:S01]  /*13e00*/  IADD3 R20, P1, PT, R9, R4, RZ ;  /* 0x0000000409147210 */ /* 0x000fe20007f3e0ff */
[----:B------:R-:W-:Y:S01]  /*13e10*/  FMUL R42, R235, R42 ;  /* 0x0000002aeb2a7220 */ /* 0x000fe20000400000 */
[-C--:B------:R-:W-:Y:S01]  /*13e20*/  LEA.HI.X.SX32 R17, R17, R5.reuse, 0x1, P0 ;  /* 0x0000000511117211 */ /* 0x080fe200000f0eff */
[----:B------:R1:W-:Y:S01]  /*13e30*/  STG.E.U16 desc[UR20][R32.64], R0 ;  /* 0x0000000020007986 */ /* 0x0003e2000c101514 */
[----:B------:R-:W-:Y:S01]  /*13e40*/  LEA.HI.X.SX32 R21, R21, R5, 0x1, P1 ;  /* 0x0000000515157211 */ /* 0x000fe200008f0eff */
[C---:B------:R-:W-:Y:S01]  /*13e50*/  FMUL R43, R235.reuse, R43 ;  /* 0x0000002beb2b7220 */ /* 0x040fe20000400000 */
[----:B------:R-:W-:Y:S01]  /*13e60*/  PRMT R10, R36, 0x7632, R10 ;  /* 0x00007632240a7816 */ /* 0x000fe2000000000a */
[----:B------:R2:W-:Y:S01]  /*13e70*/  STG.E.U16 desc[UR20][R28.64], R34 ;  /* 0x000000221c007986 */ /* 0x0005e2000c101514 */
[----:B------:R-:W-:Y:S01]  /*13e80*/  FMUL R203, R235, R99 ;  /* 0x00000063ebcb7220 */ /* 0x000fe20000400000 */
[----:B------:R-:W-:Y:S01]  /*13e90*/  F2FP.F16.F32.PACK_AB R40, R41, R40 ;  /* 0x000000282928723e */ /* 0x000fe200000000ff */
[----:B------:R-:W-:Y:S01]  /*13ea0*/  @!P3 FMUL R44, R44, 16777216 ;  /* 0x4b8000002c2cb820 */ /* 0x000fe20000400000 */
[----:B------:R3:W-:Y:S01]  /*13eb0*/  STG.E.U16 desc[UR20][R24.64], R12 ;  /* 0x0000000c18007986 */ /* 0x0007e2000c101514 */
[----:B------:R-:W-:Y:S01]  /*13ec0*/  @!P3 FMUL R45, R45, 16777216 ;  /* 0x4b8000002d2db820 */ /* 0x000fe20000400000 */
[----:B------:R-:W-:Y:S01]  /*13ed0*/  @!P3 FMUL R103, R103, 16777216 ;  /* 0x4b8000006767b820 */ /* 0x000fe20000400000 */
[C---:B------:R-:W-:Y:S01]  /*13ee0*/  IMAD R99, R2.reuse, 0x50, RZ ;  /* 0x0000005002637824 */ /* 0x040fe200078e02ff */
[-C--:B-1----:R-:W-:Y:S01]  /*13ef0*/  IADD3 R32, P2, PT, R15, R4.reuse, RZ ;  /* 0x000000040f207210 */ /* 0x082fe20007f5e0ff */
[----:B------:R1:W-:Y:S01]  /*13f00*/  STG.E.U16 desc[UR20][R16.64], R36 ;  /* 0x0000002410007986 */ /* 0x0003e2000c101514 */
[----:B------:R-:W-:Y:S01]  /*13f10*/  @!P3 FMUL R107, R107, 16777216 ;  /* 0x4b8000006b6bb820 */ /* 0x000fe20000400000 */
[----:B------:R-:W-:Y:S01]  /*13f20*/  @!P3 FMUL R111, R111, 16777216 ;  /* 0x4b8000006f6fb820 */ /* 0x000fe20000400000 */
[-C--:B--2---:R-:W-:Y:S01]  /*13f30*/  IADD3 R28, P1, PT, R51, R4.reuse, RZ ;  /* 0x00000004331c7210 */ /* 0x084fe20007f3e0ff */
[----:B------:R2:W-:Y:S01]  /*13f40*/  STG.E.U16 desc[UR20][R20.64], R10 ;  /* 0x0000000a14007986 */ /* 0x0005e2000c101514 */
[-C--:B------:R-:W-:Y:S01]  /*13f50*/  LEA.HI.X.SX32 R33, R91, R5.reuse, 0x1, P2 ;  /* 0x000000055b217211 */ /* 0x080fe200010f0eff */
[C---:B------:R-:W-:Y:S01]  /*13f60*/  IMAD R91, R2.reuse, 0x4c, RZ ;  /* 0x0000004c025b7824 */ /* 0x040fe200078e02ff */
[-C--:B---3--:R-:W-:Y:S01]  /*13f70*/  IADD3 R24, P0, PT, R47, R4.reuse, RZ ;  /* 0x000000042f187210 */ /* 0x088fe20007f1e0ff */
[C---:B------:R-:W-:Y:S01]  /*13f80*/  IMAD R25, R2.reuse, 0x23, RZ ;  /* 0x0000002302197824 */ /* 0x040fe200078e02ff */
[-C--:B------:R-:W-:Y:S01]  /*13f90*/  LEA.HI.X.SX32 R29, R95, R5.reuse, 0x1, P1 ;  /* 0x000000055f1d7211 */ /* 0x080fe200008f0eff */
[----:B------:R-:W-:Y:S01]  /*13fa0*/  IMAD R95, R2, 0x4e, RZ ;  /* 0x0000004e025f7824 */ /* 0x000fe200078e02ff */
[----:B------:R-:W-:Y:S01]  /*13fb0*/  PRMT R12, R38, 0x7632, R12 ;  /* 0x00007632260c7816 */ /* 0x000fe2000000000c */
[----:B------:R3:W-:Y:S01]  /*13fc0*/  STG.E.U16 desc[UR20][R32.64], R38 ;  /* 0x0000002620007986 */ /* 0x0007e2000c101514 */
[----:B-1----:R-:W-:Y:S01]  /*13fd0*/  IADD3 R16, P2, PT, R55, R4, RZ ;  /* 0x0000000437107210 */ /* 0x002fe20007f5e0ff */
[----:B------:R-:W-:Y:S01]  /*13fe0*/  @!P3 FMUL R46, R46, 16777216 ;  /* 0x4b8000002e2eb820 */ /* 0x000fe20000400000 */
[----:B------:R-:W-:Y:S01]  /*13ff0*/  LEA.HI.X.SX32 R25, R25, R5, 0x1, P0 ;  /* 0x0000000519197211 */ /* 0x000fe200000f0eff */
[----:B------:R-:W-:Y:S01]  /*14000*/  FMUL R44, R235, R44 ;  /* 0x0000002ceb2c7220 */ /* 0x000fe20000400000 */
[----:B--2---:R-:W-:Y:S01]  /*14010*/  IADD3 R20, P0, PT, R91, R4, RZ ;  /* 0x000000045b147210 */ /* 0x004fe20007f1e0ff */
[----:B------:R-:W-:Y:S01]  /*14020*/  FMUL R45, R235, R45 ;  /* 0x0000002deb2d7220 */ /* 0x000fe20000400000 */
[----:B------:R-:W-:Y:S01]  /*14030*/  LEA.HI.X.SX32 R17, R35, R5, 0x1, P2 ;  /* 0x0000000523117211 */ /* 0x000fe200010f0eff */
[----:B------:R-:W-:Y:S01]  /*14040*/  FMUL R207, R235, R103 ;  /* 0x00000067ebcf7220 */ /* 0x000fe20000400000 */
[----:B------:R-:W-:Y:S01]  /*14050*/  PRMT R8, R40, 0x7632, R8 ;  /* 0x0000763228087816 */ /* 0x000fe20000000008 */
[----:B------:R1:W-:Y:S01]  /*14060*/  STG.E.U16 desc[UR20][R24.64], R12 ;  /* 0x0000000c18007986 */ /* 0x0003e2000c101514 */
[----:B------:R-:W-:Y:S01]  /*14070*/  F2FP.F16.F32.PACK_AB R42, R43, R42 ;  /* 0x0000002a2b2a723e */ /* 0x000fe200000000ff */
[C---:B---3--:R-:W-:Y:S01]  /*14080*/  IMAD R33, R2.reuse, 0x27, RZ ;  /* 0x0000002702217824 */ /* 0x048fe200078e02ff */
[----:B------:R-:W-:Y:S01]  /*14090*/  IADD3 R32, P1, PT, R95, R4, RZ ;  /* 0x000000045f207210 */ /* 0x000fe20007f3e0ff */
[----:B------:R-:W-:Y:S01]  /*140a0*/  @!P3 FMUL R115, R115, 16777216 ;  /* 0x4b8000007373b820 */ /* 0x000fe20000400000 */
[----:B------:R-:W-:Y:S01]  /*140b0*/  FMUL R211, R235, R107 ;  /* 0x0000006bebd37220 */ /* 0x000fe20000400000 */
[----:B------:R-:W-:-:S02]  /*140c0*/  IMAD R103, R2, 0x52, RZ ;  /* 0x0000005202677824 */ /* 0x000fc400078e02ff */
[----:B------:R-:W-:Y:S01]  /*140d0*/  FMUL R215, R235, R111 ;  /* 0x0000006febd77220 */ /* 0x000fe20000400000 */
[-C--:B------:R-:W-:Y:S01]  /*140e0*/  LEA.HI.X.SX32 R21, R97, R5.reuse, 0x1, P0 ;  /* 0x0000000561157211 */ /* 0x080fe200000f0eff */
[C---:B------:R-:W-:Y:S02]  /*140f0*/  IMAD R107, R2.reuse, 0x54, RZ ;  /* 0x00000054026b7824 */ /* 0x040fe400078e02ff */
[----:B------:R-:W-:Y:S01]  /*14100*/  FMUL R46, R235, R46 ;  /* 0x0000002eeb2e7220 */ /* 0x000fe20000400000 */
[----:B------:R2:W-:Y:S01]  /*14110*/  STG.E.U16 desc[UR20][R28.64], R40 ;  /* 0x000000281c007986 */ /* 0x0005e2000c101514 */
[----:B-1----:R-:W-:Y:S01]  /*14120*/  IADD3 R24, P2, PT, R99, R4, RZ ;  /* 0x0000000463187210 */ /* 0x002fe20007f5e0ff */
[----:B------:R-:W-:Y:S01]  /*14130*/  IMAD R111, R2, 0x56, RZ ;  /* 0x00000056026f7824 */ /* 0x000fe200078e02ff */
[----:B------:R-:W-:Y:S01]  /*14140*/  LEA.HI.X.SX32 R33, R33, R5, 0x1, P1 ;  /* 0x0000000521217211 */ /* 0x000fe200008f0eff */
[----:B------:R1:W-:Y:S01]  /*14150*/  STG.E.U16 desc[UR20][R16.64], R8 ;  /* 0x0000000810007986 */ /* 0x0003e2000c101514 */
[----:B------:R-:W-:Y:S01]  /*14160*/  PRMT R0, R42, 0x7632, R0 ;  /* 0x000076322a007816 */ /* 0x000fe20000000000 */
[----:B------:R-:W-:Y:S01]  /*14170*/  @!P3 FMUL R119, R119, 16777216 ;  /* 0x4b8000007777b820 */ /* 0x000fe20000400000 */
[----:B------:R-:W-:Y:S01]  /*14180*/  FMUL R219, R235, R115 ;  /* 0x00000073ebdb7220 */ /* 0x000fe20000400000 */
[----:B------:R-:W-:Y:S01]  /*14190*/  F2FP.F16.F32.PACK_AB R44, R45, R44 ;  /* 0x0000002c2d2c723e */ /* 0x000fe200000000ff */
[----:B------:R-:W-:Y:S01]  /*141a0*/  @!P3 FMUL R48, R48, 16777216 ;  /* 0x4b8000003030b820 */ /* 0x000fe20000400000 */
[----:B------:R-:W-:Y:S01]  /*141b0*/  LEA.HI.X.SX32 R25, R101, R5, 0x1, P2 ;  /* 0x0000000565197211 */ /* 0x000fe200010f0eff */
[----:B------:R-:W-:Y:S01]  /*141c0*/  @!P3 FMUL R49, R49, 16777216 ;  /* 0x4b8000003131b820 */ /* 0x000fe20000400000 */
[----:B------:R-:W-:Y:S01]  /*141d0*/  @!P3 FMUL R123, R123, 16777216 ;  /* 0x4b8000007b7bb820 */ /* 0x000fe20000400000 */
[C---:B------:R-:W-:Y:S01]  /*141e0*/  IMAD R115, R2.reuse, 0x58, RZ ;  /* 0x0000005802737824 */ /* 0x040fe200078e02ff */
[----:B------:R3:W-:Y:S01]  /*141f0*/  STG.E.U16 desc[UR20][R20.64], R42 ;  /* 0x0000002a14007986 */ /* 0x0007e2000c101514 */
[-C--:B--2---:R-:W-:Y:S01]  /*14200*/  IADD3 R28, P1, PT, R107, R4.reuse, RZ ;  /* 0x000000046b1c7210 */ /* 0x084fe20007f3e0ff */
[C---:B-1----:R-:W-:Y:S01]  /*14210*/  IMAD R17, R2.reuse, 0x29, RZ ;  /* 0x0000002902117824 */ /* 0x042fe200078e02ff */
[----:B------:R-:W-:Y:S01]  /*14220*/  IADD3 R16, P0, PT, R103, R4, RZ ;  /* 0x0000000467107210 */ /* 0x000fe20007f1e0ff */
[----:B------:R-:W-:Y:S01]  /*14230*/  IMAD R35, R2, 0x2b, RZ ;  /* 0x0000002b02237824 */ /* 0x000fe200078e02ff */
[----:B------:R-:W-:Y:S01]  /*14240*/  F2FP.F16.F32.PACK_AB R39, R39, R46 ;  /* 0x0000002e2727723e */ /* 0x000fe200000000ff */
[----:B------:R-:W-:Y:S01]  /*14250*/  @!P3 FMUL R50, R50, 16777216 ;  /* 0x4b8000003232b820 */ /* 0x000fe20000400000 */
[----:B------:R-:W-:Y:S01]  /*14260*/  @!P3 FMUL R52, R52, 16777216 ;  /* 0x4b8000003434b820 */ /* 0x000fe20000400000 */
[----:B------:R-:W-:Y:S01]  /*14270*/  @!P3 FMUL R53, R53, 16777216 ;  /* 0x4b8000003535b820 */ /* 0x000fe20000400000 */
[----:B------:R-:W-:Y:S01]  /*14280*/  @!P3 FMUL R54, R54, 16777216 ;  /* 0x4b8000003636b820 */ /* 0x000fe20000400000 */
[----:B------:R-:W-:Y:S01]  /*14290*/  @!P3 FMUL R56, R56, 16777216 ;  /* 0x4b8000003838b820 */ /* 0x000fe20000400000 */
[----:B------:R-:W-:Y:S01]  /*142a0*/  @!P3 FMUL R57, R57, 16777216 ;  /* 0x4b8000003939b820 */ /* 0x000fe20000400000 */
[----:B---3--:R-:W-:Y:S01]  /*142b0*/  IADD3 R20, P2, PT, R111, R4, RZ ;  /* 0x000000046f147210 */ /* 0x008fe20007f5e0ff */
[----:B------:R-:W-:Y:S01]  /*142c0*/  @!P3 FMUL R58, R58, 16777216 ;  /* 0x4b8000003a3ab820 */ /* 0x000fe20000400000 */
        /* <DEDUP_REMOVED lines=53> */
[----:B------:R-:W-:Y:S01]  /*14620*/  FMUL R223, R235, R119 ;  /* 0x00000077ebdf7220 */ /* 0x000fe20000400000 */
[----:B------:R-:W-:Y:S01]  /*14630*/  STG.E.U16 desc[UR20][R32.64], R0 ;  /* 0x0000000020007986 */ /* 0x000fe2000c101514 */
[----:B------:R-:W-:Y:S01]  /*14640*/  @!P3 FMUL R131, R131, 16777216 ;  /* 0x4b8000008383b820 */ /* 0x000fe20000400000 */
[C---:B------:R-:W-:Y:S01]  /*14650*/  FMUL R48, R235.reuse, R48 ;  /* 0x00000030eb307220 */ /* 0x040fe20000400000 */
[C---:B------:R-:W-:Y:S01]  /*14660*/  FMUL R49, R235.reuse, R49 ;  /* 0x00000031eb317220 */ /* 0x040fe20000400000 */
[----:B------:R-:W-:Y:S01]  /*14670*/  FMUL R227, R235, R123 ;  /* 0x0000007bebe37220 */ /* 0x000fe20000400000 */
[----:B------:R1:W-:Y:S01]  /*14680*/  STG.E.U16 desc[UR20][R24.64], R44 ;  /* 0x0000002c18007986 */ /* 0x0003e2000c101514 */
[-C--:B------:R-:W-:Y:S01]  /*14690*/  LEA.HI.X.SX32 R17, R17, R5.reuse, 0x1, P0 ;  /* 0x0000000511117211 */ /* 0x080fe200000f0eff */
[----:B------:R-:W-:Y:S01]  /*146a0*/  IMAD R119, R2, 0x5a, RZ ;  /* 0x0000005a02777824 */ /* 0x000fe200078e02ff */
[----:B------:R-:W-:Y:S01]  /*146b0*/  PRMT R8, R44, 0x7632, R8 ;  /* 0x000076322c087816 */ /* 0x000fe20000000008 */
[C---:B------:R-:W-:Y:S01]  /*146c0*/  IMAD R123, R2.reuse, 0x5c, RZ ;  /* 0x0000005c027b7824 */ /* 0x040fe200078e02ff */
[-C--:B------:R-:W-:Y:S01]  /*146d0*/  LEA.HI.X.SX32 R29, R105, R5.reuse, 0x1, P1 ;  /* 0x00000005691d7211 */ /* 0x080fe200008f0eff */
[----:B------:R-:W-:Y:S01]  /*146e0*/  FMUL R50, R235, R50 ;  /* 0x00000032eb327220 */ /* 0x000fe20000400000 */
[----:B------:R-:W-:Y:S01]  /*146f0*/  LEA.HI.X.SX32 R21, R35, R5, 0x1, P2 ;  /* 0x0000000523157211 */ /* 0x000fe200010f0eff */
[----:B------:R-:W-:Y:S01]  /*14700*/  FMUL R52, R235, R52 ;  /* 0x00000034eb347220 */ /* 0x000fe20000400000 */
[----:B------:R-:W-:Y:S01]  /*14710*/  PRMT R10, R39, 0x7632, R10 ;  /* 0x00007632270a7816 */ /* 0x000fe2000000000a */
[C---:B------:R-:W-:Y:S01]  /*14720*/  FMUL R53, R235.reuse, R53 ;  /* 0x00000035eb357220 */ /* 0x040fe20000400000 */
[----:B------:R-:W-:Y:S01]  /*14730*/  FMUL R54, R235, R54 ;  /* 0x00000036eb367220 */ /* 0x000fe20000400000 */
[----:B-1----:R-:W-:Y:S01]  /*14740*/  IADD3 R24, P0, PT, R115, R4, RZ ;  /* 0x0000000473187210 */ /* 0x002fe20007f1e0ff */
        /* <DEDUP_REMOVED lines=56> */
[----:B------:R-:W-:Y:S01]  /*14ad0*/  FMUL R235, R235, R131 ;  /* 0x00000083ebeb7220 */ /* 0x000fe20000400000 */
[C---:B------:R-:W-:Y:S01]  /*14ae0*/  IMAD R33, R2.reuse, 0x2d, RZ ;  /* 0x0000002d02217824 */ /* 0x040fe200078e02ff */
[----:B------:R1:W-:Y:S01]  /*14af0*/  STG.E.U16 desc[UR20][R16.64], R8 ;  /* 0x0000000810007986 */ /* 0x0003e2000c101514 */
[C---:B------:R-:W-:Y:S01]  /*14b00*/  IMAD R127, R2.reuse, 0x5e, RZ ;  /* 0x0000005e027f7824 */ /* 0x040fe200078e02ff */
[----:B------:R-:W-:Y:S01]  /*14b10*/  F2FP.F16.F32.PACK_AB R48, R49, R48 ;  /* 0x000000303130723e */ /* 0x000fe200000000ff */
[C---:B------:R-:W-:Y:S01]  /*14b20*/  IMAD R131, R2.reuse, 0x60, RZ ;  /* 0x0000006002837824 */ /* 0x040fe200078e02ff */
[----:B------:R-:W-:Y:S01]  /*14b30*/  IADD3 R32, P1, PT, R119, R4, RZ ;  /* 0x0000000477207210 */ /* 0x000fe20007f3e0ff */
[----:B------:R2:W-:Y:S01]  /*14b40*/  STG.E.U16 desc[UR20][R28.64], R39 ;  /* 0x000000271c007986 */ /* 0x0005e2000c101514 */
[-C--:B------:R-:W-:Y:S01]  /*14b50*/  LEA.HI.X.SX32 R25, R109, R5.reuse, 0x1, P0 ;  /* 0x000000056d197211 */ /* 0x080fe200000f0eff */
[C---:B------:R-:W-:Y:S01]  /*14b60*/  IMAD R137, R2.reuse, 0x62, RZ ;  /* 0x0000006202897824 */ /* 0x040fe200078e02ff */
[----:B------:R-:W-:Y:S01]  /*14b70*/  F2FP.F16.F32.PACK_AB R37, R37, R50 ;  /* 0x000000322525723e */ /* 0x000fe200000000ff */
[----:B------:R3:W-:Y:S01]  /*14b80*/  STG.E.U16 desc[UR20][R20.64], R10 ;  /* 0x0000000a14007986 */ /* 0x0007e2000c101514 */
[-C--:B------:R-:W-:Y:S01]  /*14b90*/  LEA.HI.X.SX32 R33, R33, R5.reuse, 0x1, P1 ;  /* 0x0000000521217211 */ /* 0x080fe200008f0eff */
[----:B------:R-:W-:Y:S01]  /*14ba0*/  IMAD R35, R2, 0x31, RZ ;  /* 0x0000003102237824 */ /* 0x000fe200078e02ff */
[-C--:B-1----:R-:W-:Y:S01]  /*14bb0*/  IADD3 R16, P2, PT, R123, R4.reuse, RZ ;  /* 0x000000047b107210 */ /* 0x082fe20007f5e0ff */
[----:B------:R1:W-:Y:S01]  /*14bc0*/  STG.E.U16 desc[UR20][R24.64], R48 ;  /* 0x0000003018007986 */ /* 0x0003e2000c101514 */
[----:B------:R-:W-:Y:S01]  /*14bd0*/  PRMT R0, R48, 0x7632, R0 ;  /* 0x0000763230007816 */ /* 0x000fe20000000000 */
[C---:B------:R-:W-:Y:S01]  /*14be0*/  IMAD R141, R2.reuse, 0x64, RZ ;  /* 0x00000064028d7824 */ /* 0x040fe200078e02ff */
[-C--:B------:R-:W-:Y:S01]  /*14bf0*/  LEA.HI.X.SX32 R17, R113, R5.reuse, 0x1, P2 ;  /* 0x0000000571117211 */ /* 0x080fe200010f0eff */
[C---:B------:R-:W-:Y:S01]  /*14c00*/  IMAD R145, R2.reuse, 0x66, RZ ;  /* 0x0000006602917824 */ /* 0x040fe200078e02ff */
[----:B--2---:R-:W-:Y:S01]  /*14c10*/  IADD3 R28, P1, PT, R131, R4, RZ ;  /* 0x00000004831c7210 */ /* 0x004fe20007f3e0ff */
[----:B------:R2:W-:Y:S01]  /*14c20*/  STG.E.U16 desc[UR20][R32.64], R0 ;  /* 0x0000000020007986 */ /* 0x0005e2000c101514 */
[----:B------:R-:W-:Y:S01]  /*14c30*/  F2FP.F16.F32.PACK_AB R52, R53, R52 ;  /* 0x000000343534723e */ /* 0x000fe200000000ff */
[C---:B---3--:R-:W-:Y:S01]  /*14c40*/  IMAD R21, R2.reuse, 0x2f, RZ ;  /* 0x0000002f02157824 */ /* 0x048fe200078e02ff */
[-C--:B------:R-:W-:Y:S01]  /*14c50*/  IADD3 R20, P0, PT, R127, R4.reuse, RZ ;  /* 0x000000047f147210 */ /* 0x080fe20007f1e0ff */
[----:B------:R3:W-:Y:S01]  /*14c60*/  STG.E.U16 desc[UR20][R16.64], R37 ;  /* 0x0000002510007986 */ /* 0x0007e2000c101514 */
[----:B------:R-:W-:Y:S01]  /*14c70*/  PRMT R10, R37, 0x7632, R10 ;  /* 0x00007632250a7816 */ /* 0x000fe2000000000a */
[C---:B------:R-:W-:Y:S01]  /*14c80*/  IMAD R153, R2.reuse, 0x6a, RZ ;  /* 0x0000006a02997824 */ /* 0x040fe200078e02ff */
[-C--:B-1----:R-:W-:Y:S01]  /*14c90*/  IADD3 R24, P2, PT, R137, R4.reuse, RZ ;  /* 0x0000000489187210 */ /* 0x082fe20007f5e0ff */
[C---:B------:R-:W-:Y:S01]  /*14ca0*/  IMAD R157, R2.reuse, 0x6c, RZ ;  /* 0x0000006c029d7824 */ /* 0x040fe200078e02ff */
[-C--:B------:R-:W-:Y:S01]  /*14cb0*/  LEA.HI.X.SX32 R21, R21, R5.reuse, 0x1, P0 ;  /* 0x0000000515157211 */ /* 0x080fe200000f0eff */
[C---:B------:R-:W-:Y:S01]  /*14cc0*/  IMAD R165, R2.reuse, 0x70, RZ ;  /* 0x0000007002a57824 */ /* 0x040fe200078e02ff */
[-C--:B------:R-:W-:Y:S01]  /*14cd0*/  LEA.HI.X.SX32 R29, R117, R5.reuse, 0x1, P1 ;  /* 0x00000005751d7211 */ /* 0x080fe200008f0eff */
[----:B--2---:R-:W-:Y:S01]  /*14ce0*/  IMAD R33, R2, 0x35, RZ ;  /* 0x0000003502217824 */ /* 0x004fe200078e02ff */
[-C--:B------:R-:W-:Y:S01]  /*14cf0*/  LEA.HI.X.SX32 R25, R35, R5.reuse, 0x1, P2 ;  /* 0x0000000523197211 */ /* 0x080fe200010f0eff */
[----:B------:R1:W-:Y:S01]  /*14d00*/  STG.E.U16 desc[UR20][R20.64], R10 ;  /* 0x0000000a14007986 */ /* 0x0003e2000c101514 */
[----:B------:R-:W-:Y:S01]  /*14d10*/  PRMT R12, R52, 0x7632, R12 ;  /* 0x00007632340c7816 */ /* 0x000fe2000000000c */
[C---:B---3--:R-:W-:Y:S01]  /*14d20*/  IMAD R17, R2.reuse, 0x33, RZ ;  /* 0x0000003302117824 */ /* 0x048fe200078e02ff */
[----:B------:R-:W-:Y:S01]  /*14d30*/  IADD3 R16, P0, PT, R145, R4, RZ ;  /* 0x0000000491107210 */ /* 0x000fe20007f1e0ff */
[----:B------:R2:W-:Y:S01]  /*14d40*/  STG.E.U16 desc[UR20][R28.64], R52 ;  /* 0x000000341c007986 */ /* 0x0005e2000c101514 */
[----:B------:R-:W-:Y:S01]  /*14d50*/  F2FP.F16.F32.PACK_AB R0, R149, R54 ;  /* 0x000000369500723e */ /* 0x000fe200000000ff */
[C---:B------:R-:W-:Y:S01]  /*14d60*/  IMAD R149, R2.reuse, 0x68, RZ ;  /* 0x0000006802957824 */ /* 0x040fe200078e02ff */
[-C--:B------:R-:W-:Y:S01]  /*14d70*/  LEA.HI.X.SX32 R17, R17, R5.reuse, 0x1, P0 ;  /* 0x0000000511117211 */ /* 0x080fe200000f0eff */
[----:B------:R3:W-:Y:S01]  /*14d80*/  STG.E.U16 desc[UR20][R24.64], R12 ;  /* 0x0000000c18007986 */ /* 0x0007e2000c101514 */
[C---:B------:R-:W-:Y:S01]  /*14d90*/  IMAD R169, R2.reuse, 0x72, RZ ;  /* 0x0000007202a97824 */ /* 0x040fe200078e02ff */
[-C--:B------:R-:W-:Y:S01]  /*14da0*/  IADD3 R22, P0, PT, R157, R4.reuse, RZ ;  /* 0x000000049d167210 */ /* 0x080fe20007f1e0ff */
[C---:B------:R-:W-:Y:S01]  /*14db0*/  IMAD R161, R2.reuse, 0x6e, RZ ;  /* 0x0000006e02a17824 */ /* 0x040fe200078e02ff */
[-C--:B------:R-:W-:Y:S01]  /*14dc0*/  IADD3 R18, P6, PT, R149, R4.reuse, RZ ;  /* 0x0000000495127210 */ /* 0x080fe20007fde0ff */
[C---:B-1----:R-:W-:Y:S01]  /*14dd0*/  IMAD R21, R2.reuse, 0x82, RZ ;  /* 0x0000008202157824 */ /* 0x042fe200078e02ff */
[-C--:B------:R-:W-:Y:S01]  /*14de0*/  LEA.HI.X.SX32 R23, R23, R5.reuse, 0x1, P0 ;  /* 0x0000000517177211 */ /* 0x080fe200000f0eff */
[C---:B------:R-:W-:Y:S01]  /*14df0*/  IMAD R177, R2.reuse, 0x76, RZ ;  /* 0x0000007602b17824 */ /* 0x040fe200078e02ff */
[-C--:B--2---:R-:W-:Y:S01]  /*14e00*/  IADD3 R28, P0, PT, R169, R4.reuse, RZ ;  /* 0x00000004a91c7210 */ /* 0x084fe20007f1e0ff */
[C---:B------:R-:W-:Y:S01]  /*14e10*/  IMAD R29, R2.reuse, 0x39, RZ ;  /* 0x00000039021d7824 */ /* 0x040fe200078e02ff */
[-C--:B------:R-:W-:Y:S01]  /*14e20*/  IADD3 R6, P5, PT, R21, R4.reuse, RZ ;  /* 0x0000000415067210 */ /* 0x080fe20007fbe0ff */
[C---:B------:R-:W-:Y:S01]  /*14e30*/  IMAD R181, R2.reuse, 0x78, RZ ;  /* 0x0000007802b57824 */ /* 0x040fe200078e02ff */
[-C--:B---3--:R-:W-:Y:S01]  /*14e40*/  IADD3 R12, P1, PT, R141, R4.reuse, RZ ;  /* 0x000000048d0c7210 */ /* 0x088fe20007f3e0ff */
[C---:B------:R-:W-:Y:S01]  /*14e50*/  IMAD R25, R2.reuse, 0x84, RZ ;  /* 0x0000008402197824 */ /* 0x040fe200078e02ff */
[-C--:B------:R-:W-:Y:S01]  /*14e60*/  LEA.HI.X.SX32 R19, R19, R5.reuse, 0x1, P6 ;  /* 0x0000000513137211 */ /* 0x080fe200030f0eff */
[C---:B------:R-:W-:Y:S01]  /*14e70*/  IMAD R35, R2.reuse, 0x37, RZ ;  /* 0x0000003702237824 */ /* 0x040fe200078e02ff */
[-C--:B------:R-:W-:Y:S01]  /*14e80*/  LEA.HI.X.SX32 R13, R13, R5.reuse, 0x1, P1 ;  /* 0x000000050d0d7211 */ /* 0x080fe200008f0eff */
[C---:B------:R-:W-:Y:S01]  /*14e90*/  IMAD R39, R2.reuse, 0x3b, RZ ;  /* 0x0000003b02277824 */ /* 0x040fe200078e02ff */
[-C--:B------:R-:W-:Y:S01]  /*14ea0*/  IADD3 R20, P1, PT, R153, R4.reuse, RZ ;  /* 0x0000000499147210 */ /* 0x080fe20007f3e0ff */
[C---:B------:R-:W-:Y:S01]  /*14eb0*/  IMAD R189, R2.reuse, 0x7c, RZ ;  /* 0x0000007c02bd7824 */ /* 0x040fe200078e02ff */
[-C--:B------:R-:W-:Y:S01]  /*14ec0*/  IADD3 R24, P6, PT, R161, R4.reuse, RZ ;  /* 0x00000004a1187210 */ /* 0x080fe20007fde0ff */
[C---:B------:R-:W-:Y:S01]  /*14ed0*/  IMAD R193, R2.reuse, 0x7e, RZ ;  /* 0x0000007e02c17824 */ /* 0x040fe200078e02ff */
[-C--:B------:R-:W-:Y:S01]  /*14ee0*/  LEA.HI.X.SX32 R21, R33, R5.reuse, 0x1, P1 ;  /* 0x0000000521157211 */ /* 0x080fe200008f0eff */
[C---:B------:R-:W-:Y:S01]  /*14ef0*/  IMAD R41, R2.reuse, 0x3f, RZ ;  /* 0x0000003f02297824 */ /* 0x040fe200078e02ff */
[-C--:B------:R-:W-:Y:S01]  /*14f00*/  IADD3 R26, P1, PT, R165, R4.reuse, RZ ;  /* 0x00000004a51a7210 */ /* 0x080fe20007f3e0ff */
        /* <DEDUP_REMOVED lines=9> */
[-C--:B------:R-:W-:Y:S01]  /*14fa0*/  IADD3 R8, P4, PT, R25, R4.reuse, RZ ;  /* 0x0000000419087210 */ /* 0x080fe20007f9e0ff */
[C---:B------:R-:W-:Y:S01]  /*14fb0*/  IMAD R45, R2.reuse, 0x45, RZ ;  /* 0x00000045022d7824 */ /* 0x040fe200078e02ff */
[-C--:B------:R-:W-:Y:S01]  /*14fc0*/  LEA.HI.X.SX32 R25, R35, R5.reuse, 0x1, P6 ;  /* 0x0000000523197211 */ /* 0x080fe200030f0eff */
        /* <DEDUP_REMOVED lines=12> */
[----:B------:R-:W-:Y:S01]  /*15090*/  IMAD R100, R2, 0xa2, RZ ;  /* 0x000000a202647824 */ /* 0x000fe200078e02ff */
[-C--:B------:R-:W-:Y:S01]  /*150a0*/  IADD3 R10, P3, PT, R10, R4.reuse, RZ ;  /* 0x000000040a0a7210 */ /* 0x080fe20007f7e0ff */
[----:B------:R-:W-:Y:S01]  /*150b0*/  IMAD R102, R2, 0xa4, RZ ;  /* 0x000000a402667824 */ /* 0x000fe200078e02ff */
[-C--:B------:R-:W-:Y:S01]  /*150c0*/  IADD3 R14, P2, PT, R14, R4.reuse, RZ ;  /* 0x000000040e0e7210 */ /* 0x080fe20007f5e0ff */
[----:B------:R-:W-:Y:S01]  /*150d0*/  IMAD R104, R2, 0xa6, RZ ;  /* 0x000000a602687824 */ /* 0x000fe200078e02ff */
[-C--:B------:R-:W-:Y:S01]  /*150e0*/  IADD3 R44, P1, PT, R44, R4.reuse, RZ ;  /* 0x000000042c2c7210 */ /* 0x080fe20007f3e0ff */
[----:B------:R-:W-:Y:S01]  /*150f0*/  IMAD R106, R2, 0xa8, RZ ;  /* 0x000000a8026a7824 */ /* 0x000fe200078e02ff */
[-C--:B------:R-:W-:Y:S01]  /*15100*/  IADD3 R46, P0, PT, R46, R4.reuse, RZ ;  /* 0x000000042e2e7210 */ /* 0x080fe20007f1e0ff */
[----:B------:R-:W-:Y:S01]  /*15110*/  IMAD R101, R2, 0x51, RZ ;  /* 0x0000005102657824 */ /* 0x000fe200078e02ff */
[-C--:B------:R-:W-:Y:S01]  /*15120*/  LEA.HI.X.SX32 R11, R54, R5.reuse, 0x1, P3 ;  /* 0x00000005360b7211 */ /* 0x080fe200018f0eff */
[C---:B------:R-:W-:Y:S01]  /*15130*/  IMAD R105, R2.reuse, 0x53, RZ ;  /* 0x0000005302697824 */ /* 0x040fe200078e02ff */
[-C--:B------:R-:W-:Y:S01]  /*15140*/  LEA.HI.X.SX32 R15, R15, R5.reuse, 0x1, P2 ;  /* 0x000000050f0f7211 */ /* 0x080fe200010f0eff */
        /* <DEDUP_REMOVED lines=78> */
[----:B------:R1:W-:Y:S01]  /*15630*/  STG.E.U16 desc[UR20][R12.64], R0 ;  /* 0x000000000c007986 */ /* 0x0003e2000c101514 */
        /* <DEDUP_REMOVED lines=14> */
[-C--:B------:R-:W-:Y:S01]  /*15720*/  IADD3 R30, P6, PT, R173, R4.reuse, RZ ;  /* 0x00000004ad1e7210 */ /* 0x080fe20007fde0ff */
[----:B------:R-:W-:Y:S01]  /*15730*/  IMAD R98, R2, 0xa0, RZ ;  /* 0x000000a002627824 */ /* 0x000fe200078e02ff */
[-C--:B------:R-:W-:Y:S01]  /*15740*/  LEA.HI.X.SX32 R7, R50, R5.reuse, 0x1, P5 ;  /* 0x0000000532077211 */ /* 0x080fe200028f0eff */
        /* <DEDUP_REMOVED lines=19> */
[-C--:B------:R-:W-:Y:S01]  /*15880*/  IADD3 R178, P0, PT, R245, R4.reuse, RZ ;  /* 0x00000004f5b27210 */ /* 0x080fe20007f1e0ff */
[C---:B------:R-:W-:Y:S01]  /*15890*/  IMAD R138, R2.reuse, 0xc6, RZ ;  /* 0x000000c6028a7824 */ /* 0x040fe200078e02ff */
[----:B------:R-:W-:Y:S01]  /*158a0*/  IADD3 R36, P6, PT, R185, R4, RZ ;  /* 0x00000004b9247210 */ /* 0x000fe20007fde0ff */
[C---:B------:R-:W-:Y:S01]  /*158b0*/  IMAD R140, R2.reuse, 0xc8, RZ ;  /* 0x000000c8028c7824 */ /* 0x040fe200078e02ff */
[----:B------:R-:W-:Y:S01]  /*158c0*/  F2FP.F16.F32.PACK_AB R56, R57, R56 ;  /* 0x000000383938723e */ /* 0x000fe200000000ff */
        /* <DEDUP_REMOVED lines=9> */
[----:B------:R-:W-:Y:S01]  /*15960*/  LEA.HI.X.SX32 R37, R37, R5, 0x1, P6 ;  /* 0x0000000525257211 */ /* 0x000fe200030f0eff */
        /* <DEDUP_REMOVED lines=8> */
[----:B------:R-:W-:Y:S01]  /*159f0*/  IMAD R171, R2, 0x73, RZ ;  /* 0x0000007302ab7824 */ /* 0x000fe200078e02ff */
[----:B-1----:R-:W-:Y:S01]  /*15a00*/  PRMT R0, R0, 0x7632, R0 ;  /* 0x0000763200007816 */ /* 0x002fe20000000000 */
[C---:B------:R-:W-:Y:S01]  /*15a10*/  IMAD R170, R2.reuse, 0xe6, RZ ;  /* 0x000000e602aa7824 */ /* 0x040fe200078e02ff */
[----:B------:R-:W-:Y:S01]  /*15a20*/  F2FP.F16.F32.PACK_AB R58, R59, R58 ;  /* 0x0000003a3b3a723e */ /* 0x000fe200000000ff */
[C---:B------:R-:W-:Y:S01]  /*15a30*/  IMAD R243, R2.reuse, 0xf0, RZ ;  /* 0x000000f002f37824 */ /* 0x040fe200078e02ff */
[C---:B------:R-:W-:Y:S01]  /*15a40*/  SHF.L.U32 R43, R2.reuse, 0x6, RZ ;  /* 0x00000006022b7819 */ /* 0x040fe200000006ff */
[C---:B------:R-:W-:Y:S01]  /*15a50*/  IMAD R241, R2.reuse, 0xf2, RZ ;  /* 0x000000f202f17824 */ /* 0x040fe200078e02ff */
[C---:B------:R-:W-:Y:S01]  /*15a60*/  LEA R42, P6, R2.reuse, R4, 0x7 ;  /* 0x00000004022a7211 */ /* 0x040fe200078c38ff */
[C---:B------:R-:W-:Y:S01]  /*15a70*/  IMAD R239, R2.reuse, 0xf4, RZ ;  /* 0x000000f402ef7824 */ /* 0x040fe200078e02ff */
[----:B------:R-:W-:Y:S01]  /*15a80*/  F2FP.F16.F32.PACK_AB R60, R61, R60 ;  /* 0x0000003c3d3c723e */ /* 0x000fe200000000ff */
[----:B------:R-:W-:Y:S01]  /*15a90*/  IMAD R187, R2, 0xfe, RZ ;  /* 0x000000fe02bb7824 */ /* 0x000fe200078e02ff */
[----:B------:R-:W-:Y:S01]  /*15aa0*/  PRMT R12, R58, 0x7632, R12 ;  /* 0x000076323a0c7816 */ /* 0x000fe2000000000c */
[C---:B------:R-:W-:Y:S01]  /*15ab0*/  IMAD R183, R2.reuse, 0x79, RZ ;  /* 0x0000007902b77824 */ /* 0x040fe200078e02ff */
[----:B------:R-:W-:Y:S01]  /*15ac0*/  F2FP.F16.F32.PACK_AB R62, R63, R62 ;  /* 0x0000003e3f3e723e */ /* 0x000fe200000000ff */
[C---:B------:R-:W-:Y:S01]  /*15ad0*/  IMAD R57, R2.reuse, 0x7b, RZ ;  /* 0x0000007b02397824 */ /* 0x040fe200078e02ff */
[----:B------:R1:W-:Y:S01]  /*15ae0*/  STG.E.U16 desc[UR20][R16.64], R0 ;  /* 0x0000000010007986 */ /* 0x0003e2000c101514 */
[C---:B------:R-:W-:Y:S01]  /*15af0*/  IMAD R191, R2.reuse, 0x7d, RZ ;  /* 0x0000007d02bf7824 */ /* 0x040fe200078e02ff */
[----:B------:R-:W-:Y:S01]  /*15b00*/  F2FP.F16.F32.PACK_AB R64, R65, R64 ;  /* 0x000000404140723e */ /* 0x000fe200000000ff */
[----:B------:R-:W-:Y:S01]  /*15b10*/  IMAD R237, R2, 0x7f, RZ ;  /* 0x0000007f02ed7824 */ /* 0x000fe200078e02ff */
[----:B------:R-:W-:Y:S01]  /*15b20*/  PRMT R2, R56, 0x7632, R2 ;  /* 0x0000763238027816 */ /* 0x000fe20000000002 */
[----:B------:R2:W-:Y:S01]  /*15b30*/  STG.E.U16 desc[UR20][R18.64], R56 ;  /* 0x0000003812007986 */ /* 0x0005e2000c101514 */
[----:B------:R-:W-:Y:S01]  /*15b40*/  F2FP.F16.F32.PACK_AB R66, R67, R66 ;  /* 0x000000424342723e */ /* 0x000fe200000000ff */
[----:B------:R-:W-:Y:S01]  /*15b50*/  USHF.L.U32 UR6, UR4, 0x2, URZ ;  /* 0x0000000204067899 */ /* 0x000fe200080006ff */
[----:B------:R-:W-:Y:S01]  /*15b60*/  F2FP.F16.F32.PACK_AB R68, R69, R68 ;  /* 0x000000444544723e */ /* 0x000fe200000000ff */
[----:B------:R3:W-:Y:S01]  /*15b70*/  STG.E.U16 desc[UR20][R20.64], R2 ;  /* 0x0000000214007986 */ /* 0x0007e2000c101514 */
[----:B------:R-:W-:Y:S01]  /*15b80*/  F2FP.F16.F32.PACK_AB R70, R71, R70 ;  /* 0x000000464746723e */ /* 0x000fe200000000ff */
[----:B------:R-:W-:Y:S01]  /*15b90*/  UIMAD.WIDE UR4, UR4, 0x4, URZ ;  /* 0x00000004040478a5 */ /* 0x000fe2000f8e02ff */
[----:B-1----:R-:W-:Y:S01]  /*15ba0*/  PRMT R0, R60, 0x7632, R0 ;  /* 0x000076323c007816 */ /* 0x002fe20000000000 */
[----:B------:R1:W-:Y:S01]  /*15bb0*/  STG.E.U16 desc[UR20][R22.64], R58 ;  /* 0x0000003a16007986 */ /* 0x0003e2000c101514 */
[----:B------:R-:W-:-:S02]  /*15bc0*/  PRMT R16, R62, 0x7632, R16 ;  /* 0x000076323e107816 */ /* 0x000fc40000000010 */
[-C--:B------:R-:W-:Y:S01]  /*15bd0*/  LEA.HI.X.SX32 R43, R43, R5.reuse, 0x1, P6 ;  /* 0x000000052b2b7211 */ /* 0x080fe200030f0eff */
[----:B------:R-:W-:Y:S01]  /*15be0*/  STG.E.U16 desc[UR20][R24.64], R12 ;  /* 0x0000000c18007986 */ /* 0x000fe2000c101514 */
[----:B--2---:R-:W-:Y:S02]  /*15bf0*/  PRMT R18, R64, 0x7632, R18 ;  /* 0x0000763240127816 */ /* 0x004fe40000000012 */
[----:B------:R-:W-:Y:S01]  /*15c00*/  F2FP.F16.F32.PACK_AB R72, R73, R72 ;  /* 0x000000484948723e */ /* 0x000fe200000000ff */
[----:B------:R-:W-:Y:S01]  /*15c10*/  STG.E.U16 desc[UR20][R26.64], R60 ;  /* 0x0000003c1a007986 */ /* 0x000fe2000c101514 */
[----:B---3--:R-:W-:Y:S02]  /*15c20*/  PRMT R20, R66, 0x7632, R20 ;  /* 0x0000763242147816 */ /* 0x008fe40000000014 */
[----:B------:R-:W-:Y:S01]  /*15c30*/  LEA.HI.X.SX32 R9, R9, R5, 0x1, P4 ;  /* 0x0000000509097211 */ /* 0x000fe200020f0eff */
[----:B------:R2:W-:Y:S01]  /*15c40*/  STG.E.U16 desc[UR20][R28.64], R0 ;  /* 0x000000001c007986 */ /* 0x0005e2000c101514 */
[----:B------:R-:W-:-:S02]  /*15c50*/  IADD3 R48, P6, PT, R48, R4, RZ ;  /* 0x0000000430307210 */ /* 0x000fc40007fde0ff */
[----:B------:R-:W-:Y:S01]  /*15c60*/  PRMT R2, R70, 0x7632, R2 ;  /* 0x0000763246027816 */ /* 0x000fe20000000002 */
[----:B------:R-:W-:Y:S01]  /*15c70*/  STG.E.U16 desc[UR20][R30.64], R62 ;  /* 0x0000003e1e007986 */ /* 0x000fe2000c101514 */
[----:B------:R-:W-:Y:S02]  /*15c80*/  F2FP.F16.F32.PACK_AB R74, R75, R74 ;  /* 0x0000004a4b4a723e */ /* 0x000fe400000000ff */
[----:B------:R-:W-:Y:S01]  /*15c90*/  IADD3 R52, P4, PT, R52, R4, RZ ;  /* 0x0000000434347210 */ /* 0x000fe20007f9e0ff */
[----:B------:R-:W-:Y:S01]  /*15ca0*/  STG.E.U16 desc[UR20][R32.64], R16 ;  /* 0x0000001020007986 */ /* 0x000fe2000c101514 */
[----:B-1----:R-:W-:Y:S02]  /*15cb0*/  PRMT R22, R72, 0x7632, R22 ;  /* 0x0000763248167816 */ /* 0x002fe40000000016 */
[----:B------:R-:W-:Y:S01]  /*15cc0*/  F2FP.F16.F32.PACK_AB R76, R77, R76 ;  /* 0x0000004c4d4c723e */ /* 0x000fe200000000ff */
[----:B------:R-:W-:Y:S01]  /*15cd0*/  STG.E.U16 desc[UR20][R34.64], R64 ;  /* 0x0000004022007986 */ /* 0x000fe2000c101514 */
[----:B--2---:R-:W-:-:S02]  /*15ce0*/  PRMT R0, R68, 0x7632, R0 ;  /* 0x0000763244007816 */ /* 0x004fc40000000000 */
[-C--:B------:R-:W-:Y:S01]  /*15cf0*/  LEA.HI.X.SX32 R49, R49, R5.reuse, 0x1, P6 ;  /* 0x0000000531317211 */ /* 0x080fe200030f0eff */
[----:B------:R-:W-:Y:S01]  /*15d00*/  STG.E.U16 desc[UR20][R36.64], R18 ;  /* 0x0000001224007986 */ /* 0x000fe2000c101514 */
[----:B------:R-:W-:Y:S02]  /*15d10*/  PRMT R24, R74, 0x7632, R24 ;  /* 0x000076324a187816 */ /* 0x000fe40000000018 */
[----:B------:R-:W-:Y:S01]  /*15d20*/  F2FP.F16.F32.PACK_AB R78, R79, R78 ;  /* 0x0000004e4f4e723e */ /* 0x000fe200000000ff */
[----:B------:R-:W-:Y:S01]  /*15d30*/  STG.E.U16 desc[UR20][R38.64], R66 ;  /* 0x0000004226007986 */ /* 0x000fe2000c101514 */
[-C--:B------:R-:W-:Y:S02]  /*15d40*/  LEA.HI.X.SX32 R51, R51, R5.reuse, 0x1, P5 ;  /* 0x0000000533337211 */ /* 0x080fe400028f0eff */
[----:B------:R-:W-:Y:S01]  /*15d50*/  LEA.HI.X.SX32 R53, R53, R5, 0x1, P4 ;  /* 0x0000000535357211 */ /* 0x000fe200020f0eff */
[----:B------:R-:W-:Y:S01]  /*15d60*/  STG.E.U16 desc[UR20][R40.64], R20 ;  /* 0x0000001428007986 */ /* 0x000fe2000c101514 */
[----:B------:R-:W-:-:S02]  /*15d70*/  PRMT R26, R76, 0x7632, R26 ;  /* 0x000076324c1a7816 */ /* 0x000fc4000000001a */
[----:B------:R-:W-:Y:S01]  /*15d80*/  F2FP.F16.F32.PACK_AB R80, R81, R80 ;  /* 0x000000505150723e */ /* 0x000fe200000000ff */
[----:B------:R-:W-:Y:S01]  /*15d90*/  STG.E.U16 desc[UR20][R42.64], R68 ;  /* 0x000000442a007986 */ /* 0x000fe2000c101514 */
[-C--:B------:R-:W-:Y:S02]  /*15da0*/  IADD3 R94, P6, PT, R94, R4.reuse, RZ ;  /* 0x000000045e5e7210 */ /* 0x080fe40007fde0ff */
[----:B------:R-:W-:Y:S01]  /*15db0*/  IADD3 R96, P5, PT, R96, R4, RZ ;  /* 0x0000000460607210 */ /* 0x000fe20007fbe0ff */
[----:B------:R1:W-:Y:S01]  /*15dc0*/  STG.E.U16 desc[UR20][R6.64], R0 ;  /* 0x0000000006007986 */ /* 0x0003e2000c101514 */
[----:B------:R-:W-:Y:S02]  /*15dd0*/  F2FP.F16.F32.PACK_AB R82, R83, R82 ;  /* 0x000000525352723e */ /* 0x000fe400000000ff */
[----:B------:R-:W-:Y:S01]  /*15de0*/  IADD3 R98, P4, PT, R98, R4, RZ ;  /* 0x0000000462627210 */ /* 0x000fe20007f9e0ff */
[----:B------:R-:W-:Y:S01]  /*15df0*/  STG.E.U16 desc[UR20][R8.64], R70 ;  /* 0x0000004608007986 */ /* 0x000fe2000c101514 */
[----:B------:R-:W-:-:S02]  /*15e00*/  F2FP.F16.F32.PACK_AB R84, R85, R84 ;  /* 0x000000545554723e */ /* 0x000fc400000000ff */
[-C--:B------:R-:W-:Y:S01]  /*15e10*/  LEA.HI.X.SX32 R95, R95, R5.reuse, 0x1, P6 ;  /* 0x000000055f5f7211 */ /* 0x080fe200030f0eff */
[----:B------:R-:W-:Y:S01]  /*15e20*/  STG.E.U16 desc[UR20][R10.64], R2 ;  /* 0x000000020a007986 */ /* 0x000fe2000c101514 */
[-C--:B------:R-:W-:Y:S02]  /*15e30*/  LEA.HI.X.SX32 R97, R97, R5.reuse, 0x1, P5 ;  /* 0x0000000561617211 */ /* 0x080fe400028f0eff */
[----:B------:R-:W-:Y:S01]  /*15e40*/  F2FP.F16.F32.PACK_AB R86, R87, R86 ;  /* 0x000000565756723e */ /* 0x000fe200000000ff */
[----:B------:R-:W-:Y:S01]  /*15e50*/  STG.E.U16 desc[UR20][R14.64], R72 ;  /* 0x000000480e007986 */ /* 0x000fe2000c101514 */
[----:B------:R-:W-:Y:S01]  /*15e60*/  LEA.HI.X.SX32 R99, R99, R5, 0x1, P4 ;  /* 0x0000000563637211 */ /* 0x000fe200020f0eff */
[----:B-1----:R-:W1:Y:S01]  /*15e70*/  LDC.64 R6, c[0x0][0x3a0] ;  /* 0x0000e800ff067b82 */ /* 0x002e620000000a00 */
[-C--:B------:R-:W-:Y:S01]  /*15e80*/  IADD3 R108, P6, PT, R108, R4.reuse, RZ ;  /* 0x000000046c6c7210 */ /* 0x080fe20007fde0ff */
[----:B------:R2:W-:Y:S01]  /*15e90*/  STG.E.U16 desc[UR20][R44.64], R22 ;  /* 0x000000162c007986 */ /* 0x0005e2000c101514 */
[----:B------:R-:W-:Y:S01]  /*15ea0*/  F2FP.F16.F32.PACK_AB R3, R134, R3 ;  /* 0x000000038603723e */ /* 0x000fe200000000ff */
[----:B------:R-:W-:Y:S01]  /*15eb0*/  IMAD.HI R0, R135, 0x4, RZ ;  /* 0x0000000487007827 */ /* 0x000fe200078e02ff */
[-C--:B------:R-:W-:Y:S01]  /*15ec0*/  IADD3 R110, P5, PT, R110, R4.reuse, RZ ;  /* 0x000000046e6e7210 */ /* 0x080fe20007fbe0ff */
[----:B------:R3:W-:Y:S01]  /*15ed0*/  STG.E.U16 desc[UR20][R46.64], R74 ;  /* 0x0000004a2e007986 */ /* 0x0007e2000c101514 */
[----:B------:R-:W-:-:S02]  /*15ee0*/  IADD3 R112, P4, PT, R112, R4, RZ ;  /* 0x0000000470707210 */ /* 0x000fc40007f9e0ff */
[----:B------:R-:W-:Y:S01]  /*15ef0*/  F2FP.F16.F32.PACK_AB R194, R195, R194 ;  /* 0x000000c2c3c2723e */ /* 0x000fe200000000ff */
[----:B------:R4:W-:Y:S01]  /*15f00*/  STG.E.U16 desc[UR20][R48.64], R24 ;  /* 0x0000001830007986 */ /* 0x0009e2000c101514 */
[-C--:B------:R-:W-:Y:S02]  /*15f10*/  LEA.HI.X.SX32 R109, R109, R5.reuse, 0x1, P6 ;  /* 0x000000056d6d7211 */ /* 0x080fe400030f0eff */
[----:B------:R-:W-:Y:S01]  /*15f20*/  F2FP.F16.F32.PACK_AB R196, R197, R196 ;  /* 0x000000c4c5c4723e */ /* 0x000fe200000000ff */
[----:B------:R5:W-:Y:S01]  /*15f30*/  STG.E.U16 desc[UR20][R50.64], R76 ;  /* 0x0000004c32007986 */ /* 0x000be2000c101514 */
[----:B--2---:R-:W-:Y:S02]  /*15f40*/  PRMT R44, R78, 0x7632, R44 ;  /* 0x000076324e2c7816 */ /* 0x004fe4000000002c */
[----:B------:R-:W-:Y:S01]  /*15f50*/  LEA.HI.X.SX32 R111, R111, R5, 0x1, P5 ;  /* 0x000000056f6f7211 */ /* 0x000fe200028f0eff */
[----:B------:R2:W-:Y:S01]  /*15f60*/  STG.E.U16 desc[UR20][R52.64], R26 ;  /* 0x0000001a34007986 */ /* 0x0005e2000c101514 */
[----:B---3--:R-:W-:-:S02]  /*15f70*/  PRMT R46, R80, 0x7632, R46 ;  /* 0x00007632502e7816 */ /* 0x008fc4000000002e */
[----:B------:R-:W-:Y:S01]  /*15f80*/  LEA.HI.X.SX32 R113, R113, R5, 0x1, P4 ;  /* 0x0000000571717211 */ /* 0x000fe200020f0eff */
[----:B------:R3:W-:Y:S01]  /*15f90*/  STG.E.U16 desc[UR20][R54.64], R78 ;  /* 0x0000004e36007986 */ /* 0x0007e2000c101514 */
[----:B----4-:R-:W-:Y:S02]  /*15fa0*/  PRMT R48, R82, 0x7632, R48 ;  /* 0x0000763252307816 */ /* 0x010fe40000000030 */
[----:B------:R-:W-:Y:S01]  /*15fb0*/  PRMT R56, R194, 0x7632, R56 ;  /* 0x00007632c2387816 */ /* 0x000fe20000000038 */
[----:B------:R-:W-:Y:S01]  /*15fc0*/  STG.E.U16 desc[UR20][R88.64], R44 ;  /* 0x0000002c58007986 */ /* 0x000fe2000c101514 */
[----:B-----5:R-:W-:Y:S02]  /*15fd0*/  PRMT R50, R84, 0x7632, R50 ;  /* 0x0000763254327816 */ /* 0x020fe40000000032 */
[----:B------:R-:W-:Y:S01]  /*15fe0*/  F2FP.F16.F32.PACK_AB R198, R199, R198 ;  /* 0x000000c6c7c6723e */ /* 0x000fe200000000ff */
[----:B------:R-:W-:Y:S01]  /*15ff0*/  STG.E.U16 desc[UR20][R90.64], R80 ;  /* 0x000000505a007986 */ /* 0x000fe2000c101514 */
[----:B--2---:R-:W-:-:S02]  /*16000*/  PRMT R52, R86, 0x7632, R52 ;  /* 0x0000763256347816 */ /* 0x004fc40000000034 */
[-C--:B------:R-:W-:Y:S01]  /*16010*/  IADD3 R122, P6, PT, R122, R4.reuse, RZ ;  /* 0x000000047a7a7210 */ /* 0x080fe20007fde0ff */
[----:B------:R-:W-:Y:S01]  /*16020*/  STG.E.U16 desc[UR20][R92.64], R46 ;  /* 0x0000002e5c007986 */ /* 0x000fe2000c101514 */
[----:B---3--:R-:W-:Y:S02]  /*16030*/  PRMT R54, R3, 0x7632, R54 ;  /* 0x0000763203367816 */ /* 0x008fe40000000036 */
[----:B------:R-:W-:Y:S01]  /*16040*/  IADD3 R124, P5, PT, R124, R4, RZ ;  /* 0x000000047c7c7210 */ /* 0x000fe20007fbe0ff */
[----:B------:R-:W-:Y:S01]  /*16050*/  STG.E.U16 desc[UR20][R94.64], R82 ;  /* 0x000000525e007986 */ /* 0x000fe2000c101514 */
[----:B------:R-:W-:Y:S02]  /*16060*/  PRMT R58, R196, 0x7632, R58 ;  /* 0x00007632c43a7816 */ /* 0x000fe4000000003a */
[----:B------:R-:W-:Y:S01]  /*16070*/  F2FP.F16.F32.PACK_AB R200, R201, R200 ;  /* 0x000000c8c9c8723e */ /* 0x000fe200000000ff */
[----:B------:R-:W-:Y:S01]  /*16080*/  STG.E.U16 desc[UR20][R96.64], R48 ;  /* 0x0000003060007986 */ /* 0x000fe2000c101514 */
[----:B------:R-:W-:-:S02]  /*16090*/  IADD3 R126, P4, PT, R126, R4, RZ ;  /* 0x000000047e7e7210 */ /* 0x000fc40007f9e0ff */
[----:B------:R-:W-:Y:S01]  /*160a0*/  PRMT R60, R198, 0x7632, R60 ;  /* 0x00007632c63c7816 */ /* 0x000fe2000000003c */
[----:B------:R-:W-:Y:S01]  /*160b0*/  STG.E.U16 desc[UR20][R98.64], R84 ;  /* 0x0000005462007986 */ /* 0x000fe2000c101514 */
[----:B------:R-:W-:Y:S02]  /*160c0*/  F2FP.F16.F32.PACK_AB R202, R203, R202 ;  /* 0x000000cacbca723e */ /* 0x000fe400000000ff */
[-C--:B------:R-:W-:Y:S01]  /*160d0*/  LEA.HI.X.SX32 R123, R123, R5.reuse, 0x1, P6 ;  /* 0x000000057b7b7211 */ /* 0x080fe200030f0eff */
[----:B------:R-:W-:Y:S01]  /*160e0*/  STG.E.U16 desc[UR20][R100.64], R50 ;  /* 0x0000003264007986 */ /* 0x000fe2000c101514 */
[----:B------:R-:W-:Y:S02]  /*160f0*/  LEA.HI.X.SX32 R125, R125, R5, 0x1, P5 ;  /* 0x000000057d7d7211 */ /* 0x000fe400028f0eff */
[----:B------:R-:W-:Y:S01]  /*16100*/  PRMT R62, R200, 0x7632, R62 ;  /* 0x00007632c83e7816 */ /* 0x000fe2000000003e */
[----:B------:R-:W-:Y:S01]  /*16110*/  STG.E.U16 desc[UR20][R102.64], R86 ;  /* 0x0000005666007986 */ /* 0x000fe2000c101514 */
[----:B------:R-:W-:-:S02]  /*16120*/  F2FP.F16.F32.PACK_AB R204, R205, R204 ;  /* 0x000000cccdcc723e */ /* 0x000fc400000000ff */
[----:B------:R-:W-:Y:S01]  /*16130*/  LEA.HI.X.SX32 R127, R127, R5, 0x1, P4 ;  /* 0x000000057f7f7211 */ /* 0x000fe200020f0eff */
[----:B------:R-:W-:Y:S01]  /*16140*/  STG.E.U16 desc[UR20][R104.64], R52 ;  /* 0x0000003468007986 */ /* 0x000fe2000c101514 */
[----:B------:R-:W-:Y:S02]  /*16150*/  IADD3 R138, P6, PT, R138, R4, RZ ;  /* 0x000000048a8a7210 */ /* 0x000fe40007fde0ff */
[----:B------:R-:W-:Y:S01]  /*16160*/  PRMT R64, R202, 0x7632, R64 ;  /* 0x00007632ca407816 */ /* 0x000fe20000000040 */
[----:B------:R2:W-:Y:S01]  /*16170*/  STG.E.U16 desc[UR20][R106.64], R3 ;  /* 0x000000036a007986 */ /* 0x0005e2000c101514 */
[----:B------:R-:W-:Y:S02]  /*16180*/  F2FP.F16.F32.PACK_AB R206, R207, R206 ;  /* 0x000000cecfce723e */ /* 0x000fe400000000ff */
[-C--:B------:R-:W-:Y:S01]  /*16190*/  IADD3 R140, P5, PT, R140, R4.reuse, RZ ;  /* 0x000000048c8c7210 */ /* 0x080fe20007fbe0ff */
[----:B------:R3:W-:Y:S01]  /*161a0*/  STG.E.U16 desc[UR20][R108.64], R54 ;  /* 0x000000366c007986 */ /* 0x0007e2000c101514 */
[----:B------:R-:W-:-:S02]  /*161b0*/  IADD3 R142, P4, PT, R142, R4, RZ ;  /* 0x000000048e8e7210 */ /* 0x000fc40007f9e0ff */
[----:B------:R-:W-:Y:S01]  /*161c0*/  PRMT R66, R204, 0x7632, R66 ;  /* 0x00007632cc427816 */ /* 0x000fe20000000042 */
[----:B------:R3:W-:Y:S01]  /*161d0*/  STG.E.U16 desc[UR20][R110.64], R194 ;  /* 0x000000c26e007986 */ /* 0x0007e2000c101514 */
[----:B------:R-:W-:Y:S02]  /*161e0*/  F2FP.F16.F32.PACK_AB R208, R209, R208 ;  /* 0x000000d0d1d0723e */ /* 0x000fe400000000ff */
[-C--:B------:R-:W-:Y:S01]  /*161f0*/  LEA.HI.X.SX32 R139, R139, R5.reuse, 0x1, P6 ;  /* 0x000000058b8b7211 */ /* 0x080fe200030f0eff */
[----:B------:R3:W-:Y:S01]  /*16200*/  STG.E.U16 desc[UR20][R112.64], R56 ;  /* 0x0000003870007986 */ /* 0x0007e2000c101514 */
[----:B------:R-:W-:Y:S01]  /*16210*/  PRMT R69, R206, 0x7632, R69 ;  /* 0x00007632ce457816 */ /* 0x000fe20000000045 */
[----:B--2---:R-:W-:Y:S01]  /*16220*/  IMAD.SHL.U32 R3, R135, 0x4, RZ ;  /* 0x0000000487037824 */ /* 0x004fe200078e00ff */
[----:B------:R-:W-:Y:S01]  /*16230*/  F2FP.F16.F32.PACK_AB R210, R211, R210 ;  /* 0x000000d2d3d2723e */ /* 0x000fe200000000ff */
[----:B------:R3:W-:Y:S01]  /*16240*/  STG.E.U16 desc[UR20][R114.64], R196 ;  /* 0x000000c472007986 */ /* 0x0007e2000c101514 */
[----:B------:R-:W-:-:S02]  /*16250*/  LEA.HI.X.SX32 R141, R141, R5, 0x1, P5 ;  /* 0x000000058d8d7211 */ /* 0x000fc400028f0eff */
[----:B------:R-:W-:Y:S01]  /*16260*/  LEA.HI.X.SX32 R143, R143, R5, 0x1, P4 ;  /* 0x000000058f8f7211 */ /* 0x000fe200020f0eff */
[----:B------:R3:W-:Y:S01]  /*16270*/  STG.E.U16 desc[UR20][R116.64], R58 ;  /* 0x0000003a74007986 */ /* 0x0007e2000c101514 */
[----:B------:R-:W-:Y:S02]  /*16280*/  PRMT R71, R208, 0x7632, R71 ;  /* 0x00007632d0477816 */ /* 0x000fe40000000047 */
[----:B------:R-:W-:Y:S01]  /*16290*/  F2FP.F16.F32.PACK_AB R212, R213, R212 ;  /* 0x000000d4d5d4723e */ /* 0x000fe200000000ff */
[----:B------:R3:W-:Y:S01]  /*162a0*/  STG.E.U16 desc[UR20][R118.64], R198 ;  /* 0x000000c676007986 */ /* 0x0007e2000c101514 */
[-C--:B------:R-:W-:Y:S02]  /*162b0*/  IADD3 R152, P6, PT, R152, R4.reuse, RZ ;  /* 0x0000000498987210 */ /* 0x080fe40007fde0ff */
[----:B------:R-:W-:Y:S01]  /*162c0*/  IADD3 R154, P5, PT, R154, R4, RZ ;  /* 0x000000049a9a7210 */ /* 0x000fe20007fbe0ff */
[----:B------:R3:W-:Y:S01]  /*162d0*/  STG.E.U16 desc[UR20][R120.64], R60 ;  /* 0x0000003c78007986 */ /* 0x0007e2000c101514 */
[----:B------:R-:W-:-:S02]  /*162e0*/  PRMT R73, R210, 0x7632, R73 ;  /* 0x00007632d2497816 */ /* 0x000fc40000000049 */
[----:B------:R-:W-:Y:S01]  /*162f0*/  F2FP.F16.F32.PACK_AB R214, R215, R214 ;  /* 0x000000d6d7d6723e */ /* 0x000fe200000000ff */
[----:B------:R3:W-:Y:S01]  /*16300*/  STG.E.U16 desc[UR20][R122.64], R200 ;  /* 0x000000c87a007986 */ /* 0x0007e2000c101514 */
[----:B------:R-:W-:Y:S02]  /*16310*/  IADD3 R156, P4, PT, R156, R4, RZ ;  /* 0x000000049c9c7210 */ /* 0x000fe40007f9e0ff */
[----:B------:R-:W-:Y:S01]  /*16320*/  PRMT R75, R212, 0x7632, R75 ;  /* 0x00007632d44b7816 */ /* 0x000fe2000000004b */
[----:B------:R3:W-:Y:S01]  /*16330*/  STG.E.U16 desc[UR20][R124.64], R62 ;  /* 0x0000003e7c007986 */ /* 0x0007e2000c101514 */
[----:B------:R-:W-:Y:S02]  /*16340*/  F2FP.F16.F32.PACK_AB R216, R217, R216 ;  /* 0x000000d8d9d8723e */ /* 0x000fe400000000ff */
[-C--:B------:R-:W-:Y:S01]  /*16350*/  LEA.HI.X.SX32 R153, R153, R5.reuse, 0x1, P6 ;  /* 0x0000000599997211 */ /* 0x080fe200030f0eff */
[----:B------:R3:W-:Y:S01]  /*16360*/  STG.E.U16 desc[UR20][R126.64], R202 ;  /* 0x000000ca7e007986 */ /* 0x0007e2000c101514 */
[----:B------:R-:W-:-:S02]  /*16370*/  LEA.HI.X.SX32 R155, R155, R5, 0x1, P5 ;  /* 0x000000059b9b7211 */ /* 0x000fc400028f0eff */
[----:B------:R-:W-:Y:S01]  /*16380*/  PRMT R77, R214, 0x7632, R77 ;  /* 0x00007632d64d7816 */ /* 0x000fe2000000004d */
[----:B------:R3:W-:Y:S01]  /*16390*/  STG.E.U16 desc[UR20][R128.64], R64 ;  /* 0x0000004080007986 */ /* 0x0007e2000c101514 */
[----:B------:R-:W-:Y:S02]  /*163a0*/  F2FP.F16.F32.PACK_AB R218, R219, R218 ;  /* 0x000000dadbda723e */ /* 0x000fe400000000ff */
[----:B------:R-:W-:Y:S01]  /*163b0*/  LEA.HI.X.SX32 R157, R157, R5, 0x1, P4 ;  /* 0x000000059d9d7211 */ /* 0x000fe200020f0eff */
[----:B------:R3:W-:Y:S01]  /*163c0*/  STG.E.U16 desc[UR20][R130.64], R204 ;  /* 0x000000cc82007986 */ /* 0x0007e2000c101514 */
[----:B------:R-:W-:Y:S02]  /*163d0*/  IADD3 R166, P6, PT, R166, R4, RZ ;  /* 0x00000004a6a67210 */ /* 0x000fe40007fde0ff */
[----:B------:R-:W-:Y:S01]  /*163e0*/  PRMT R79, R216, 0x7632, R79 ;  /* 0x00007632d84f7816 */ /* 0x000fe2000000004f */
[----:B------:R3:W-:Y:S01]  /*163f0*/  STG.E.U16 desc[UR20][R132.64], R66 ;  /* 0x0000004284007986 */ /* 0x0007e2000c101514 */
[----:B------:R-:W-:-:S02]  /*16400*/  F2FP.F16.F32.PACK_AB R220, R221, R220 ;  /* 0x000000dcdddc723e */ /* 0x000fc400000000ff */
[-C--:B------:R-:W-:Y:S01]  /*16410*/  IADD3 R168, P5, PT, R168, R4.reuse, RZ ;  /* 0x00000004a8a87210 */ /* 0x080fe20007fbe0ff */
[----:B------:R3:W-:Y:S01]  /*16420*/  STG.E.U16 desc[UR20][R136.64], R206 ;  /* 0x000000ce88007986 */ /* 0x0007e2000c101514 */
[----:B------:R-:W-:Y:S02]  /*16430*/  IADD3 R170, P4, PT, R170, R4, RZ ;  /* 0x00000004aaaa7210 */ /* 0x000fe40007f9e0ff */
[----:B------:R-:W-:Y:S01]  /*16440*/  PRMT R81, R218, 0x7632, R81 ;  /* 0x00007632da517816 */ /* 0x000fe20000000051 */
[----:B------:R3:W-:Y:S01]  /*16450*/  STG.E.U16 desc[UR20][R138.64], R69 ;  /* 0x000000458a007986 */ /* 0x0007e2000c101514 */
[----:B------:R-:W-:Y:S02]  /*16460*/  F2FP.F16.F32.PACK_AB R222, R223, R222 ;  /* 0x000000dedfde723e */ /* 0x000fe400000000ff */
[----:B------:R-:W-:Y:S01]  /*16470*/  LEA.HI.X.SX32 R167, R167, R5, 0x1, P6 ;  /* 0x00000005a7a77211 */ /* 0x000fe200030f0eff */
[----:B------:R3:W-:Y:S01]  /*16480*/  STG.E.U16 desc[UR20][R140.64], R208 ;  /* 0x000000d08c007986 */ /* 0x0007e2000c101514 */
[----:B------:R-:W-:-:S02]  /*16490*/  PRMT R83, R220, 0x7632, R83 ;  /* 0x00007632dc537816 */ /* 0x000fc40000000053 */
[----:B------:R-:W-:Y:S01]  /*164a0*/  F2FP.F16.F32.PACK_AB R224, R225, R224 ;  /* 0x000000e0e1e0723e */ /* 0x000fe200000000ff */
[----:B------:R3:W-:Y:S01]  /*164b0*/  STG.E.U16 desc[UR20][R142.64], R71 ;  /* 0x000000478e007986 */ /* 0x0007e2000c101514 */
[-C--:B------:R-:W-:Y:S02]  /*164c0*/  LEA.HI.X.SX32 R169, R169, R5.reuse, 0x1, P5 ;  /* 0x00000005a9a97211 */ /* 0x080fe400028f0eff */
[----:B------:R-:W-:Y:S01]  /*164d0*/  LEA.HI.X.SX32 R171, R171, R5, 0x1, P4 ;  /* 0x00000005abab7211 */ /* 0x000fe200020f0eff */
[----:B------:R3:W-:Y:S01]  /*164e0*/  STG.E.U16 desc[UR20][R144.64], R210 ;  /* 0x000000d290007986 */ /* 0x0007e2000c101514 */
[----:B------:R-:W-:Y:S02]  /*164f0*/  PRMT R85, R222, 0x7632, R85 ;  /* 0x00007632de557816 */ /* 0x000fe40000000055 */
[----:B------:R-:W-:Y:S01]  /*16500*/  F2FP.F16.F32.PACK_AB R226, R227, R226 ;  /* 0x000000e2e3e2723e */ /* 0x000fe200000000ff */
[----:B------:R3:W-:Y:S01]  /*16510*/  STG.E.U16 desc[UR20][R146.64], R73 ;  /* 0x0000004992007986 */ /* 0x0007e2000c101514 */
[----:B------:R-:W-:-:S02]  /*16520*/  IADD3 R180, P6, PT, R243, R4, RZ ;  /* 0x00000004f3b47210 */ /* 0x000fc40007fde0ff */
[----:B------:R-:W-:Y:S01]  /*16530*/  IADD3 R182, P5, PT, R241, R4, RZ ;  /* 0x00000004f1b67210 */ /* 0x000fe20007fbe0ff */
[----:B------:R3:W-:Y:S01]  /*16540*/  STG.E.U16 desc[UR20][R148.64], R212 ;  /* 0x000000d494007986 */ /* 0x0007e2000c101514 */
[----:B------:R-:W-:Y:S02]  /*16550*/  PRMT R87, R224, 0x7632, R87 ;  /* 0x00007632e0577816 */ /* 0x000fe40000000057 */
[----:B------:R-:W-:Y:S01]  /*16560*/  F2FP.F16.F32.PACK_AB R228, R229, R228 ;  /* 0x000000e4e5e4723e */ /* 0x000fe200000000ff */
[----:B------:R3:W-:Y:S01]  /*16570*/  STG.E.U16 desc[UR20][R150.64], R75 ;  /* 0x0000004b96007986 */ /* 0x0007e2000c101514 */
[----:B------:R-:W-:Y:S02]  /*16580*/  IADD3 R184, P4, PT, R239, R4, RZ ;  /* 0x00000004efb87210 */ /* 0x000fe40007f9e0ff */
[----:B------:R-:W-:Y:S01]  /*16590*/  PRMT R89, R226, 0x7632, R89 ;  /* 0x00007632e2597816 */ /* 0x000fe20000000059 */
[----:B------:R3:W-:Y:S01]  /*165a0*/  STG.E.U16 desc[UR20][R152.64], R214 ;  /* 0x000000d698007986 */ /* 0x0007e2000c101514 */
[----:B------:R-:W-:-:S02]  /*165b0*/  F2FP.F16.F32.PACK_AB R230, R231, R230 ;  /* 0x000000e6e7e6723e */ /* 0x000fc400000000ff */
[-C--:B------:R-:W-:Y:S01]  /*165c0*/  LEA.HI.X.SX32 R181, R181, R5.reuse, 0x1, P6 ;  /* 0x00000005b5b57211 */ /* 0x080fe200030f0eff */
[----:B------:R3:W-:Y:S01]  /*165d0*/  STG.E.U16 desc[UR20][R154.64], R77 ;  /* 0x0000004d9a007986 */ /* 0x0007e2000c101514 */
[-C--:B------:R-:W-:Y:S02]  /*165e0*/  LEA.HI.X.SX32 R183, R183, R5.reuse, 0x1, P5 ;  /* 0x00000005b7b77211 */ /* 0x080fe400028f0eff */
[-C--:B------:R-:W-:Y:S01]  /*165f0*/  LEA.HI.X.SX32 R191, R191, R5.reuse, 0x1, P1 ;  /* 0x00000005bfbf7211 */ /* 0x080fe200008f0eff */
[----:B------:R3:W-:Y:S01]  /*16600*/  STG.E.U16 desc[UR20][R156.64], R216 ;  /* 0x000000d89c007986 */ /* 0x0007e2000c101514 */
[----:B------:R-:W-:Y:S02]  /*16610*/  LEA.HI.X.SX32 R193, R193, R5, 0x1, P0 ;  /* 0x00000005c1c17211 */ /* 0x000fe400000f0eff */
[----:B------:R-:W-:Y:S01]  /*16620*/  PRMT R91, R228, 0x7632, R91 ;  /* 0x00007632e45b7816 */ /* 0x000fe2000000005b */
[----:B------:R3:W-:Y:S01]  /*16630*/  STG.E.U16 desc[UR20][R158.64], R79 ;  /* 0x0000004f9e007986 */ /* 0x0007e2000c101514 */
[----:B------:R-:W-:-:S02]  /*16640*/  F2FP.F16.F32.PACK_AB R232, R233, R232 ;  /* 0x000000e8e9e8723e */ /* 0x000fc400000000ff */
[----:B------:R-:W-:Y:S01]  /*16650*/  IADD3 R4, P6, PT, R187, R4, RZ ;  /* 0x00000004bb047210 */ /* 0x000fe20007fde0ff */
[----:B------:R3:W-:Y:S01]  /*16660*/  STG.E.U16 desc[UR20][R160.64], R218 ;  /* 0x000000daa0007986 */ /* 0x0007e2000c101514 */
[-C--:B------:R-:W-:Y:S02]  /*16670*/  LEA.HI.X.SX32 R185, R185, R5.reuse, 0x1, P4 ;  /* 0x00000005b9b97211 */ /* 0x080fe400020f0eff */
[----:B-1----:R-:W-:Y:S01]  /*16680*/  IADD3 R2, P0, P1, R3, UR6, R6 ;  /* 0x0000000603027c10 */ /* 0x002fe2000f91e006 */
[----:B------:R3:W-:Y:S01]  /*16690*/  STG.E.U16 desc[UR20][R162.64], R81 ;  /* 0x00000051a2007986 */ /* 0x0007e2000c101514 */
[----:B------:R-:W-:Y:S02]  /*166a0*/  LEA.HI.X.SX32 R187, R57, R5, 0x1, P3 ;  /* 0x0000000539bb7211 */ /* 0x000fe400018f0eff */
[----:B------:R-:W-:Y:S01]  /*166b0*/  PRMT R93, R230, 0x7632, R93 ;  /* 0x00007632e65d7816 */ /* 0x000fe2000000005d */
[----:B------:R3:W-:Y:S01]  /*166c0*/  STG.E.U16 desc[UR20][R164.64], R220 ;  /* 0x000000dca4007986 */ /* 0x0007e2000c101514 */
[----:B------:R-:W-:-:S02]  /*166d0*/  F2FP.F16.F32.PACK_AB R234, R235, R234 ;  /* 0x000000eaebea723e */ /* 0x000fc400000000ff */
[-C--:B------:R-:W-:Y:S01]  /*166e0*/  LEA.HI.X.SX32 R189, R189, R5.reuse, 0x1, P2 ;  /* 0x00000005bdbd7211 */ /* 0x080fe200010f0eff */
[----:B------:R3:W-:Y:S01]  /*166f0*/  STG.E.U16 desc[UR20][R166.64], R83 ;  /* 0x00000053a6007986 */ /* 0x0007e2000c101514 */
[----:B------:R-:W-:Y:S02]  /*16700*/  PRMT R95, R232, 0x7632, R95 ;  /* 0x00007632e85f7816 */ /* 0x000fe4000000005f */
[----:B------:R-:W-:Y:S01]  /*16710*/  IADD3.X R3, PT, PT, R0, UR5, R7, P0, P1 ;  /* 0x0000000500037c10 */ /* 0x000fe200087e2407 */
[----:B------:R3:W-:Y:S01]  /*16720*/  STG.E.U16 desc[UR20][R168.64], R222 ;  /* 0x000000dea8007986 */ /* 0x0007e2000c101514 */
[----:B------:R-:W-:Y:S02]  /*16730*/  LEA.HI.X.SX32 R5, R237, R5, 0x1, P6 ;  /* 0x00000005ed057211 */ /* 0x000fe400030f0eff */
[----:B------:R-:W-:Y:S01]  /*16740*/  PRMT R0, R234, 0x7632, R0 ;  /* 0x00007632ea007816 */ /* 0x000fe20000000000 */
[----:B------:R3:W-:Y:S04]  /*16750*/  STG.E.U16 desc[UR20][R170.64], R85 ;  /* 0x00000055aa007986 */ /* 0x0007e8000c101514 */
        /* <DEDUP_REMOVED lines=12> */
[----:B------:R3:W-:Y:S01]  /*16820*/  STG.E desc[UR20][R2.64], R236 ;  /* 0x000000ec02007986 */ /* 0x0007e2000c101914 */
[----:B0-----:R-:W-:Y:S06]  /*16830*/  BAR.SYNC.DEFER_BLOCKING 0x0 ;  /* 0x0000000000007b1d */ /* 0x001fec0000010000 */
[----:B------:R-:W-:Y:S05]  /*16840*/  BRA.U UP0, `(.L_x_22) ;  /* 0x0000000100a07547 */ /* 0x000fea000b800000 */
[----:B------:R-:W0:Y:S01]  /*16850*/  S2UR UR5, SR_CgaCtaId ;  /* 0x00000000000579c3 */ /* 0x000e220000008800 */
[----:B------:R-:W-:Y:S01]  /*16860*/  NOP ;  /* 0x0000000000007918 */ /* 0x000fe20000000000 */
[----:B------:R-:W-:Y:S01]  /*16870*/  UMOV UR4, 0x50 ;  /* 0x0000005000047882 */ /* 0x000fe20000000000 */
[----:B---3--:R-:W-:Y:S01]  /*16880*/  IMAD.U32 R0, RZ, RZ, UR9 ;  /* 0x00000009ff007e24 */ /* 0x008fe2000f8e00ff */
[----:B------:R-:W-:Y:S01]  /*16890*/  MOV R7, 0x1 ;  /* 0x0000000100077802 */ /* 0x000fe20000000f00 */
[----:B------:R-:W-:-:S03]  /*168a0*/  IMAD.MOV.U32 R3, RZ, RZ, 0xff ;  /* 0x000000ffff037424 */ /* 0x000fc600078e00ff */
[----:B------:R-:W-:-:S04]  /*168b0*/  LOP3.LUT R0, R0, 0xffff, RZ, 0xc0, !PT ;  /* 0x0000ffff00007812 */ /* 0x000fc800078ec0ff */
[----:B------:R-:W-:-:S05]  /*168c0*/  SHF.R.U32.HI R0, RZ, 0x5, R0 ;  /* 0x00000005ff007819 */ /* 0x000fca0000011600 */
[----:B------:R-:W-:Y:S01]  /*168d0*/  VIADD R2, R0, 0x10 ;  /* 0x0000001000027836 */ /* 0x000fe20000000000 */
[----:B------:R-:W-:Y:S01]  /*168e0*/  SHF.L.U32 R0, R3, R0, RZ ;  /* 0x0000000003007219 */ /* 0x000fe200000006ff */
[----:B0-----:R-:W-:-:S03]  /*168f0*/  ULEA UR6, UR5, UR4, 0x18 ;  /* 0x0000000405067291 */ /* 0x001fc6000f8ec0ff */
[----:B------:R-:W-:-:S04]  /*16900*/  SHF.L.U32 R3, R7, R2, RZ ;  /* 0x0000000207037219 */ /* 0x000fc800000006ff */
[----:B------:R-:W-:Y:S02]  /*16910*/  LOP3.LUT R0, R3, R0, RZ, 0xfc, !PT ;  /* 0x0000000003007212 */ /* 0x000fe400078efcff */
[----:B------:R-:W0:Y:S02]  /*16920*/  LDS R5, [UR6] ;  /* 0x00000006ff057984 */ /* 0x000e240008000800 */
[C---:B------:R-:W-:Y:S02]  /*16930*/  LOP3.LUT R2, R0.reuse, 0xffff, RZ, 0xc0, !PT ;  /* 0x0000ffff00027812 */ /* 0x040fe400078ec0ff */
[----:B0-----:R-:W-:-:S04]  /*16940*/  LOP3.LUT R3, R0, 0xffff, R5, 0x80, !PT ;  /* 0x0000ffff00037812 */ /* 0x001fc800078e8005 */
[----:B------:R-:W-:-:S13]  /*16950*/  ISETP.NE.AND P0, PT, R3, R2, PT ;  /* 0x000000020300720c */ /* 0x000fda0003f05270 */
[----:B------:R-:W-:Y:S05]  /*16960*/  @P0 BRA `(.L_x_23) ;  /* 0x0000000000500947 */ /* 0x000fea0003800000 */
[----:B------:R-:W-:Y:S02]  /*16970*/  SHF.R.U32.HI R5, RZ, 0x10, R5 ;  /* 0x00000010ff057819 */ /* 0x000fe40000011605 */
[----:B------:R-:W-:-:S04]  /*16980*/  SHF.R.U32.HI R2, RZ, 0x10, R0 ;  /* 0x00000010ff027819 */ /* 0x000fc80000011600 */
[----:B------:R-:W-:-:S04]  /*16990*/  LOP3.LUT R5, R5, R2, RZ, 0xc0, !PT ;  /* 0x0000000205057212 */ /* 0x000fc800078ec0ff */
[----:B------:R-:W-:-:S13]  /*169a0*/  ISETP.NE.AND P0, PT, R5, R2, PT ;  /* 0x000000020500720c */ /* 0x000fda0003f05270 */
[----:B------:R-:W-:Y:S05]  /*169b0*/  @P0 BRA `(.L_x_24) ;  /* 0x0000000000300947 */ /* 0x000fea0003800000 */
[----:B------:R-:W-:Y:S01]  /*169c0*/  R2UR UR4, R0 ;  /* 0x00000000000472ca */ /* 0x000fe200000e0000 */
[----:B------:R-:W-:Y:S01]  /*169d0*/  VOTEU.ANY UR5, UPT, PT ;  /* 0x0000000000057886 */ /* 0x000fe200038e0100 */
[----:B------:R-:W0:Y:S01]  /*169e0*/  S2R R0, SR_LANEID ;  /* 0x0000000000007919 */ /* 0x000e220000000000 */
[----:B------:R-:W-:-:S10]  /*169f0*/  UFLO.U32 UR5, UR5 ;  /* 0x00000005000572bd */ /* 0x000fd400080e0000 */
[----:B------:R-:W-:-:S06]  /*16a00*/  ULOP3.LUT UR4, URZ, UR4, URZ, 0x33, !UPT ;  /* 0x00000004ff047292 */ /* 0x000fcc000f8e33ff */
[----:B------:R-:W-:-:S04]  /*16a10*/  IMAD.U32 R2, RZ, RZ, UR4 ;  /* 0x00000004ff027e24 */ /* 0x000fc8000f8e00ff */
[----:B------:R-:W1:Y:S02]  /*16a20*/  REDUX UR7, R2 ;  /* 0x00000000020773c4 */ /* 0x000e640000000000 */
[----:B------:R2:W-:Y:S01]  /*16a30*/  UTCATOMSWS.AND URZ, UR4 ;  /* 0x0000000400ff79e3 */ /* 0x0005e20008000000 */
[----:B0-----:R-:W-:Y:S01]  /*16a40*/  ISETP.EQ.U32.AND P0, PT, R0, UR5, PT ;  /* 0x0000000500007c0c */ /* 0x001fe2000bf02070 */
[----:B-1----:R-:W-:-:S12]  /*16a50*/  IMAD.U32 R0, RZ, RZ, UR7 ;  /* 0x00000007ff007e24 */ /* 0x002fd8000f8e00ff */
[----:B------:R2:W-:Y:S01]  /*16a60*/  @P0 ATOMS.AND RZ, [UR6], R0 ;  /* 0x00000000ffff098c */ /* 0x0005e2000a800006 */
[----:B------:R-:W-:Y:S05]  /*16a70*/  BRA `(.L_x_22) ;  /* 0x0000000000147947 */ /* 0x000fea0003800000 */
.L_x_24:
[----:B------:R-:W-:-:S07]  /*16a80*/  MOV R2, 0x16aa0 ;  /* 0x00016aa000027802 */ /* 0x000fce0000000f00 */
[----:B------:R-:W-:Y:S05]  /*16a90*/  CALL.REL.NOINC `($__internal_0_$__cuda_sm10x_tcgen05_guardrail_trap_col_being_dealloced_not_returned_by_alloc) ;  /* 0x0000000000447944 */ /* 0x000fea0003c00000 */
[----:B------:R-:W-:Y:S05]  /*16aa0*/  BRA `(.L_x_22) ;  /* 0x0000000000087947 */ /* 0x000fea0003800000 */
.L_x_23:
[----:B------:R-:W-:-:S07]  /*16ab0*/  MOV R2, 0x16ad0 ;  /* 0x00016ad000027802 */ /* 0x000fce0000000f00 */
[----:B------:R-:W-:Y:S05]  /*16ac0*/  CALL.REL.NOINC `($__internal_2_$__cuda_sm10x_tcgen05_guardrail_trap_unallocated_columns_being_dealloced) ;  /* 0x0000000000507944 */ /* 0x000fea0003c00000 */
.L_x_22:
[----:B------:R-:W-:Y:S01]  /*16ad0*/  NOP ;  /* 0x0000000000007918 */ /* 0x000fe20000000000 */
[----:B--2---:R-:W-:Y:S05]  /*16ae0*/  EXIT ;  /* 0x000000000000794d */ /* 0x004fea0003800000 */
.L_x_8:
[----:B------:R-:W1:Y:S02]  /*16af0*/  SYNCS.PHASECHK.TRANS64.TRYWAIT P3, [UR8+0xc000], RZ ;  /* 0x00c000ffff0075a7 */ /* 0x000e640008061108 */
[----:B-1----:R-:W-:Y:S05]  /*16b00*/  @!P3 BRA `(.L_x_8) ;  /* 0xfffffffc00f8b947 */ /* 0x002fea000383ffff */
[----:B------:R-:W-:Y:S05]  /*16b10*/  BRA `(.L_x_7) ;  /* 0xffffff0000d07947 */ /* 0x000fea000383ffff */
.L_x_17:
[----:B------:R-:W1:Y:S02]  /*16b20*/  SYNCS.PHASECHK.TRANS64.TRYWAIT P3, [UR8+0x14010], RZ ;  /* 0x014010ffff0075a7 */ /* 0x000e640008061108 */
[----:B-1----:R-:W-:Y:S05]  /*16b30*/  @!P3 BRA `(.L_x_17) ;  /* 0xfffffffc00f8b947 */ /* 0x002fea000383ffff */
[----:B------:R-:W-:Y:S05]  /*16b40*/  BRA `(.L_x_25) ;  /* 0xffffff6000187947 */ /* 0x000fea000383ffff */
.L_x_18:
[----:B------:R-:W1:Y:S02]  /*16b50*/  SYNCS.PHASECHK.TRANS64.TRYWAIT P3, [UR16], R36 ;  /* 0x00000024ff0075a7 */ /* 0x000e640008061110 */
[----:B-1----:R-:W-:Y:S05]  /*16b60*/  @!P3 BRA `(.L_x_18) ;  /* 0xfffffffc00f8b947 */ /* 0x002fea000383ffff */
[----:B------:R-:W-:Y:S05]  /*16b70*/  BRA `(.L_x_26) ;  /* 0xffffff8800447947 */ /* 0x000fea000383ffff */
.L_x_21:
[----:B------:R-:W1:Y:S02]  /*16b80*/  SYNCS.PHASECHK.TRANS64.TRYWAIT P0, [UR16], R0 ;  /* 0x00000000ff0075a7 */ /* 0x000e640008001110 */
[----:B-1----:R-:W-:Y:S05]  /*16b90*/  @!P0 BRA `(.L_x_21) ;  /* 0xfffffffc00f88947 */ /* 0x002fea000383ffff */
[----:B------:R-:W-:Y:S05]  /*16ba0*/  BRA `(.L_x_27) ;  /* 0xffffffb400247947 */ /* 0x000fea000383ffff */
        .weak           $__internal_0_$__cuda_sm10x_tcgen05_guardrail_trap_col_being_dealloced_not_returned_by_alloc
        .type           $__internal_0_$__cuda_sm10x_tcgen05_guardrail_trap_col_being_dealloced_not_returned_by_alloc,@function
        .size           $__internal_0_$__cuda_sm10x_tcgen05_guardrail_trap_col_being_dealloced_not_returned_by_alloc,($__internal_1_$__cuda_sm10x_tcgen05_guardrail_trap_phase_invalid_during_alloc - $__internal_0_$__cuda_sm10x_tcgen05_guardrail_trap_col_being_dealloced_not_returned_by_alloc)
$__internal_0_$__cuda_sm10x_tcgen05_guardrail_trap_col_being_dealloced_not_returned_by_alloc:
[----:B------:R-:W-:Y:S05]  /*16bb0*/  BPT.TRAP 0x1 ;  /* 0x000000040000795c */ /* 0x000fea0000300000 */
[----:B------:R-:W-:-:S04]  /*16bc0*/  MOV R3, 0x0 ;  /* 0x0000000000037802 */ /* 0x000fc80000000f00 */
[----:B------:R-:W-:Y:S05]  /*16bd0*/  RET.REL.NODEC R2 `(attn_fwd) ;  /* 0xfffffe9402087950 */ /* 0x000fea0003c3ffff */
        .weak           $__internal_1_$__cuda_sm10x_tcgen05_guardrail_trap_phase_invalid_during_alloc
        .type           $__internal_1_$__cuda_sm10x_tcgen05_guardrail_trap_phase_invalid_during_alloc,@function
        .size           $__internal_1_$__cuda_sm10x_tcgen05_guardrail_trap_phase_invalid_during_alloc,($__internal_2_$__cuda_sm10x_tcgen05_guardrail_trap_unallocated_columns_being_dealloced - $__internal_1_$__cuda_sm10x_tcgen05_guardrail_trap_phase_invalid_during_alloc)
$__internal_1_$__cuda_sm10x_tcgen05_guardrail_trap_phase_invalid_during_alloc:
[----:B------:R-:W-:Y:S05]  /*16be0*/  BPT.TRAP 0x1 ;  /* 0x000000040000795c */ /* 0x000fea0000300000 */
[----:B------:R-:W-:-:S04]  /*16bf0*/  IMAD.MOV.U32 R3, RZ, RZ, 0x0 ;  /* 0x00000000ff037424 */ /* 0x000fc800078e00ff */
[----:B------:R-:W-:Y:S05]  /*16c00*/  RET.REL.NODEC R2 `(attn_fwd) ;  /* 0xfffffe9002fc7950 */ /* 0x000fea0003c3ffff */
        .weak           $__internal_2_$__cuda_sm10x_tcgen05_guardrail_trap_unallocated_columns_being_dealloced
        .type           $__internal_2_$__cuda_sm10x_tcgen05_guardrail_trap_unallocated_columns_being_dealloced,@function
        .size           $__internal_2_$__cuda_sm10x_tcgen05_guardrail_trap_unallocated_columns_being_dealloced,(.L_x_31 - $__internal_2_$__cuda_sm10x_tcgen05_guardrail_trap_unallocated_columns_being_dealloced)
$__internal_2_$__cuda_sm10x_tcgen05_guardrail_trap_unallocated_columns_being_dealloced:
[----:B------:R-:W-:Y:S05]  /*16c10*/  BPT.TRAP 0x1 ;  /* 0x000000040000795c */ /* 0x000fea0000300000 */
[----:B------:R-:W-:-:S04]  /*16c20*/  IMAD.MOV.U32 R3, RZ, RZ, 0x0 ;  /* 0x00000000ff037424 */ /* 0x000fc800078e00ff */
[----:B------:R-:W-:Y:S05]  /*16c30*/  RET.REL.NODEC R2 `(attn_fwd) ;  /* 0xfffffe9002f07950 */ /* 0x000fea0003c3ffff */
.L_x_28:
[----:B------:R-:W-:-:S00]  /*16c40*/  BRA `(.L_x_28) ;  /* 0xfffffffc00fc7947 */ /* 0x000fc0000383ffff */
[----:B------:R-:W-:-:S00]  /*16c50*/  NOP ;  /* 0x0000000000007918 */ /* 0x000fc00000000000 */
        /* <DEDUP_REMOVED lines=10> */
.L_x_31:


//--------------------- .nv.global.init           --------------------------
	.section	.nv.global.init,"aw",@progbits
.nv.global.init:
	.type		_$_str,@object
	.size		_$_str,(.L_3 - _$_str)
_$_str:
        /*0000*/ 	.byte	0x5f, 0x5f, 0x43, 0x55, 0x44, 0x41, 0x5f, 0x46, 0x54, 0x5a, 0x00
.L_3:


//--------------------- .nv.shared.attn_fwd       --------------------------
	.section	.nv.shared.attn_fwd,"aw",@nobits
	.sectionflags	@""
	.align	16
	.zero		1024


//--------------------- .nv.shared.reserved.0     --------------------------
	.section	.nv.shared.reserved.0,"aw",@nobits
	.align	8
	.weak		__nv_reservedSMEM_offset_0_alias
	.size		__nv_reservedSMEM_offset_0_alias, 0, 64
	.other		__nv_reservedSMEM_offset_0_alias,@"STO_CUDA_RESERVED_SHARED STV_DEFAULT"
__nv_reservedSMEM_offset_0_alias:
	.zero		0
.nv.shared.reserved.0:
	.zero		64
	.weak		__nv_reservedSMEM_allocation_phase
	.type		__nv_reservedSMEM_allocation_phase,@object
	.size		__nv_reservedSMEM_allocation_phase,(.L_0 - __nv_reservedSMEM_allocation_phase)
__nv_reservedSMEM_allocation_phase:
	.zero		1
.L_0:
	.zero		7
	.weak		__nv_reservedSMEM_devtool_atexit_pc
	.type		__nv_reservedSMEM_devtool_atexit_pc,@object
	.size		__nv_reservedSMEM_devtool_atexit_pc,(__nv_reservedSMEM_allocation_mask - __nv_reservedSMEM_devtool_atexit_pc)
__nv_reservedSMEM_devtool_atexit_pc:
	.zero		8
	.weak		__nv_reservedSMEM_allocation_mask
	.type		__nv_reservedSMEM_allocation_mask,@object
	.size		__nv_reservedSMEM_allocation_mask,(.L_2 - __nv_reservedSMEM_allocation_mask)
__nv_reservedSMEM_allocation_mask:
	.zero		4
.L_2:


//--------------------- .nv.constant0.attn_fwd    --------------------------
	.section	.nv.constant0.attn_fwd,"a",@progbits
	.sectionflags	@""
	.align	4
.nv.constant0.attn_fwd:
	.zero		1032


//--------------------- SYMBOLS --------------------------

	.type		.nv.reservedSmem.offset0,@object
	.size		.nv.reservedSmem.offset0,0x4
	.type		.nv.reservedSmem.cap,@object
	.size		.nv.reservedSmem.cap,0x4
